	.target	sm_90a

	.elftype	@"ET_EXEC"


//--------------------- .note.nv.tkinfo           --------------------------
	.section	.note.nv.tkinfo,"",@"SHT_NOTE"
	.sectionflags	@"SHF_NOTE_NV_TKINFO"
	.tkinfo
        /*0018*/ 	.word	0x00000002
        /*0030*/ 	.string	""
        /*0030*/ 	.string	"ptxas"
        /*0030*/ 	.string	"Cuda compilation tools, release 13.0, V13.0.88"
        /*0030*/ 	.string	"Build cuda_13.0.r13.0/compiler.36424714_0"
        /*0030*/ 	.string	"-v  -suppress-debug-info  -lineinfo  -arch sm_90a "



//--------------------- .note.nv.cuinfo           --------------------------
	.section	.note.nv.cuinfo,"",@"SHT_NOTE"
	.sectionflags	@"SHF_NOTE_NV_CUINFO"
        /*0018*/ 	.short	0x0002
        /*001a*/ 	.short	0x005a
        /*001c*/ 	.short	0x0082
	.zero		2


//--------------------- .nv.info                  --------------------------
	.section	.nv.info,"",@"SHT_CUDA_INFO"
	.align	4


	//----- nvinfo : EIATTR_REGCOUNT
	.align		4
        /*0000*/ 	.byte	0x04, 0x2f
        /*0002*/ 	.short	(.L_1 - .L_0)
	.align		4
.L_0:
        /*0004*/ 	.word	index@(matmul_kernel)
        /*0008*/ 	.word	0x000000ff


	//----- nvinfo : EIATTR_FRAME_SIZE
	.align		4
.L_1:
        /*000c*/ 	.byte	0x04, 0x11
        /*000e*/ 	.short	(.L_3 - .L_2)
	.align		4
.L_2:
        /*0010*/ 	.word	index@(matmul_kernel)
        /*0014*/ 	.word	0x00000888


	//----- nvinfo : EIATTR_MIN_STACK_SIZE
	.align		4
.L_3:
        /*0018*/ 	.byte	0x04, 0x12
        /*001a*/ 	.short	(.L_5 - .L_4)
	.align		4
.L_4:
        /*001c*/ 	.word	index@(matmul_kernel)
        /*0020*/ 	.word	0x00000888
.L_5:


//--------------------- .nv.compat                --------------------------
	.section	.nv.compat,"",@"SHT_CUDA_COMPAT_INFO"
	.align	4
        /*0000*/ 	.byte	0x02, 0x09, 0x01, 0x00, 0x02, 0x02, 0x04, 0x00, 0x02, 0x05, 0x05, 0x00, 0x03, 0x07, 0x01, 0x01
        /*0010*/ 	.byte	0x02, 0x03, 0x00, 0x00, 0x02, 0x06, 0x01, 0x00, 0x04, 0x0b, 0x08, 0x00, 0x00, 0x00, 0x00, 0x00
        /*0020*/ 	.byte	0x00, 0x00, 0x00, 0x00


//--------------------- .nv.info.matmul_kernel    --------------------------
	.section	.nv.info.matmul_kernel,"",@"SHT_CUDA_INFO"
	.sectionflags	@""
	.align	4


	//----- nvinfo : EIATTR_CUDA_API_VERSION
	.align		4
        /*0000*/ 	.byte	0x04, 0x37
        /*0002*/ 	.short	(.L_7 - .L_6)
.L_6:
        /*0004*/ 	.word	0x00000082


	//----- nvinfo : EIATTR_KPARAM_INFO
	.align		4
.L_7:
        /*0008*/ 	.byte	0x04, 0x17
        /*000a*/ 	.short	(.L_9 - .L_8)
.L_8:
        /*000c*/ 	.word	0x00000000
        /*0010*/ 	.short	0x000d
        /*0012*/ 	.short	0x0048
        /*0014*/ 	.byte	0x00, 0xf4, 0x21, 0x00


	//----- nvinfo : EIATTR_KPARAM_INFO
	.align		4
.L_9:
        /*0018*/ 	.byte	0x04, 0x17
        /*001a*/ 	.short	(.L_11 - .L_10)
.L_10:
        /*001c*/ 	.word	0x00000000
        /*0020*/ 	.short	0x000c
        /*0022*/ 	.short	0x0040
        /*0024*/ 	.byte	0x00, 0xf4, 0x21, 0x00


	//----- nvinfo : EIATTR_KPARAM_INFO
	.align		4
.L_11:
        /*0028*/ 	.byte	0x04, 0x17
        /*002a*/ 	.short	(.L_13 - .L_12)
.L_12:
        /*002c*/ 	.word	0x00000000
        /*0030*/ 	.short	0x000b
        /*0032*/ 	.short	0x0038
        /*0034*/ 	.byte	0x00, 0xf0, 0x11, 0x00


	//----- nvinfo : EIATTR_KPARAM_INFO
	.align		4
.L_13:
        /*0038*/ 	.byte	0x04, 0x17
        /*003a*/ 	.short	(.L_15 - .L_14)
.L_14:
        /*003c*/ 	.word	0x00000000
        /*0040*/ 	.short	0x000a
        /*0042*/ 	.short	0x0034
        /*0044*/ 	.byte	0x00, 0xf0, 0x11, 0x00


	//----- nvinfo : EIATTR_KPARAM_INFO
	.align		4
.L_15:
        /*0048*/ 	.byte	0x04, 0x17
        /*004a*/ 	.short	(.L_17 - .L_16)
.L_16:
        /*004c*/ 	.word	0x00000000
        /*0050*/ 	.short	0x0009
        /*0052*/ 	.short	0x0030
        /*0054*/ 	.byte	0x00, 0xf0, 0x11, 0x00


	//----- nvinfo : EIATTR_KPARAM_INFO
	.align		4
.L_17:
        /*0058*/ 	.byte	0x04, 0x17
        /*005a*/ 	.short	(.L_19 - .L_18)
.L_18:
        /*005c*/ 	.word	0x00000000
        /*0060*/ 	.short	0x0008
        /*0062*/ 	.short	0x002c
        /*0064*/ 	.byte	0x00, 0xf0, 0x11, 0x00


	//----- nvinfo : EIATTR_KPARAM_INFO
	.align		4
.L_19:
        /*0068*/ 	.byte	0x04, 0x17
        /*006a*/ 	.short	(.L_21 - .L_20)
.L_20:
        /*006c*/ 	.word	0x00000000
        /*0070*/ 	.short	0x0007
        /*0072*/ 	.short	0x0028
        /*0074*/ 	.byte	0x00, 0xf0, 0x11, 0x00


	//----- nvinfo : EIATTR_KPARAM_INFO
	.align		4
.L_21:
        /*0078*/ 	.byte	0x04, 0x17
        /*007a*/ 	.short	(.L_23 - .L_22)
.L_22:
        /*007c*/ 	.word	0x00000000
        /*0080*/ 	.short	0x0006
        /*0082*/ 	.short	0x0024
        /*0084*/ 	.byte	0x00, 0xf0, 0x11, 0x00


	//----- nvinfo : EIATTR_KPARAM_INFO
	.align		4
.L_23:
        /*0088*/ 	.byte	0x04, 0x17
        /*008a*/ 	.short	(.L_25 - .L_24)
.L_24:
        /*008c*/ 	.word	0x00000000
        /*0090*/ 	.short	0x0005
        /*0092*/ 	.short	0x0020
        /*0094*/ 	.byte	0x00, 0xf0, 0x11, 0x00


	//----- nvinfo : EIATTR_KPARAM_INFO
	.align		4
.L_25:
        /*0098*/ 	.byte	0x04, 0x17
        /*009a*/ 	.short	(.L_27 - .L_26)
.L_26:
        /*009c*/ 	.word	0x00000000
        /*00a0*/ 	.short	0x0004
        /*00a2*/ 	.short	0x001c
        /*00a4*/ 	.byte	0x00, 0xf0, 0x11, 0x00


	//----- nvinfo : EIATTR_KPARAM_INFO
	.align		4
.L_27:
        /*00a8*/ 	.byte	0x04, 0x17
        /*00aa*/ 	.short	(.L_29 - .L_28)
.L_28:
        /*00ac*/ 	.word	0x00000000
        /*00b0*/ 	.short	0x0003
        /*00b2*/ 	.short	0x0018
        /*00b4*/ 	.byte	0x00, 0xf0, 0x11, 0x00


	//----- nvinfo : EIATTR_KPARAM_INFO
	.align		4
.L_29:
        /*00b8*/ 	.byte	0x04, 0x17
        /*00ba*/ 	.short	(.L_31 - .L_30)
.L_30:
        /*00bc*/ 	.word	0x00000000
        /*00c0*/ 	.short	0x0002
        /*00c2*/ 	.short	0x0010
        /*00c4*/ 	.byte	0x00, 0xf4, 0x21, 0x00


	//----- nvinfo : EIATTR_KPARAM_INFO
	.align		4
.L_31:
        /*00c8*/ 	.byte	0x04, 0x17
        /*00ca*/ 	.short	(.L_33 - .L_32)
.L_32:
        /*00cc*/ 	.word	0x00000000
        /*00d0*/ 	.short	0x0001
        /*00d2*/ 	.short	0x0008
        /*00d4*/ 	.byte	0x00, 0xf4, 0x21, 0x00


	//----- nvinfo : EIATTR_KPARAM_INFO
	.align		4
.L_33:
        /*00d8*/ 	.byte	0x04, 0x17
        /*00da*/ 	.short	(.L_35 - .L_34)
.L_34:
        /*00dc*/ 	.word	0x00000000
        /*00e0*/ 	.short	0x0000
        /*00e2*/ 	.short	0x0000
        /*00e4*/ 	.byte	0x00, 0xf4, 0x21, 0x00


	//----- nvinfo : EIATTR_SPARSE_MMA_MASK
	.align		4
.L_35:
        /*00e8*/ 	.byte	0x03, 0x50
        /*00ea*/ 	.short	0x0000


	//----- nvinfo : EIATTR_MAXREG_COUNT
	.align		4
        /*00ec*/ 	.byte	0x03, 0x1b
        /*00ee*/ 	.short	0x00ff


	//----- nvinfo : EIATTR_NUM_BARRIERS
	.align		4
        /*00f0*/ 	.byte	0x02, 0x4c
        /*00f2*/ 	.byte	0x01
	.zero		1


	//----- nvinfo : EIATTR_ANNOTATIONS
	.align		4
        /*00f4*/ 	.byte	0x04, 0x55
        /*00f6*/ 	.short	(.L_37 - .L_36)


	//   ....[0]....
.L_36:
        /*00f8*/ 	.word	0x00000001
        /*00fc*/ 	.byte	0x00, 0x01, 0x00, 0x00, 0x01, 0x00, 0x00, 0x00, 0x30, 0x01, 0x00, 0x00, 0x01, 0x00, 0x00, 0x00
        /* <DEDUP_REMOVED lines=822> */
        /*346c*/ 	.byte	0x00, 0xd8, 0x01, 0x00, 0x01, 0x00, 0x00, 0x00, 0x30, 0xd8, 0x01, 0x00


	//----- nvinfo : EIATTR_MERCURY_ISA_VERSION
	.align		4
.L_37:
        /*3478*/ 	.byte	0x03, 0x5f
        /*347a*/ 	.short	0x0101


	//----- nvinfo : EIATTR_EXIT_INSTR_OFFSETS
	.align		4
        /*347c*/ 	.byte	0x04, 0x1c
        /*347e*/ 	.short	(.L_39 - .L_38)


	//   ....[0]....
.L_38:
        /*3480*/ 	.word	0x0001dae0


	//   ....[1]....
        /*3484*/ 	.word	0x0001db00


	//----- nvinfo : EIATTR_REQNTID
	.align		4
.L_39:
        /*3488*/ 	.byte	0x04, 0x10
        /*348a*/ 	.short	(.L_41 - .L_40)
.L_40:
        /*348c*/ 	.word	0x00000080
        /*3490*/ 	.word	0x00000001
        /*3494*/ 	.word	0x00000001


	//----- nvinfo : EIATTR_CBANK_PARAM_SIZE
	.align		4
.L_41:
        /*3498*/ 	.byte	0x03, 0x19
        /*349a*/ 	.short	0x0050


	//----- nvinfo : EIATTR_PARAM_CBANK
	.align		4
        /*349c*/ 	.byte	0x04, 0x0a
        /*349e*/ 	.short	(.L_43 - .L_42)
	.align		4
.L_42:
        /*34a0*/ 	.word	index@(.nv.constant0.matmul_kernel)
        /*34a4*/ 	.short	0x0210
        /*34a6*/ 	.short	0x0050


	//----- nvinfo : EIATTR_SW_WAR
	.align		4
.L_43:
        /*34a8*/ 	.byte	0x04, 0x36
        /*34aa*/ 	.short	(.L_45 - .L_44)
.L_44:
        /*34ac*/ 	.word	0x00000008
.L_45:


//--------------------- .nv.callgraph             --------------------------
	.section	.nv.callgraph,"",@"SHT_CUDA_CALLGRAPH"
	.align	4
	.sectionentsize	8
	.align		4
        /*0000*/ 	.word	0x00000000
	.align		4
        /*0004*/ 	.word	0xffffffff
	.align		4
        /*0008*/ 	.word	0x00000000
	.align		4
        /*000c*/ 	.word	0xfffffffe
	.align		4
        /*0010*/ 	.word	0x00000000
	.align		4
        /*0014*/ 	.word	0xfffffffd
	.align		4
        /*0018*/ 	.word	0x00000000
	.align		4
        /*001c*/ 	.word	0xfffffffc


//--------------------- .text.matmul_kernel       --------------------------
	.section	.text.matmul_kernel,"ax",@progbits
	.align	128
        .global         matmul_kernel
        .type           matmul_kernel,@function
        .size           matmul_kernel,(.L_x_3 - matmul_kernel)
        .other          matmul_kernel,@"STO_CUDA_ENTRY STV_DEFAULT"
matmul_kernel:
.text.matmul_kernel:
[----:B------:R-:W1:Y:S08]  /*0000*/  LDC R1, c[0x0][0x28] ;  /* 0x00000a00ff017b82 */ /* 0x000e700000000800 */
[----:B------:R-:W2:Y:S01]  /*0010*/  LDC.64 R2, c[0x0][0x228] ;  /* 0x00008a00ff027b82 */ /* 0x000ea20000000a00 */
[----:B-1----:R-:W-:Y:S01]  /*0020*/  VIADD R1, R1, 0xfffff778 ;  /* 0xfffff77801017836 */ /* 0x002fe20000000000 */
[----:B------:R-:W1:Y:S01]  /*0030*/  S2R R5, SR_CTAID.X ;  /* 0x0000000000057919 */ /* 0x000e620000002500 */
[----:B------:R-:W-:Y:S01]  /*0040*/  ULDC UR4, c[0x0][0x230] ;  /* 0x00008c0000047ab9 */ /* 0x000fe20000000800 */
[----:B------:R-:W-:Y:S01]  /*0050*/  ULDC UR5, c[0x0][0x230] ;  /* 0x00008c0000057ab9 */ /* 0x000fe20000000800 */
[----:B------:R-:W-:Y:S01]  /*0060*/  ULDC.64 UR10, c[0x0][0x210] ;  /* 0x00008400000a7ab9 */ /* 0x000fe20000000a00 */
[----:B------:R-:W3:Y:S01]  /*0070*/  S2R R119, SR_TID.X ;  /* 0x0000000000777919 */ /* 0x000ee20000002100 */
[----:B------:R-:W-:Y:S01]  /*0080*/  ULDC.64 UR12, c[0x0][0x218] ;  /* 0x00008600000c7ab9 */ /* 0x000fe20000000a00 */
[----:B------:R-:W-:Y:S01]  /*0090*/  ULDC UR8, c[0x0][0x230] ;  /* 0x00008c0000087ab9 */ /* 0x000fe20000000800 */
[----:B------:R-:W-:Y:S01]  /*00a0*/  ULDC UR6, c[0x0][0x230] ;  /* 0x00008c0000067ab9 */ /* 0x000fe20000000800 */
[----:B------:R-:W-:Y:S01]  /*00b0*/  ULDC UR7, c[0x0][0x230] ;  /* 0x00008c0000077ab9 */ /* 0x000fe20000000800 */
[----:B------:R-:W-:Y:S01]  /*00c0*/  ULDC.64 UR16, c[0x0][0x208] ;  /* 0x0000820000107ab9 */ /* 0x000fe20000000a00 */
[----:B------:R-:W-:Y:S01]  /*00d0*/  ULDC UR9, c[0x0][0x230] ;  /* 0x00008c0000097ab9 */ /* 0x000fe20000000800 */
[----:B------:R-:W-:Y:S01]  /*00e0*/  ULDC UR14, c[0x0][0x230] ;  /* 0x00008c00000e7ab9 */ /* 0x000fe20000000800 */
[----:B--2---:R-:W-:Y:S01]  /*00f0*/  IMAD.MOV.U32 R175, RZ, RZ, R3 ;  /* 0x000000ffffaf7224 */ /* 0x004fe200078e0003 */
[----:B------:R2:W-:Y:S01]  /*0100*/  STL.64 [R1+0x248], R2 ;  /* 0x0002480201007387 */ /* 0x0005e20000100a00 */
[----:B------:R-:W-:-:S02]  /*0110*/  IMAD.MOV.U32 R154, RZ, RZ, R2 ;  /* 0x000000ffff9a7224 */ /* 0x000fc400078e0002 */
[----:B------:R-:W-:Y:S01]  /*0120*/  VIADD R0, R175, 0xff ;  /* 0x000000ffaf007836 */ /* 0x000fe20000000000 */
[----:B------:R-:W-:Y:S04]  /*0130*/  STL [R1+0x880], R175 ;  /* 0x000880af01007387 */ /* 0x000fe80000100800 */
[----:B------:R4:W-:Y:S01]  /*0140*/  STL [R1+0x860], R154 ;  /* 0x0008609a01007387 */ /* 0x0009e20000100800 */
[----:B-1----:R-:W-:Y:S02]  /*0150*/  IABS R8, R5 ;  /* 0x0000000500087213 */ /* 0x002fe40000000000 */
[----:B--2---:R-:W-:Y:S02]  /*0160*/  SHF.R.S32.HI R3, RZ, 0x1f, R0 ;  /* 0x0000001fff037819 */ /* 0x004fe40000011400 */
[----:B---3--:R-:W-:-:S02]  /*0170*/  LOP3.LUT R152, R119, 0x3f, RZ, 0xc0, !PT ;  /* 0x0000003f77987812 */ /* 0x008fc400078ec0ff */
[----:B------:R-:W-:-:S04]  /*0180*/  LEA.HI R3, R3, R0, RZ, 0x8 ;  /* 0x0000000003037211 */ /* 0x000fc800078f40ff */
[----:B------:R-:W-:-:S04]  /*0190*/  SHF.R.S32.HI R4, RZ, 0x8, R3 ;  /* 0x00000008ff047819 */ /* 0x000fc80000011403 */
[-C--:B------:R-:W-:Y:S02]  /*01a0*/  IABS R7, R4.reuse ;  /* 0x0000000400077213 */ /* 0x080fe40000000000 */
[----:B------:R-:W-:Y:S02]  /*01b0*/  IABS R10, R4 ;  /* 0x00000004000a7213 */ /* 0x000fe40000000000 */
[----:B------:R-:W1:Y:S08]  /*01c0*/  I2F.RP R0, R7 ;  /* 0x0000000700007306 */ /* 0x000e700000209400 */
[----:B-1----:R-:W1:Y:S02]  /*01d0*/  MUFU.RCP R0, R0 ;  /* 0x0000000000007308 */ /* 0x002e640000001000 */
[----:B-1----:R-:W-:-:S02]  /*01e0*/  VIADD R2, R0, 0xffffffe ;  /* 0x0ffffffe00027836 */ /* 0x002fc40000000000 */
[----:B------:R-:W-:-:S04]  /*01f0*/  IMAD.MOV R0, RZ, RZ, -R10 ;  /* 0x000000ffff007224 */ /* 0x000fc800078e0a0a */
[----:B------:R1:W2:Y:S02]  /*0200*/  F2I.FTZ.U32.TRUNC.NTZ R3, R2 ;  /* 0x0000000200037305 */ /* 0x0002a4000021f000 */
[----:B-1----:R-:W-:Y:S02]  /*0210*/  IMAD.MOV.U32 R2, RZ, RZ, RZ ;  /* 0x000000ffff027224 */ /* 0x002fe400078e00ff */
[----:B--2---:R-:W-:-:S04]  /*0220*/  IMAD.MOV R6, RZ, RZ, -R3 ;  /* 0x000000ffff067224 */ /* 0x004fc800078e0a03 */
[----:B------:R-:W-:Y:S02]  /*0230*/  IMAD R9, R6, R7, RZ ;  /* 0x0000000706097224 */ /* 0x000fe400078e02ff */
[----:B------:R-:W-:Y:S01]  /*0240*/  IMAD.MOV.U32 R6, RZ, RZ, R8 ;  /* 0x000000ffff067224 */ /* 0x000fe200078e0008 */
[----:B------:R-:W-:Y:S01]  /*0250*/  IABS R8, R175 ;  /* 0x000000af00087213 */ /* 0x000fe20000000000 */
[----:B------:R-:W-:-:S06]  /*0260*/  IMAD.HI.U32 R3, R3, R9, R2 ;  /* 0x0000000903037227 */ /* 0x000fcc00078e0002 */
[----:B------:R-:W-:-:S04]  /*0270*/  IMAD.HI.U32 R3, R3, R6, RZ ;  /* 0x0000000603037227 */ /* 0x000fc800078e00ff */
[----:B------:R-:W-:-:S05]  /*0280*/  IMAD R0, R3, R0, R6 ;  /* 0x0000000003007224 */ /* 0x000fca00078e0206 */
[----:B------:R-:W-:-:S13]  /*0290*/  ISETP.GT.U32.AND P1, PT, R7, R0, PT ;  /* 0x000000000700720c */ /* 0x000fda0003f24070 */
[----:B------:R-:W-:Y:S02]  /*02a0*/  @!P1 IMAD.IADD R0, R0, 0x1, -R7 ;  /* 0x0000000100009824 */ /* 0x000fe400078e0a07 */
[----:B------:R-:W-:Y:S01]  /*02b0*/  @!P1 VIADD R3, R3, 0x1 ;  /* 0x0000000103039836 */ /* 0x000fe20000000000 */
[----:B------:R-:W-:Y:S02]  /*02c0*/  ISETP.NE.AND P1, PT, R4, RZ, PT ;  /* 0x000000ff0400720c */ /* 0x000fe40003f25270 */
[----:B------:R-:W-:Y:S02]  /*02d0*/  ISETP.GE.U32.AND P0, PT, R0, R7, PT ;  /* 0x000000070000720c */ /* 0x000fe40003f06070 */
[----:B------:R-:W-:-:S04]  /*02e0*/  LOP3.LUT R0, R5, R4, RZ, 0x3c, !PT ;  /* 0x0000000405007212 */ /* 0x000fc800078e3cff */
[----:B------:R-:W-:Y:S01]  /*02f0*/  ISETP.GE.AND P2, PT, R0, RZ, PT ;  /* 0x000000ff0000720c */ /* 0x000fe20003f46270 */
[----:B------:R-:W-:-:S06]  /*0300*/  VIADD R0, R154, 0x3f ;  /* 0x0000003f9a007836 */ /* 0x000fcc0000000000 */
[----:B------:R-:W-:-:S04]  /*0310*/  @P0 VIADD R3, R3, 0x1 ;  /* 0x0000000103030836 */ /* 0x000fc80000000000 */
[----:B------:R-:W-:Y:S01]  /*0320*/  IMAD.MOV.U32 R12, RZ, RZ, R3 ;  /* 0x000000ffff0c7224 */ /* 0x000fe200078e0003 */
[----:B------:R-:W-:-:S03]  /*0330*/  SHF.R.S32.HI R3, RZ, 0x1f, R0 ;  /* 0x0000001fff037819 */ /* 0x000fc60000011400 */
[----:B------:R-:W-:Y:S01]  /*0340*/  @!P2 IMAD.MOV R12, RZ, RZ, -R12 ;  /* 0x000000ffff0ca224 */ /* 0x000fe200078e0a0c */
[----:B------:R-:W-:Y:S02]  /*0350*/  LEA.HI R3, R3, R0, RZ, 0x6 ;  /* 0x0000000003037211 */ /* 0x000fe400078f30ff */
[----:B------:R-:W-:-:S04]  /*0360*/  @!P1 LOP3.LUT R12, RZ, R4, RZ, 0x33, !PT ;  /* 0x00000004ff0c9212 */ /* 0x000fc800078e33ff */
[----:B------:R-:W-:Y:S01]  /*0370*/  LEA.HI.SX32 R3, R3, -R12, 0x1a ;  /* 0x8000000c03037211 */ /* 0x000fe200078fd2ff */
[----:B------:R-:W-:-:S03]  /*0380*/  IMAD.MOV R6, RZ, RZ, -R12 ;  /* 0x000000ffff067224 */ /* 0x000fc600078e0a0c */
[----:B------:R-:W-:Y:S01]  /*0390*/  VIMNMX R15, R3, 0x1, PT ;  /* 0x00000001030f7848 */ /* 0x000fe20003fe0100 */
[----:B------:R-:W-:Y:S01]  /*03a0*/  IMAD R14, R4, R6, R5 ;  /* 0x00000006040e7224 */ /* 0x000fe200078e0205 */
[----:B------:R-:W-:Y:S01]  /*03b0*/  IABS R6, R154 ;  /* 0x0000009a00067213 */ /* 0x000fe20000000000 */
[----:B------:R-:W1:Y:S01]  /*03c0*/  I2F.RP R4, R8 ;  /* 0x0000000800047306 */ /* 0x000e620000209400 */
[----:B------:R-:W-:Y:S02]  /*03d0*/  IABS R7, R15 ;  /* 0x0000000f00077213 */ /* 0x000fe40000000000 */
[----:B------:R-:W-:-:S05]  /*03e0*/  IABS R9, R14 ;  /* 0x0000000e00097213 */ /* 0x000fca0000000000 */
[----:B------:R-:W2:Y:S08]  /*03f0*/  I2F.RP R0, R7 ;  /* 0x0000000700007306 */ /* 0x000eb00000209400 */
[----:B-1----:R-:W-:Y:S08]  /*0400*/  MUFU.RCP R4, R4 ;  /* 0x0000000400047308 */ /* 0x002ff00000001000 */
[----:B--2---:R-:W1:Y:S02]  /*0410*/  MUFU.RCP R0, R0 ;  /* 0x0000000000007308 */ /* 0x004e640000001000 */
[----:B-1----:R-:W-:Y:S01]  /*0420*/  VIADD R2, R0, 0xffffffe ;  /* 0x0ffffffe00027836 */ /* 0x002fe20000000000 */
[----:B------:R-:W-:-:S05]  /*0430*/  IABS R0, R15 ;  /* 0x0000000f00007213 */ /* 0x000fca0000000000 */
[----:B------:R1:W2:Y:S01]  /*0440*/  F2I.FTZ.U32.TRUNC.NTZ R3, R2 ;  /* 0x0000000200037305 */ /* 0x0002a2000021f000 */
[----:B------:R-:W-:Y:S02]  /*0450*/  IMAD.MOV R0, RZ, RZ, -R0 ;  /* 0x000000ffff007224 */ /* 0x000fe400078e0a00 */
[----:B-1----:R-:W-:Y:S02]  /*0460*/  IMAD.MOV.U32 R2, RZ, RZ, RZ ;  /* 0x000000ffff027224 */ /* 0x002fe400078e00ff */
[----:B--2---:R-:W-:-:S04]  /*0470*/  IMAD.MOV R10, RZ, RZ, -R3 ;  /* 0x000000ffff0a7224 */ /* 0x004fc800078e0a03 */
[----:B------:R-:W-:Y:S02]  /*0480*/  IMAD R5, R10, R7, RZ ;  /* 0x000000070a057224 */ /* 0x000fe400078e02ff */
[----:B------:R-:W-:Y:S01]  /*0490*/  VIADD R10, R4, 0xffffffe ;  /* 0x0ffffffe040a7836 */ /* 0x000fe20000000000 */
[----:B------:R-:W-:Y:S01]  /*04a0*/  SHF.R.S32.HI R4, RZ, 0x6, R119 ;  /* 0x00000006ff047819 */ /* 0x000fe20000011477 */
[----:B------:R-:W-:Y:S02]  /*04b0*/  IMAD.HI.U32 R2, R3, R5, R2 ;  /* 0x0000000503027227 */ /* 0x000fe400078e0002 */
[----:B------:R1:W2:Y:S02]  /*04c0*/  F2I.FTZ.U32.TRUNC.NTZ R11, R10 ;  /* 0x0000000a000b7305 */ /* 0x0002a4000021f000 */
[----:B------:R-:W-:Y:S02]  /*04d0*/  IMAD.MOV.U32 R5, RZ, RZ, R6 ;  /* 0x000000ffff057224 */ /* 0x000fe400078e0006 */
[----:B------:R-:W-:-:S04]  /*04e0*/  IMAD.HI.U32 R2, R2, R9, RZ ;  /* 0x0000000902027227 */ /* 0x000fc800078e00ff */
[----:B------:R-:W3:Y:S01]  /*04f0*/  I2F.RP R3, R5 ;  /* 0x0000000500037306 */ /* 0x000ee20000209400 */
[----:B------:R-:W-:Y:S02]  /*0500*/  IMAD R0, R2, R0, R9 ;  /* 0x0000000002007224 */ /* 0x000fe400078e0209 */
[----:B------:R-:W-:Y:S02]  /*0510*/  IMAD.SHL.U32 R9, R152, 0x80, RZ ;  /* 0x0000008098097824 */ /* 0x000fe400078e00ff */
[----:B-1----:R-:W-:Y:S01]  /*0520*/  IMAD.MOV.U32 R10, RZ, RZ, RZ ;  /* 0x000000ffff0a7224 */ /* 0x002fe200078e00ff */
[----:B------:R-:W-:Y:S01]  /*0530*/  ISETP.GT.U32.AND P1, PT, R7, R0, PT ;  /* 0x000000000700720c */ /* 0x000fe20003f24070 */
[----:B--2---:R-:W-:Y:S01]  /*0540*/  IMAD.MOV R13, RZ, RZ, -R11 ;  /* 0x000000ffff0d7224 */ /* 0x004fe200078e0a0b */
[----:B---3--:R-:W1:Y:S11]  /*0550*/  MUFU.RCP R3, R3 ;  /* 0x0000000300037308 */ /* 0x008e760000001000 */
[----:B------:R-:W-:-:S02]  /*0560*/  @!P1 IMAD.IADD R0, R0, 0x1, -R7 ;  /* 0x0000000100009824 */ /* 0x000fc400078e0a07 */
[----:B------:R-:W-:Y:S01]  /*0570*/  @!P1 VIADD R2, R2, 0x1 ;  /* 0x0000000102029836 */ /* 0x000fe20000000000 */
[----:B------:R-:W-:Y:S02]  /*0580*/  ISETP.NE.AND P1, PT, R15, RZ, PT ;  /* 0x000000ff0f00720c */ /* 0x000fe40003f25270 */
[----:B------:R-:W-:Y:S02]  /*0590*/  ISETP.GE.U32.AND P0, PT, R0, R7, PT ;  /* 0x000000070000720c */ /* 0x000fe40003f06070 */
[----:B------:R-:W-:-:S04]  /*05a0*/  LOP3.LUT R0, R14, R15, RZ, 0x3c, !PT ;  /* 0x0000000f0e007212 */ /* 0x000fc800078e3cff */
[----:B------:R-:W-:Y:S01]  /*05b0*/  ISETP.GE.AND P2, PT, R0, RZ, PT ;  /* 0x000000ff0000720c */ /* 0x000fe20003f46270 */
[----:B-1----:R-:W-:Y:S01]  /*05c0*/  VIADD R6, R3, 0xffffffe ;  /* 0x0ffffffe03067836 */ /* 0x002fe20000000000 */
[----:B------:R-:W-:-:S03]  /*05d0*/  LOP3.LUT R0, R119, 0x40, RZ, 0xc0, !PT ;  /* 0x0000004077007812 */ /* 0x000fc600078ec0ff */
[----:B------:R1:W2:Y:S01]  /*05e0*/  F2I.FTZ.U32.TRUNC.NTZ R7, R6 ;  /* 0x0000000600077305 */ /* 0x0002a2000021f000 */
[----:B------:R-:W-:Y:S01]  /*05f0*/  LEA.HI R3, R0, R9, RZ, 0x1c ;  /* 0x0000000900037211 */ /* 0x000fe200078fe0ff */
[----:B------:R-:W-:Y:S01]  /*0600*/  @P0 VIADD R2, R2, 0x1 ;  /* 0x0000000102020836 */ /* 0x000fe20000000000 */
[----:B------:R-:W-:Y:S01]  /*0610*/  SGXT R0, R4, 0x1 ;  /* 0x000000010400781a */ /* 0x000fe20000000200 */
[----:B------:R-:W-:Y:S02]  /*0620*/  IMAD.SHL.U32 R4, R119, 0x4, RZ ;  /* 0x0000000477047824 */ /* 0x000fe400078e00ff */
[----:B------:R-:W-:Y:S01]  /*0630*/  IMAD.MOV.U32 R17, RZ, RZ, R2 ;  /* 0x000000ffff117224 */ /* 0x000fe200078e0002 */
[----:B------:R-:W-:Y:S02]  /*0640*/  LOP3.LUT R9, R0, 0x90, RZ, 0xc0, !PT ;  /* 0x0000009000097812 */ /* 0x000fe400078ec0ff */
[----:B------:R-:W-:Y:S01]  /*0650*/  SHF.R.U32.HI R0, RZ, 0x6, R119 ;  /* 0x00000006ff007819 */ /* 0x000fe20000011677 */
[----:B------:R-:W-:Y:S01]  /*0660*/  @!P2 IMAD.MOV R17, RZ, RZ, -R17 ;  /* 0x000000ffff11a224 */ /* 0x000fe200078e0a11 */
[----:B------:R-:W-:Y:S01]  /*0670*/  @!P1 LOP3.LUT R17, RZ, R15, RZ, 0x33, !PT ;  /* 0x0000000fff119212 */ /* 0x000fe200078e33ff */
[----:B-1----:R-:W-:Y:S01]  /*0680*/  IMAD.MOV.U32 R6, RZ, RZ, RZ ;  /* 0x000000ffff067224 */ /* 0x002fe200078e00ff */
[----:B------:R-:W-:-:S02]  /*0690*/  SGXT.U32 R0, R0, 0x1 ;  /* 0x000000010000781a */ /* 0x000fc40000000000 */
[----:B------:R-:W-:Y:S01]  /*06a0*/  LOP3.LUT R4, R9, 0x7c, R4, 0x78, !PT ;  /* 0x0000007c09047812 */ /* 0x000fe200078e7804 */
[----:B------:R-:W-:Y:S01]  /*06b0*/  IMAD R9, R13, R8, RZ ;  /* 0x000000080d097224 */ /* 0x000fe200078e02ff */
[----:B------:R-:W-:Y:S01]  /*06c0*/  PRMT R2, R0, 0x6540, R17 ;  /* 0x0000654000027816 */ /* 0x000fe20000000011 */
[----:B--2---:R-:W-:Y:S02]  /*06d0*/  IMAD.MOV R16, RZ, RZ, -R7 ;  /* 0x000000ffff107224 */ /* 0x004fe400078e0a07 */
[----:B------:R-:W-:Y:S01]  /*06e0*/  IMAD.HI.U32 R10, R11, R9, R10 ;  /* 0x000000090b0a7227 */ /* 0x000fe200078e000a */
[----:B------:R-:W-:Y:S02]  /*06f0*/  LOP3.LUT R18, R2, 0xfe, RZ, 0xfc, !PT ;  /* 0x000000fe02127812 */ /* 0x000fe400078efcff */
[----:B------:R-:W-:Y:S01]  /*0700*/  IABS R13, R2 ;  /* 0x00000002000d7213 */ /* 0x000fe20000000000 */
[----:B------:R-:W-:Y:S01]  /*0710*/  IMAD R11, R16, R5, RZ ;  /* 0x00000005100b7224 */ /* 0x000fe200078e02ff */
[C---:B----4-:R-:W-:Y:S01]  /*0720*/  LOP3.LUT R154, R2.reuse, 0x68, RZ, 0xfc, !PT ;  /* 0x00000068029a7812 */ /* 0x050fe200078efcff */
[----:B------:R-:W-:Y:S01]  /*0730*/  IMAD.SHL.U32 R9, R17, 0x100, RZ ;  /* 0x0000010011097824 */ /* 0x000fe200078e00ff */
[----:B------:R1:W-:Y:S01]  /*0740*/  STL [R1+0x4b8], R18 ;  /* 0x0004b81201007387 */ /* 0x0003e20000100800 */
[----:B------:R-:W-:Y:S01]  /*0750*/  IMAD.MOV R82, RZ, RZ, -R17 ;  /* 0x000000ffff527224 */ /* 0x000fe200078e0a11 */
[----:B------:R-:W-:Y:S01]  /*0760*/  LOP3.LUT R252, R2, 0x6a, RZ, 0xfc, !PT ;  /* 0x0000006a02fc7812 */ /* 0x000fe200078efcff */
[----:B------:R-:W-:Y:S01]  /*0770*/  IMAD.HI.U32 R11, R7, R11, R6 ;  /* 0x0000000b070b7227 */ /* 0x000fe200078e0006 */
[----:B------:R-:W-:-:S02]  /*0780*/  IABS R7, R18 ;  /* 0x0000001200077213 */ /* 0x000fc40000000000 */
[----:B------:R-:W-:Y:S01]  /*0790*/  LOP3.LUT R175, R9, 0x2, R0, 0xfe, !PT ;  /* 0x0000000209af7812 */ /* 0x000fe200078efe00 */
[----:B------:R-:W-:Y:S01]  /*07a0*/  IMAD R82, R15, R82, R14 ;  /* 0x000000520f527224 */ /* 0x000fe200078e020e */
[C-C-:B------:R-:W-:Y:S01]  /*07b0*/  LOP3.LUT R16, R9.reuse, 0x4, R0.reuse, 0xfe, !PT ;  /* 0x0000000409107812 */ /* 0x140fe200078efe00 */
[----:B------:R-:W-:Y:S01]  /*07c0*/  IMAD.HI.U32 R6, R10, R13, RZ ;  /* 0x0000000d0a067227 */ /* 0x000fe200078e00ff */
[----:B------:R-:W-:Y:S01]  /*07d0*/  IABS R43, R175 ;  /* 0x000000af002b7213 */ /* 0x000fe20000000000 */
[----:B------:R-:W-:Y:S01]  /*07e0*/  STL [R1+0x498], R175 ;  /* 0x000498af01007387 */ /* 0x000fe20000100800 */
[C-C-:B-1----:R-:W-:Y:S01]  /*07f0*/  LOP3.LUT R18, R9.reuse, 0x8, R0.reuse, 0xfe, !PT ;  /* 0x0000000809127812 */ /* 0x142fe200078efe00 */
[----:B------:R-:W-:Y:S01]  /*0800*/  IMAD.MOV.U32 R15, RZ, RZ, R7 ;  /* 0x000000ffff0f7224 */ /* 0x000fe200078e0007 */
[----:B------:R-:W-:Y:S01]  /*0810*/  LOP3.LUT R19, R9, 0xa, R0, 0xfe, !PT ;  /* 0x0000000a09137812 */ /* 0x000fe200078efe00 */
[----:B------:R-:W-:Y:S01]  /*0820*/  IMAD.IADD R82, R12, 0x1, R82 ;  /* 0x000000010c527824 */ /* 0x000fe200078e0252 */
[----:B------:R-:W-:Y:S01]  /*0830*/  IABS R12, R16 ;  /* 0x00000010000c7213 */ /* 0x000fe20000000000 */
[----:B------:R-:W-:Y:S01]  /*0840*/  IMAD.MOV R112, RZ, RZ, -R6 ;  /* 0x000000ffff707224 */ /* 0x000fe200078e0a06 */
[----:B------:R1:W-:Y:S01]  /*0850*/  STL [R1+0x4ac], R16 ;  /* 0x0004ac1001007387 */ /* 0x0003e20000100800 */
[----:B------:R-:W-:Y:S01]  /*0860*/  IMAD.HI.U32 R7, R10, R15, RZ ;  /* 0x0000000f0a077227 */ /* 0x000fe200078e00ff */
[----:B------:R-:W-:-:S02]  /*0870*/  IABS R47, R18 ;  /* 0x00000012002f7213 */ /* 0x000fc40000000000 */
[C-C-:B------:R-:W-:Y:S01]  /*0880*/  LOP3.LUT R20, R9.reuse, 0xc, R0.reuse, 0xfe, !PT ;  /* 0x0000000c09147812 */ /* 0x140fe200078efe00 */
[----:B------:R-:W-:Y:S01]  /*0890*/  IMAD R112, R8, R112, R13 ;  /* 0x0000007008707224 */ /* 0x000fe200078e020d */
[C-C-:B------:R-:W-:Y:S01]  /*08a0*/  LOP3.LUT R21, R9.reuse, 0xe, R0.reuse, 0xfe, !PT ;  /* 0x0000000e09157812 */ /* 0x140fe200078efe00 */
[C---:B------:R-:W-:Y:S01]  /*08b0*/  IMAD.HI.U32 R6, R10.reuse, R43, RZ ;  /* 0x0000002b0a067227 */ /* 0x040fe200078e00ff */
[----:B------:R-:W-:Y:S02]  /*08c0*/  IABS R17, R20 ;  /* 0x0000001400117213 */ /* 0x000fe40000000000 */
[C---:B-1----:R-:W-:Y:S01]  /*08d0*/  LOP3.LUT R16, R9.reuse, 0x6, R0, 0xfe, !PT ;  /* 0x0000000609107812 */ /* 0x042fe200078efe00 */
[----:B------:R-:W-:Y:S01]  /*08e0*/  IMAD.MOV.U32 R13, RZ, RZ, R12 ;  /* 0x000000ffff0d7224 */ /* 0x000fe200078e000c */
[C---:B------:R-:W-:Y:S01]  /*08f0*/  LOP3.LUT R22, R9.reuse, 0x10, R0, 0xfe, !PT ;  /* 0x0000001009167812 */ /* 0x040fe200078efe00 */
[----:B------:R-:W-:Y:S01]  /*0900*/  IMAD.MOV R114, RZ, RZ, -R7 ;  /* 0x000000ffff727224 */ /* 0x000fe200078e0a07 */
[----:B------:R-:W-:Y:S01]  /*0910*/  IABS R12, R16 ;  /* 0x00000010000c7213 */ /* 0x000fe20000000000 */
[----:B------:R-:W-:Y:S01]  /*0920*/  IMAD.MOV R7, RZ, RZ, -R6 ;  /* 0x000000ffff077224 */ /* 0x000fe200078e0a06 */
[----:B------:R-:W-:Y:S01]  /*0930*/  IABS R51, R21 ;  /* 0x0000001500337213 */ /* 0x000fe20000000000 */
[----:B------:R-:W-:Y:S01]  /*0940*/  IMAD.HI.U32 R6, R10, R13, RZ ;  /* 0x0000000d0a067227 */ /* 0x000fe200078e00ff */
[----:B------:R-:W-:Y:S01]  /*0950*/  STL [R1+0x4a8], R16 ;  /* 0x0004a81001007387 */ /* 0x000fe20000100800 */
[----:B------:R-:W-:-:S02]  /*0960*/  LOP3.LUT R14, R9, 0x12, R0, 0xfe, !PT ;  /* 0x00000012090e7812 */ /* 0x000fc400078efe00 */
[----:B------:R-:W-:Y:S01]  /*0970*/  IMAD R114, R8, R114, R15 ;  /* 0x0000007208727224 */ /* 0x000fe200078e020f */
[----:B------:R-:W-:Y:S01]  /*0980*/  STL [R1+0x4a4], R18 ;  /* 0x0004a41201007387 */ /* 0x000fe20000100800 */
[----:B------:R-:W-:Y:S01]  /*0990*/  IMAD.MOV.U32 R15, RZ, RZ, R12 ;  /* 0x000000ffff0f7224 */ /* 0x000fe200078e000c */
[----:B------:R-:W-:Y:S01]  /*09a0*/  LOP3.LUT R23, R9, 0x1a, R0, 0xfe, !PT ;  /* 0x0000001a09177812 */ /* 0x000fe200078efe00 */
[----:B------:R-:W-:Y:S01]  /*09b0*/  IMAD.MOV R44, RZ, RZ, -R6 ;  /* 0x000000ffff2c7224 */ /* 0x000fe200078e0a06 */
[----:B------:R-:W-:Y:S01]  /*09c0*/  STL [R1+0x4a0], R19 ;  /* 0x0004a01301007387 */ /* 0x000fe20000100800 */
[----:B------:R-:W-:Y:S01]  /*09d0*/  IMAD.HI.U32 R6, R10, R15, RZ ;  /* 0x0000000f0a067227 */ /* 0x000fe200078e00ff */
[----:B------:R-:W-:Y:S02]  /*09e0*/  IABS R59, R23 ;  /* 0x00000017003b7213 */ /* 0x000fe40000000000 */
[----:B------:R-:W-:Y:S01]  /*09f0*/  STL [R1+0x49c], R20 ;  /* 0x00049c1401007387 */ /* 0x000fe20000100800 */
[----:B------:R-:W-:Y:S01]  /*0a00*/  IMAD R43, R8, R7, R43 ;  /* 0x00000007082b7224 */ /* 0x000fe200078e022b */
[----:B------:R-:W-:Y:S01]  /*0a10*/  LOP3.LUT R251, R2, 0x6c, RZ, 0xfc, !PT ;  /* 0x0000006c02fb7812 */ /* 0x000fe200078efcff */
[----:B------:R-:W-:Y:S01]  /*0a20*/  IMAD R44, R8, R44, R13 ;  /* 0x0000002c082c7224 */ /* 0x000fe200078e020d */
[----:B------:R-:W-:Y:S01]  /*0a30*/  IABS R13, R19 ;  /* 0x00000013000d7213 */ /* 0x000fe20000000000 */
[----:B------:R-:W-:Y:S01]  /*0a40*/  IMAD.HI.U32 R7, R10, R47, RZ ;  /* 0x0000002f0a077227 */ /* 0x000fe200078e00ff */
[----:B------:R-:W-:Y:S01]  /*0a50*/  STL [R1+0x494], R21 ;  /* 0x0004941501007387 */ /* 0x000fe20000100800 */
[----:B------:R-:W-:-:S02]  /*0a60*/  IABS R111, R252 ;  /* 0x000000fc006f7213 */ /* 0x000fc40000000000 */
[----:B------:R-:W-:Y:S01]  /*0a70*/  IMAD.MOV R6, RZ, RZ, -R6 ;  /* 0x000000ffff067224 */ /* 0x000fe200078e0a06 */
[----:B------:R-:W-:Y:S01]  /*0a80*/  STL [R1+0x45c], R22 ;  /* 0x00045c1601007387 */ /* 0x000fe20000100800 */
[----:B------:R-:W-:Y:S01]  /*0a90*/  IMAD.MOV R12, RZ, RZ, -R7 ;  /* 0x000000ffff0c7224 */ /* 0x000fe200078e0a07 */
[----:B------:R-:W-:Y:S01]  /*0aa0*/  LOP3.LUT R250, R2, 0x6e, RZ, 0xfc, !PT ;  /* 0x0000006e02fa7812 */ /* 0x000fe200078efcff */
[----:B------:R-:W-:Y:S01]  /*0ab0*/  IMAD R46, R8, R6, R15 ;  /* 0x00000006082e7224 */ /* 0x000fe200078e020f */
[----:B------:R1:W-:Y:S01]  /*0ac0*/  STL [R1+0x458], R14 ;  /* 0x0004580e01007387 */ /* 0x0003e20000100800 */
[----:B------:R-:W-:Y:S01]  /*0ad0*/  IMAD.HI.U32 R6, R10, R13, RZ ;  /* 0x0000000d0a067227 */ /* 0x000fe200078e00ff */
[----:B------:R-:W-:Y:S02]  /*0ae0*/  IABS R15, R14 ;  /* 0x0000000e000f7213 */ /* 0x000fe40000000000 */
[----:B------:R-:W-:Y:S01]  /*0af0*/  LOP3.LUT R248, R2, 0x72, RZ, 0xfc, !PT ;  /* 0x0000007202f87812 */ /* 0x000fe200078efcff */
[----:B------:R-:W-:Y:S01]  /*0b00*/  IMAD.HI.U32 R7, R10, R17, RZ ;  /* 0x000000110a077227 */ /* 0x000fe200078e00ff */
[----:B------:R-:W-:-:S02]  /*0b10*/  LOP3.LUT R249, R2, 0x70, RZ, 0xfc, !PT ;  /* 0x0000007002f97812 */ /* 0x000fc400078efcff */
[----:B------:R-:W-:Y:S01]  /*0b20*/  LOP3.LUT R247, R2, 0x74, RZ, 0xfc, !PT ;  /* 0x0000007402f77812 */ /* 0x000fe200078efcff */
[----:B------:R-:W-:Y:S01]  /*0b30*/  IMAD R47, R8, R12, R47 ;  /* 0x0000000c082f7224 */ /* 0x000fe200078e022f */
[----:B------:R-:W-:Y:S01]  /*0b40*/  IABS R12, R22 ;  /* 0x00000016000c7213 */ /* 0x000fe20000000000 */
[----:B------:R-:W-:Y:S01]  /*0b50*/  IMAD.MOV R48, RZ, RZ, -R6 ;  /* 0x000000ffff307224 */ /* 0x000fe200078e0a06 */
[----:B-1----:R-:W-:Y:S01]  /*0b60*/  LOP3.LUT R14, R9, 0x16, R0, 0xfe, !PT ;  /* 0x00000016090e7812 */ /* 0x002fe200078efe00 */
[----:B------:R-:W-:Y:S01]  /*0b70*/  IMAD.MOV R7, RZ, RZ, -R7 ;  /* 0x000000ffff077224 */ /* 0x000fe200078e0a07 */
[----:B------:R-:W-:Y:S01]  /*0b80*/  IABS R39, R249 ;  /* 0x000000f900277213 */ /* 0x000fe20000000000 */
[----:B------:R-:W-:Y:S01]  /*0b90*/  IMAD.HI.U32 R6, R10, R51, RZ ;  /* 0x000000330a067227 */ /* 0x000fe200078e00ff */
[----:B------:R-:W-:-:S03]  /*0ba0*/  LOP3.LUT R246, R2, 0x76, RZ, 0xfc, !PT ;  /* 0x0000007602f67812 */ /* 0x000fc600078efcff */
[C---:B------:R-:W-:Y:S02]  /*0bb0*/  IMAD R48, R8.reuse, R48, R13 ;  /* 0x0000003008307224 */ /* 0x040fe400078e020d */
[----:B------:R-:W-:Y:S01]  /*0bc0*/  IMAD.MOV.U32 R13, RZ, RZ, R12 ;  /* 0x000000ffff0d7224 */ /* 0x000fe200078e000c */
[C-C-:B------:R-:W-:Y:S01]  /*0bd0*/  LOP3.LUT R12, R9.reuse, 0x18, R0.reuse, 0xfe, !PT ;  /* 0x00000018090c7812 */ /* 0x140fe200078efe00 */
[----:B------:R-:W-:Y:S01]  /*0be0*/  IMAD R50, R8, R7, R17 ;  /* 0x0000000708327224 */ /* 0x000fe200078e0211 */
[----:B------:R-:W-:Y:S01]  /*0bf0*/  LOP3.LUT R17, R9, 0x14, R0, 0xfe, !PT ;  /* 0x0000001409117812 */ /* 0x000fe200078efe00 */
[----:B------:R-:W-:Y:S02]  /*0c00*/  IMAD.MOV R7, RZ, RZ, -R6 ;  /* 0x000000ffff077224 */ /* 0x000fe400078e0a06 */
[----:B------:R-:W-:Y:S01]  /*0c10*/  IMAD.HI.U32 R6, R10, R13, RZ ;  /* 0x0000000d0a067227 */ /* 0x000fe200078e00ff */
[----:B------:R-:W-:Y:S01]  /*0c20*/  IABS R55, R17 ;  /* 0x0000001100377213 */ /* 0x000fe20000000000 */
[----:B------:R1:W-:Y:S02]  /*0c30*/  STL [R1+0x454], R17 ;  /* 0x0004541101007387 */ /* 0x0003e40000100800 */
[----:B------:R-:W-:-:S02]  /*0c40*/  IMAD.MOV R6, RZ, RZ, -R6 ;  /* 0x000000ffff067224 */ /* 0x000fc400078e0a06 */
[----:B------:R-:W-:Y:S01]  /*0c50*/  IMAD R51, R8, R7, R51 ;  /* 0x0000000708337224 */ /* 0x000fe200078e0233 */
[----:B------:R2:W-:Y:S01]  /*0c60*/  STL [R1+0x450], R14 ;  /* 0x0004500e01007387 */ /* 0x0005e20000100800 */
[----:B------:R-:W-:-:S03]  /*0c70*/  IMAD.HI.U32 R7, R10, R15, RZ ;  /* 0x0000000f0a077227 */ /* 0x000fc600078e00ff */
[----:B------:R3:W-:Y:S01]  /*0c80*/  STL [R1+0x44c], R12 ;  /* 0x00044c0c01007387 */ /* 0x0007e20000100800 */
[----:B-1----:R-:W-:Y:S01]  /*0c90*/  IABS R17, R14 ;  /* 0x0000000e00117213 */ /* 0x002fe20000000000 */
[----:B------:R-:W-:Y:S01]  /*0ca0*/  IMAD R52, R8, R6, R13 ;  /* 0x0000000608347224 */ /* 0x000fe200078e020d */
[----:B------:R-:W-:Y:S01]  /*0cb0*/  IABS R13, R12 ;  /* 0x0000000c000d7213 */ /* 0x000fe20000000000 */
[C---:B------:R-:W-:Y:S01]  /*0cc0*/  IMAD.HI.U32 R6, R10.reuse, R55, RZ ;  /* 0x000000370a067227 */ /* 0x040fe200078e00ff */
[----:B------:R-:W-:Y:S01]  /*0cd0*/  STL [R1+0x448], R23 ;  /* 0x0004481701007387 */ /* 0x000fe20000100800 */
[----:B--2---:R-:W-:Y:S02]  /*0ce0*/  LOP3.LUT R14, R9, 0x1c, R0, 0xfe, !PT ;  /* 0x0000001c090e7812 */ /* 0x004fe400078efe00 */
[----:B------:R-:W-:Y:S02]  /*0cf0*/  IMAD.MOV R54, RZ, RZ, -R7 ;  /* 0x000000ffff367224 */ /* 0x000fe400078e0a07 */
[----:B------:R-:W-:Y:S01]  /*0d00*/  IMAD.HI.U32 R7, R10, R17, RZ ;  /* 0x000000110a077227 */ /* 0x000fe200078e00ff */
[----:B------:R1:W-:Y:S03]  /*0d10*/  STL [R1+0x444], R14 ;  /* 0x0004440e01007387 */ /* 0x0003e60000100800 */
[----:B---3--:R-:W-:-:S02]  /*0d20*/  IMAD.MOV R12, RZ, RZ, -R6 ;  /* 0x000000ffff0c7224 */ /* 0x008fc400078e0a06 */
[----:B------:R-:W-:-:S04]  /*0d30*/  IMAD.HI.U32 R6, R10, R13, RZ ;  /* 0x0000000d0a067227 */ /* 0x000fc800078e00ff */
[----:B------:R-:W-:Y:S02]  /*0d40*/  IMAD.MOV R7, RZ, RZ, -R7 ;  /* 0x000000ffff077224 */ /* 0x000fe400078e0a07 */
[C---:B------:R-:W-:Y:S01]  /*0d50*/  IMAD R55, R8.reuse, R12, R55 ;  /* 0x0000000c08377224 */ /* 0x040fe200078e0237 */
[C---:B------:R-:W-:Y:S01]  /*0d60*/  LOP3.LUT R12, R9.reuse, 0x1e, R0, 0xfe, !PT ;  /* 0x0000001e090c7812 */ /* 0x040fe200078efe00 */
[----:B------:R-:W-:Y:S02]  /*0d70*/  IMAD.MOV R58, RZ, RZ, -R6 ;  /* 0x000000ffff3a7224 */ /* 0x000fe400078e0a06 */
[C---:B------:R-:W-:Y:S01]  /*0d80*/  IMAD R56, R8.reuse, R7, R17 ;  /* 0x0000000708387224 */ /* 0x040fe200078e0211 */
[----:B------:R-:W-:Y:S01]  /*0d90*/  LOP3.LUT R7, R9, 0x20, R0, 0xfe, !PT ;  /* 0x0000002009077812 */ /* 0x000fe200078efe00 */
[C---:B------:R-:W-:Y:S01]  /*0da0*/  IMAD R54, R8.reuse, R54, R15 ;  /* 0x0000003608367224 */ /* 0x040fe200078e020f */
[----:B------:R-:W-:Y:S01]  /*0db0*/  IABS R15, R14 ;  /* 0x0000000e000f7213 */ /* 0x000fe20000000000 */
[----:B------:R-:W-:Y:S01]  /*0dc0*/  IMAD R58, R8, R58, R13 ;  /* 0x0000003a083a7224 */ /* 0x000fe200078e020d */
[----:B------:R2:W-:Y:S01]  /*0dd0*/  STL [R1+0x440], R12 ;  /* 0x0004400c01007387 */ /* 0x0005e20000100800 */
[----:B------:R-:W-:Y:S01]  /*0de0*/  IMAD.HI.U32 R6, R10, R59, RZ ;  /* 0x0000003b0a067227 */ /* 0x000fe200078e00ff */
[----:B------:R-:W-:-:S02]  /*0df0*/  IABS R13, R12 ;  /* 0x0000000c000d7213 */ /* 0x000fc40000000000 */
[----:B------:R3:W-:Y:S01]  /*0e00*/  STL [R1+0x43c], R7 ;  /* 0x00043c0701007387 */ /* 0x0007e20000100800 */
[----:B------:R-:W-:Y:S01]  /*0e10*/  IABS R63, R7 ;  /* 0x00000007003f7213 */ /* 0x000fe20000000000 */
[----:B------:R-:W-:Y:S01]  /*0e20*/  IMAD.MOV R6, RZ, RZ, -R6 ;  /* 0x000000ffff067224 */ /* 0x000fe200078e0a06 */
[C-C-:B------:R-:W-:Y:S02]  /*0e30*/  LOP3.LUT R17, R9.reuse, 0x24, R0.reuse, 0xfe, !PT ;  /* 0x0000002409117812 */ /* 0x140fe400078efe00 */
[C-C-:B-1----:R-:W-:Y:S01]  /*0e40*/  LOP3.LUT R14, R9.reuse, 0x26, R0.reuse, 0xfe, !PT ;  /* 0x00000026090e7812 */ /* 0x142fe200078efe00 */
[----:B------:R-:W-:Y:S01]  /*0e50*/  IMAD R59, R8, R6, R59 ;  /* 0x00000006083b7224 */ /* 0x000fe200078e023b */
[----:B--2---:R-:W-:Y:S01]  /*0e60*/  LOP3.LUT R12, R9, 0x22, R0, 0xfe, !PT ;  /* 0x00000022090c7812 */ /* 0x004fe200078efe00 */
[----:B------:R-:W-:Y:S01]  /*0e70*/  IMAD.HI.U32 R6, R10, R13, RZ ;  /* 0x0000000d0a067227 */ /* 0x000fe200078e00ff */
[----:B------:R-:W-:-:S03]  /*0e80*/  IABS R67, R14 ;  /* 0x0000000e00437213 */ /* 0x000fc60000000000 */
[C---:B---3--:R-:W-:Y:S01]  /*0e90*/  IMAD.HI.U32 R7, R10.reuse, R15, RZ ;  /* 0x0000000f0a077227 */ /* 0x048fe200078e00ff */
[----:B------:R1:W-:Y:S03]  /*0ea0*/  STL [R1+0x438], R12 ;  /* 0x0004380c01007387 */ /* 0x0003e60000100800 */
[----:B------:R-:W-:Y:S01]  /*0eb0*/  IMAD.MOV R60, RZ, RZ, -R7 ;  /* 0x000000ffff3c7224 */ /* 0x000fe200078e0a07 */
[----:B------:R-:W-:Y:S01]  /*0ec0*/  STL [R1+0x434], R17 ;  /* 0x0004341101007387 */ /* 0x000fe20000100800 */
[----:B------:R-:W-:-:S03]  /*0ed0*/  IMAD.HI.U32 R7, R10, R63, RZ ;  /* 0x0000003f0a077227 */ /* 0x000fc600078e00ff */
[----:B------:R2:W-:Y:S01]  /*0ee0*/  STL [R1+0x430], R14 ;  /* 0x0004300e01007387 */ /* 0x0005e20000100800 */
[C---:B------:R-:W-:Y:S01]  /*0ef0*/  IMAD R60, R8.reuse, R60, R15 ;  /* 0x0000003c083c7224 */ /* 0x040fe200078e020f */
[----:B-1----:R-:W-:Y:S01]  /*0f00*/  IABS R12, R12 ;  /* 0x0000000c000c7213 */ /* 0x002fe20000000000 */
[----:B------:R-:W-:Y:S02]  /*0f10*/  IMAD.MOV R62, RZ, RZ, -R6 ;  /* 0x000000ffff3e7224 */ /* 0x000fe400078e0a06 */
[----:B------:R-:W-:Y:S02]  /*0f20*/  IMAD.MOV R7, RZ, RZ, -R7 ;  /* 0x000000ffff077224 */ /* 0x000fe400078e0a07 */
[----:B------:R-:W-:Y:S01]  /*0f30*/  IMAD.MOV.U32 R15, RZ, RZ, R12 ;  /* 0x000000ffff0f7224 */ /* 0x000fe200078e000c */
[----:B------:R-:W-:Y:S01]  /*0f40*/  IABS R12, R17 ;  /* 0x00000011000c7213 */ /* 0x000fe20000000000 */
[----:B------:R-:W-:Y:S01]  /*0f50*/  IMAD R62, R8, R62, R13 ;  /* 0x0000003e083e7224 */ /* 0x000fe200078e020d */
[C-C-:B--2---:R-:W-:Y:S01]  /*0f60*/  LOP3.LUT R14, R9.reuse, 0x28, R0.reuse, 0xfe, !PT ;  /* 0x00000028090e7812 */ /* 0x144fe200078efe00 */
[----:B------:R-:W-:Y:S01]  /*0f70*/  IMAD.HI.U32 R6, R10, R15, RZ ;  /* 0x0000000f0a067227 */ /* 0x000fe200078e00ff */
[----:B------:R-:W-:-:S03]  /*0f80*/  LOP3.LUT R17, R9, 0x2e, R0, 0xfe, !PT ;  /* 0x0000002e09117812 */ /* 0x000fc600078efe00 */
[----:B------:R-:W-:Y:S01]  /*0f90*/  IMAD.MOV.U32 R13, RZ, RZ, R12 ;  /* 0x000000ffff0d7224 */ /* 0x000fe200078e000c */
[----:B------:R1:W-:Y:S01]  /*0fa0*/  STL [R1+0x428], R14 ;  /* 0x0004280e01007387 */ /* 0x0003e20000100800 */
[----:B------:R-:W-:Y:S01]  /*0fb0*/  IMAD R63, R8, R7, R63 ;  /* 0x00000007083f7224 */ /* 0x000fe200078e023f */
[C---:B------:R-:W-:Y:S01]  /*0fc0*/  LOP3.LUT R7, R9.reuse, 0x2a, R0, 0xfe, !PT ;  /* 0x0000002a09077812 */ /* 0x040fe200078efe00 */
[----:B------:R-:W-:Y:S01]  /*0fd0*/  IMAD.MOV R64, RZ, RZ, -R6 ;  /* 0x000000ffff407224 */ /* 0x000fe200078e0a06 */
[----:B------:R-:W-:Y:S01]  /*0fe0*/  IABS R71, R17 ;  /* 0x0000001100477213 */ /* 0x000fe20000000000 */
[----:B------:R-:W-:Y:S01]  /*0ff0*/  IMAD.HI.U32 R6, R10, R13, RZ ;  /* 0x0000000d0a067227 */ /* 0x000fe200078e00ff */
[----:B------:R-:W-:Y:S01]  /*1000*/  IABS R69, R7 ;  /* 0x0000000700457213 */ /* 0x000fe20000000000 */
[----:B------:R2:W-:Y:S02]  /*1010*/  STL [R1+0x424], R7 ;  /* 0x0004240701007387 */ /* 0x0005e40000100800 */
[----:B------:R-:W-:Y:S01]  /*1020*/  IMAD R64, R8, R64, R15 ;  /* 0x0000004008407224 */ /* 0x000fe200078e020f */
[----:B------:R-:W-:Y:S01]  /*1030*/  IABS R15, R14 ;  /* 0x0000000e000f7213 */ /* 0x000fe20000000000 */
[----:B------:R-:W-:Y:S01]  /*1040*/  IMAD.MOV R6, RZ, RZ, -R6 ;  /* 0x000000ffff067224 */ /* 0x000fe200078e0a06 */
[----:B-1----:R-:W-:-:S03]  /*1050*/  LOP3.LUT R14, R9, 0x2c, R0, 0xfe, !PT ;  /* 0x0000002c090e7812 */ /* 0x002fc600078efe00 */
[----:B------:R-:W-:Y:S01]  /*1060*/  IMAD R66, R8, R6, R13 ;  /* 0x0000000608427224 */ /* 0x000fe200078e020d */
[----:B------:R-:W-:Y:S01]  /*1070*/  IABS R13, R14 ;  /* 0x0000000e000d7213 */ /* 0x000fe20000000000 */
[C---:B--2---:R-:W-:Y:S01]  /*1080*/  IMAD.HI.U32 R7, R10.reuse, R67, RZ ;  /* 0x000000430a077227 */ /* 0x044fe200078e00ff */
[----:B------:R1:W-:Y:S03]  /*1090*/  STL [R1+0x420], R14 ;  /* 0x0004200e01007387 */ /* 0x0003e60000100800 */
[----:B------:R-:W-:Y:S01]  /*10a0*/  IMAD.MOV R12, RZ, RZ, -R7 ;  /* 0x000000ffff0c7224 */ /* 0x000fe200078e0a07 */
[----:B------:R2:W-:Y:S01]  /*10b0*/  STL [R1+0x41c], R17 ;  /* 0x00041c1101007387 */ /* 0x0005e20000100800 */
[----:B------:R-:W-:-:S04]  /*10c0*/  IMAD.HI.U32 R6, R10, R15, RZ ;  /* 0x0000000f0a067227 */ /* 0x000fc800078e00ff */
[----:B------:R-:W-:Y:S01]  /*10d0*/  IMAD.HI.U32 R7, R10, R69, RZ ;  /* 0x000000450a077227 */ /* 0x000fe200078e00ff */
[----:B-1----:R-:W-:-:S03]  /*10e0*/  LOP3.LUT R14, R9, 0x30, R0, 0xfe, !PT ;  /* 0x00000030090e7812 */ /* 0x002fc600078efe00 */
[----:B------:R-:W-:Y:S01]  /*10f0*/  IMAD.MOV R68, RZ, RZ, -R6 ;  /* 0x000000ffff447224 */ /* 0x000fe200078e0a06 */
[----:B--2---:R-:W-:Y:S01]  /*1100*/  LOP3.LUT R17, R9, 0x3a, R0, 0xfe, !PT ;  /* 0x0000003a09117812 */ /* 0x004fe200078efe00 */
[----:B------:R-:W-:Y:S01]  /*1110*/  IMAD.MOV R7, RZ, RZ, -R7 ;  /* 0x000000ffff077224 */ /* 0x000fe200078e0a07 */
[----:B------:R1:W-:Y:S01]  /*1120*/  STL [R1+0x418], R14 ;  /* 0x0004180e01007387 */ /* 0x0003e20000100800 */
[----:B------:R-:W-:-:S04]  /*1130*/  IMAD.HI.U32 R6, R10, R13, RZ ;  /* 0x0000000d0a067227 */ /* 0x000fc800078e00ff */
[C---:B------:R-:W-:Y:S01]  /*1140*/  IMAD R67, R8.reuse, R12, R67 ;  /* 0x0000000c08437224 */ /* 0x040fe200078e0243 */
[C-C-:B------:R-:W-:Y:S01]  /*1150*/  LOP3.LUT R12, R9.reuse, 0x32, R0.reuse, 0xfe, !PT ;  /* 0x00000032090c7812 */ /* 0x140fe200078efe00 */
[C---:B------:R-:W-:Y:S01]  /*1160*/  IMAD R69, R8.reuse, R7, R69 ;  /* 0x0000000708457224 */ /* 0x040fe200078e0245 */
[C---:B------:R-:W-:Y:S01]  /*1170*/  LOP3.LUT R7, R9.reuse, 0x34, R0, 0xfe, !PT ;  /* 0x0000003409077812 */ /* 0x040fe200078efe00 */
[----:B------:R-:W-:Y:S01]  /*1180*/  IMAD R68, R8, R68, R15 ;  /* 0x0000004408447224 */ /* 0x000fe200078e020f */
[----:B------:R-:W-:Y:S01]  /*1190*/  IABS R15, R14 ;  /* 0x0000000e000f7213 */ /* 0x000fe20000000000 */
[----:B------:R-:W-:Y:S01]  /*11a0*/  IMAD.MOV R70, RZ, RZ, -R6 ;  /* 0x000000ffff467224 */ /* 0x000fe200078e0a06 */
[----:B------:R2:W-:Y:S01]  /*11b0*/  STL [R1+0x414], R12 ;  /* 0x0004140c01007387 */ /* 0x0005e20000100800 */
[----:B------:R-:W-:Y:S01]  /*11c0*/  IMAD.HI.U32 R6, R10, R71, RZ ;  /* 0x000000470a067227 */ /* 0x000fe200078e00ff */
[----:B------:R-:W-:Y:S02]  /*11d0*/  IABS R73, R12 ;  /* 0x0000000c00497213 */ /* 0x000fe40000000000 */
[----:B------:R3:W-:Y:S01]  /*11e0*/  STL [R1+0x410], R7 ;  /* 0x0004100701007387 */ /* 0x0007e20000100800 */
[----:B------:R-:W-:Y:S01]  /*11f0*/  IMAD R70, R8, R70, R13 ;  /* 0x0000004608467224 */ /* 0x000fe200078e020d */
[----:B------:R-:W-:Y:S01]  /*1200*/  IABS R13, R7 ;  /* 0x00000007000d7213 */ /* 0x000fe20000000000 */
[----:B------:R-:W-:Y:S01]  /*1210*/  IMAD.MOV R6, RZ, RZ, -R6 ;  /* 0x000000ffff067224 */ /* 0x000fe200078e0a06 */
[----:B-1----:R-:W-:-:S02]  /*1220*/  LOP3.LUT R14, R9, 0x38, R0, 0xfe, !PT ;  /* 0x00000038090e7812 */ /* 0x002fc400078efe00 */
[----:B--2---:R-:W-:Y:S01]  /*1230*/  LOP3.LUT R12, R9, 0x36, R0, 0xfe, !PT ;  /* 0x00000036090c7812 */ /* 0x004fe200078efe00 */
[----:B------:R-:W-:Y:S02]  /*1240*/  IMAD R71, R8, R6, R71 ;  /* 0x0000000608477224 */ /* 0x000fe400078e0247 */
[C---:B------:R-:W-:Y:S01]  /*1250*/  IMAD.HI.U32 R6, R10.reuse, R73, RZ ;  /* 0x000000490a067227 */ /* 0x040fe200078e00ff */
[----:B------:R-:W-:Y:S01]  /*1260*/  IABS R75, R12 ;  /* 0x0000000c004b7213 */ /* 0x000fe20000000000 */
[----:B------:R-:W-:Y:S02]  /*1270*/  STL [R1+0x40c], R12 ;  /* 0x00040c0c01007387 */ /* 0x000fe40000100800 */
[----:B---3--:R-:W-:Y:S02]  /*1280*/  IMAD.HI.U32 R7, R10, R15, RZ ;  /* 0x0000000f0a077227 */ /* 0x008fe400078e00ff */
[----:B------:R1:W-:Y:S02]  /*1290*/  STL [R1+0x408], R14 ;  /* 0x0004080e01007387 */ /* 0x0003e40000100800 */
[----:B------:R-:W-:-:S02]  /*12a0*/  IMAD.MOV R72, RZ, RZ, -R7 ;  /* 0x000000ffff487224 */ /* 0x000fc400078e0a07 */
[C---:B------:R-:W-:Y:S01]  /*12b0*/  IMAD.HI.U32 R7, R10.reuse, R13, RZ ;  /* 0x0000000d0a077227 */ /* 0x040fe200078e00ff */
[----:B------:R2:W-:Y:S03]  /*12c0*/  STL [R1+0x404], R17 ;  /* 0x0004041101007387 */ /* 0x0005e60000100800 */
[----:B------:R-:W-:Y:S01]  /*12d0*/  IMAD.MOV R7, RZ, RZ, -R7 ;  /* 0x000000ffff077224 */ /* 0x000fe200078e0a07 */
[----:B-1----:R-:W-:Y:S01]  /*12e0*/  IABS R14, R14 ;  /* 0x0000000e000e7213 */ /* 0x002fe20000000000 */
[----:B------:R-:W-:Y:S02]  /*12f0*/  IMAD.MOV R12, RZ, RZ, -R6 ;  /* 0x000000ffff0c7224 */ /* 0x000fe400078e0a06 */
[----:B------:R-:W-:-:S04]  /*1300*/  IMAD.HI.U32 R6, R10, R75, RZ ;  /* 0x0000004b0a067227 */ /* 0x000fc800078e00ff */
[----:B------:R-:W-:Y:S02]  /*1310*/  IMAD R74, R8, R7, R13 ;  /* 0x00000007084a7224 */ /* 0x000fe400078e020d */
[----:B------:R-:W-:Y:S01]  /*1320*/  IMAD.MOV.U32 R13, RZ, RZ, R14 ;  /* 0x000000ffff0d7224 */ /* 0x000fe200078e000e */
[----:B------:R-:W-:Y:S01]  /*1330*/  LOP3.LUT R14, R2, 0x44, RZ, 0xfc, !PT ;  /* 0x00000044020e7812 */ /* 0x000fe200078efcff */
[----:B------:R-:W-:Y:S01]  /*1340*/  IMAD R73, R8, R12, R73 ;  /* 0x0000000c08497224 */ /* 0x000fe200078e0249 */
[----:B------:R-:W-:Y:S01]  /*1350*/  IABS R12, R17 ;  /* 0x00000011000c7213 */ /* 0x000fe20000000000 */
[----:B------:R-:W-:Y:S01]  /*1360*/  IMAD.MOV R7, RZ, RZ, -R6 ;  /* 0x000000ffff077224 */ /* 0x000fe200078e0a06 */
[----:B--2---:R-:W-:Y:S01]  /*1370*/  LOP3.LUT R17, R9, 0x3c, R0, 0xfe, !PT ;  /* 0x0000003c09117812 */ /* 0x004fe200078efe00 */
[----:B------:R-:W-:-:S03]  /*1380*/  IMAD.HI.U32 R6, R10, R13, RZ ;  /* 0x0000000d0a067227 */ /* 0x000fc600078e00ff */
[----:B------:R-:W-:Y:S01]  /*1390*/  IABS R79, R17 ;  /* 0x00000011004f7213 */ /* 0x000fe20000000000 */
[----:B------:R-:W-:Y:S01]  /*13a0*/  IMAD R72, R8, R72, R15 ;  /* 0x0000004808487224 */ /* 0x000fe200078e020f */
[----:B------:R-:W-:Y:S01]  /*13b0*/  LOP3.LUT R15, R9, 0x3e, R0, 0xfe, !PT ;  /* 0x0000003e090f7812 */ /* 0x000fe200078efe00 */
[----:B------:R-:W-:Y:S01]  /*13c0*/  IMAD.MOV.U32 R9, RZ, RZ, R12 ;  /* 0x000000ffff097224 */ /* 0x000fe200078e000c */
[----:B------:R-:W-:Y:S01]  /*13d0*/  LOP3.LUT R12, R2, 0x40, RZ, 0xfc, !PT ;  /* 0x00000040020c7812 */ /* 0x000fe200078efcff */
[----:B------:R-:W-:Y:S01]  /*13e0*/  IMAD.MOV R6, RZ, RZ, -R6 ;  /* 0x000000ffff067224 */ /* 0x000fe200078e0a06 */
[----:B------:R-:W-:Y:S01]  /*13f0*/  STL [R1+0x400], R17 ;  /* 0x0004001101007387 */ /* 0x000fe20000100800 */
[----:B------:R-:W-:Y:S02]  /*1400*/  IMAD R75, R8, R7, R75 ;  /* 0x00000007084b7224 */ /* 0x000fe400078e024b */
[----:B------:R-:W-:Y:S01]  /*1410*/  IMAD.HI.U32 R7, R10, R9, RZ ;  /* 0x000000090a077227 */ /* 0x000fe200078e00ff */
[----:B------:R1:W-:Y:S03]  /*1420*/  STL [R1+0x3fc], R15 ;  /* 0x0003fc0f01007387 */ /* 0x0003e60000100800 */
[----:B------:R-:W-:Y:S01]  /*1430*/  IMAD R76, R8, R6, R13 ;  /* 0x00000006084c7224 */ /* 0x000fe200078e020d */
[----:B------:R2:W-:Y:S01]  /*1440*/  STL [R1+0x3f8], R12 ;  /* 0x0003f80c01007387 */ /* 0x0005e20000100800 */
[----:B------:R-:W-:Y:S01]  /*1450*/  IABS R13, R12 ;  /* 0x0000000c000d7213 */ /* 0x000fe20000000000 */
[----:B------:R-:W-:-:S02]  /*1460*/  IMAD.MOV R78, RZ, RZ, -R7 ;  /* 0x000000ffff4e7224 */ /* 0x000fc400078e0a07 */
[----:B------:R-:W-:Y:S01]  /*1470*/  IMAD.HI.U32 R6, R10, R79, RZ ;  /* 0x0000004f0a067227 */ /* 0x000fe200078e00ff */
[----:B-1----:R-:W-:-:S03]  /*1480*/  IABS R15, R15 ;  /* 0x0000000f000f7213 */ /* 0x002fc60000000000 */
[----:B------:R-:W-:Y:S01]  /*1490*/  IMAD R78, R8, R78, R9 ;  /* 0x0000004e084e7224 */ /* 0x000fe200078e0209 */
[----:B--2---:R-:W-:Y:S01]  /*14a0*/  LOP3.LUT R12, R2, 0x42, RZ, 0xfc, !PT ;  /* 0x00000042020c7812 */ /* 0x004fe200078efcff */
[----:B------:R-:W-:-:S04]  /*14b0*/  IMAD.HI.U32 R7, R10, R15, RZ ;  /* 0x0000000f0a077227 */ /* 0x000fc800078e00ff */
[----:B------:R1:W-:Y:S01]  /*14c0*/  STL [R1+0x580], R12 ;  /* 0x0005800c01007387 */ /* 0x0003e20000100800 */
[----:B------:R-:W-:Y:S02]  /*14d0*/  IMAD.MOV R9, RZ, RZ, -R6 ;  /* 0x000000ffff097224 */ /* 0x000fe400078e0a06 */
[----:B------:R-:W-:Y:S01]  /*14e0*/  IMAD.MOV R7, RZ, RZ, -R7 ;  /* 0x000000ffff077224 */ /* 0x000fe200078e0a07 */
[----:B------:R2:W-:Y:S01]  /*14f0*/  STL [R1+0x57c], R14 ;  /* 0x00057c0e01007387 */ /* 0x0005e20000100800 */
[----:B------:R-:W-:-:S04]  /*1500*/  IMAD.HI.U32 R6, R10, R13, RZ ;  /* 0x0000000d0a067227 */ /* 0x000fc800078e00ff */
[C---:B------:R-:W-:Y:S01]  /*1510*/  IMAD R79, R8.reuse, R9, R79 ;  /* 0x00000009084f7224 */ /* 0x040fe200078e024f */
[----:B-1----:R-:W-:Y:S01]  /*1520*/  IABS R12, R12 ;  /* 0x0000000c000c7213 */ /* 0x002fe20000000000 */
[----:B------:R-:W-:Y:S01]  /*1530*/  IMAD R80, R8, R7, R15 ;  /* 0x0000000708507224 */ /* 0x000fe200078e020f */
[----:B------:R-:W-:Y:S01]  /*1540*/  IABS R15, R14 ;  /* 0x0000000e000f7213 */ /* 0x000fe20000000000 */
[----:B------:R-:W-:Y:S01]  /*1550*/  IMAD.MOV R118, RZ, RZ, -R6 ;  /* 0x000000ffff767224 */ /* 0x000fe200078e0a06 */
[C---:B--2---:R-:W-:Y:S01]  /*1560*/  LOP3.LUT R14, R2.reuse, 0x46, RZ, 0xfc, !PT ;  /* 0x00000046020e7812 */ /* 0x044fe200078efcff */
[----:B------:R-:W-:Y:S01]  /*1570*/  IMAD.MOV.U32 R9, RZ, RZ, R12 ;  /* 0x000000ffff097224 */ /* 0x000fe200078e000c */
[----:B------:R-:W-:Y:S01]  /*1580*/  LOP3.LUT R7, R2, 0x48, RZ, 0xfc, !PT ;  /* 0x0000004802077812 */ /* 0x000fe200078efcff */
[----:B------:R-:W-:Y:S01]  /*1590*/  IMAD R118, R8, R118, R13 ;  /* 0x0000007608767224 */ /* 0x000fe200078e020d */
[----:B------:R-:W-:Y:S01]  /*15a0*/  LOP3.LUT R12, R2, 0x4a, RZ, 0xfc, !PT ;  /* 0x0000004a020c7812 */ /* 0x000fe200078efcff */
[----:B------:R-:W-:Y:S01]  /*15b0*/  IMAD.HI.U32 R6, R10, R9, RZ ;  /* 0x000000090a067227 */ /* 0x000fe200078e00ff */
[----:B------:R1:W-:Y:S01]  /*15c0*/  STL [R1+0x5e0], R14 ;  /* 0x0005e00e01007387 */ /* 0x0003e20000100800 */
[----:B------:R-:W-:-:S02]  /*15d0*/  IABS R13, R7 ;  /* 0x00000007000d7213 */ /* 0x000fc40000000000 */
[----:B------:R-:W-:Y:S01]  /*15e0*/  IMAD.MOV R6, RZ, RZ, -R6 ;  /* 0x000000ffff067224 */ /* 0x000fe200078e0a06 */
[----:B------:R2:W-:Y:S01]  /*15f0*/  STL [R1+0x5ec], R7 ;  /* 0x0005ec0701007387 */ /* 0x0005e20000100800 */
[----:B------:R-:W-:Y:S02]  /*1600*/  IABS R87, R14 ;  /* 0x0000000e00577213 */ /* 0x000fe40000000000 */
[----:B------:R-:W-:Y:S01]  /*1610*/  IMAD R84, R8, R6, R9 ;  /* 0x0000000608547224 */ /* 0x000fe200078e0209 */
[----:B------:R-:W-:Y:S01]  /*1620*/  IABS R9, R12 ;  /* 0x0000000c00097213 */ /* 0x000fe20000000000 */
[----:B------:R3:W-:Y:S01]  /*1630*/  STL [R1+0x5e8], R12 ;  /* 0x0005e80c01007387 */ /* 0x0007e20000100800 */
[----:B------:R-:W-:Y:S01]  /*1640*/  IMAD.HI.U32 R6, R10, R87, RZ ;  /* 0x000000570a067227 */ /* 0x000fe200078e00ff */
[----:B-1----:R-:W-:-:S03]  /*1650*/  LOP3.LUT R14, R2, 0x4c, RZ, 0xfc, !PT ;  /* 0x0000004c020e7812 */ /* 0x002fc600078efcff */
[----:B--2---:R-:W-:Y:S01]  /*1660*/  IMAD.HI.U32 R7, R10, R15, RZ ;  /* 0x0000000f0a077227 */ /* 0x004fe200078e00ff */
[----:B------:R-:W-:Y:S01]  /*1670*/  IABS R91, R14 ;  /* 0x0000000e005b7213 */ /* 0x000fe20000000000 */
[----:B------:R1:W-:Y:S02]  /*1680*/  STL [R1+0x5f8], R14 ;  /* 0x0005f80e01007387 */ /* 0x0003e40000100800 */
[----:B------:R-:W-:Y:S01]  /*1690*/  IMAD.MOV R86, RZ, RZ, -R7 ;  /* 0x000000ffff567224 */ /* 0x000fe200078e0a07 */
[----:B---3--:R-:W-:Y:S01]  /*16a0*/  LOP3.LUT R12, R2, 0x4e, RZ, 0xfc, !PT ;  /* 0x0000004e020c7812 */ /* 0x008fe200078efcff */
[----:B------:R-:W-:-:S04]  /*16b0*/  IMAD.HI.U32 R7, R10, R13, RZ ;  /* 0x0000000d0a077227 */ /* 0x000fc800078e00ff */
[----:B------:R-:W-:Y:S01]  /*16c0*/  IMAD R86, R8, R86, R15 ;  /* 0x0000005608567224 */ /* 0x000fe200078e020f */
[----:B------:R2:W-:Y:S01]  /*16d0*/  STL [R1+0x5f4], R12 ;  /* 0x0005f40c01007387 */ /* 0x0005e20000100800 */
[----:B------:R-:W-:Y:S01]  /*16e0*/  IMAD.MOV.U32 R15, RZ, RZ, R9 ;  /* 0x000000ffff0f7224 */ /* 0x000fe200078e0009 */
[----:B-1----:R-:W-:Y:S01]  /*16f0*/  LOP3.LUT R14, R2, 0x58, RZ, 0xfc, !PT ;  /* 0x00000058020e7812 */ /* 0x002fe200078efcff */
[----:B------:R-:W-:Y:S02]  /*1700*/  IMAD.MOV R9, RZ, RZ, -R6 ;  /* 0x000000ffff097224 */ /* 0x000fe400078e0a06 */
[----:B------:R-:W-:Y:S01]  /*1710*/  IMAD.MOV R7, RZ, RZ, -R7 ;  /* 0x000000ffff077224 */ /* 0x000fe200078e0a07 */
[----:B------:R-:W-:Y:S01]  /*1720*/  IABS R99, R14 ;  /* 0x0000000e00637213 */ /* 0x000fe20000000000 */
[----:B------:R-:W-:Y:S01]  /*1730*/  IMAD R87, R8, R9, R87 ;  /* 0x0000000908577224 */ /* 0x000fe200078e0257 */
[----:B------:R-:W-:Y:S01]  /*1740*/  IABS R9, R12 ;  /* 0x0000000c00097213 */ /* 0x000fe20000000000 */
[----:B------:R-:W-:Y:S01]  /*1750*/  IMAD.HI.U32 R6, R10, R15, RZ ;  /* 0x0000000f0a067227 */ /* 0x000fe200078e00ff */
[----:B--2---:R-:W-:-:S03]  /*1760*/  LOP3.LUT R12, R2, 0x50, RZ, 0xfc, !PT ;  /* 0x00000050020c7812 */ /* 0x004fc600078efcff */
[----:B------:R-:W-:Y:S01]  /*1770*/  IMAD R88, R8, R7, R13 ;  /* 0x0000000708587224 */ /* 0x000fe200078e020d */
[----:B------:R-:W-:Y:S01]  /*1780*/  LOP3.LUT R7, R2, 0x52, RZ, 0xfc, !PT ;  /* 0x0000005202077812 */ /* 0x000fe200078efcff */
[----:B------:R-:W-:Y:S01]  /*1790*/  IMAD.MOV R90, RZ, RZ, -R6 ;  /* 0x000000ffff5a7224 */ /* 0x000fe200078e0a06 */
[----:B------:R1:W-:Y:S01]  /*17a0*/  STL [R1+0x604], R12 ;  /* 0x0006040c01007387 */ /* 0x0003e20000100800 */
[----:B------:R-:W-:Y:S01]  /*17b0*/  IMAD.HI.U32 R6, R10, R91, RZ ;  /* 0x0000005b0a067227 */ /* 0x000fe200078e00ff */
[----:B------:R-:W-:Y:S02]  /*17c0*/  IABS R13, R12 ;  /* 0x0000000c000d7213 */ /* 0x000fe40000000000 */
[----:B------:R2:W-:Y:S01]  /*17d0*/  STL [R1+0x600], R7 ;  /* 0x0006000701007387 */ /* 0x0005e20000100800 */
[----:B------:R-:W-:Y:S01]  /*17e0*/  IABS R95, R7 ;  /* 0x00000007005f7213 */ /* 0x000fe20000000000 */
[----:B------:R-:W-:Y:S02]  /*17f0*/  IMAD.MOV R6, RZ, RZ, -R6 ;  /* 0x000000ffff067224 */ /* 0x000fe400078e0a06 */
[----:B------:R-:W-:Y:S01]  /*1800*/  IMAD R90, R8, R90, R15 ;  /* 0x0000005a085a7224 */ /* 0x000fe200078e020f */
[----:B------:R-:W-:Y:S01]  /*1810*/  LOP3.LUT R15, R2, 0x56, RZ, 0xfc, !PT ;  /* 0x00000056020f7812 */ /* 0x000fe200078efcff */
[----:B------:R-:W-:Y:S01]  /*1820*/  IMAD R91, R8, R6, R91 ;  /* 0x00000006085b7224 */ /* 0x000fe200078e025b */
[----:B-1----:R-:W-:Y:S01]  /*1830*/  LOP3.LUT R12, R2, 0x54, RZ, 0xfc, !PT ;  /* 0x00000054020c7812 */ /* 0x002fe200078efcff */
[----:B------:R-:W-:-:S04]  /*1840*/  IMAD.HI.U32 R6, R10, R13, RZ ;  /* 0x0000000d0a067227 */ /* 0x000fc800078e00ff */
[C---:B--2---:R-:W-:Y:S01]  /*1850*/  IMAD.HI.U32 R7, R10.reuse, R9, RZ ;  /* 0x000000090a077227 */ /* 0x044fe200078e00ff */
        /* <DEDUP_REMOVED lines=12> */
[----:B--2---:R-:W-:Y:S01]  /*1920*/  LOP3.LUT R14, R2, 0x5a, RZ, 0xfc, !PT ;  /* 0x0000005a020e7812 */ /* 0x004fe200078efcff */
[----:B------:R-:W-:-:S03]  /*1930*/  IMAD.HI.U32 R6, R10, R9, RZ ;  /* 0x000000090a067227 */ /* 0x000fc600078e00ff */
[----:B------:R-:W-:Y:S01]  /*1940*/  IABS R15, R14 ;  /* 0x0000000e000f7213 */ /* 0x000fe20000000000 */
[----:B------:R-:W-:Y:S01]  /*1950*/  IMAD.MOV.U32 R13, RZ, RZ, R12 ;  /* 0x000000ffff0d7224 */ /* 0x000fe200078e000c */
[----:B------:R1:W-:Y:S01]  /*1960*/  STL [R1+0x618], R14 ;  /* 0x0006180e01007387 */ /* 0x0003e20000100800 */
[----:B------:R-:W-:Y:S01]  /*1970*/  IMAD R95, R8, R7, R95 ;  /* 0x00000007085f7224 */ /* 0x000fe200078e025f */
[C---:B------:R-:W-:Y:S01]  /*1980*/  LOP3.LUT R7, R2.reuse, 0x5c, RZ, 0xfc, !PT ;  /* 0x0000005c02077812 */ /* 0x040fe200078efcff */
[----:B------:R-:W-:Y:S01]  /*1990*/  IMAD.MOV R96, RZ, RZ, -R6 ;  /* 0x000000ffff607224 */ /* 0x000fe200078e0a06 */
[----:B------:R-:W-:Y:S01]  /*19a0*/  LOP3.LUT R12, R2, 0x5e, RZ, 0xfc, !PT ;  /* 0x0000005e020c7812 */ /* 0x000fe200078efcff */
[----:B------:R-:W-:Y:S01]  /*19b0*/  IMAD.HI.U32 R6, R10, R13, RZ ;  /* 0x0000000d0a067227 */ /* 0x000fe200078e00ff */
[----:B------:R-:W-:Y:S01]  /*19c0*/  IABS R17, R7 ;  /* 0x0000000700117213 */ /* 0x000fe20000000000 */
[----:B------:R2:W-:Y:S01]  /*19d0*/  STL [R1+0x628], R7 ;  /* 0x0006280701007387 */ /* 0x0005e20000100800 */
[----:B------:R-:W-:Y:S01]  /*19e0*/  IABS R103, R12 ;  /* 0x0000000c00677213 */ /* 0x000fe20000000000 */
[----:B------:R-:W-:Y:S01]  /*19f0*/  IMAD.MOV R6, RZ, RZ, -R6 ;  /* 0x000000ffff067224 */ /* 0x000fe200078e0a06 */
[----:B-1----:R-:W-:Y:S01]  /*1a00*/  LOP3.LUT R14, R2, 0x64, RZ, 0xfc, !PT ;  /* 0x00000064020e7812 */ /* 0x002fe200078efcff */
[C---:B------:R-:W-:Y:S01]  /*1a10*/  IMAD R96, R8.reuse, R96, R9 ;  /* 0x0000006008607224 */ /* 0x040fe200078e0209 */
[----:B------:R1:W-:Y:S01]  /*1a20*/  STL [R1+0x624], R12 ;  /* 0x0006240c01007387 */ /* 0x0003e20000100800 */
[----:B------:R-:W-:Y:S01]  /*1a30*/  IMAD R98, R8, R6, R13 ;  /* 0x0000000608627224 */ /* 0x000fe200078e020d */
[----:B------:R-:W-:Y:S01]  /*1a40*/  LOP3.LUT R13, R2, 0x60, RZ, 0xfc, !PT ;  /* 0x00000060020d7812 */ /* 0x000fe200078efcff */
[----:B------:R-:W-:Y:S01]  /*1a50*/  IMAD.HI.U32 R6, R10, R15, RZ ;  /* 0x0000000f0a067227 */ /* 0x000fe200078e00ff */
[----:B------:R-:W-:-:S03]  /*1a60*/  IABS R107, R14 ;  /* 0x0000000e006b7213 */ /* 0x000fc60000000000 */
[----:B--2---:R-:W-:Y:S01]  /*1a70*/  IMAD.HI.U32 R7, R10, R99, RZ ;  /* 0x000000630a077227 */ /* 0x004fe200078e00ff */
[----:B------:R2:W-:Y:S01]  /*1a80*/  STL [R1+0x630], R13 ;  /* 0x0006300d01007387 */ /* 0x0005e20000100800 */
[----:B-1----:R-:W-:Y:S02]  /*1a90*/  LOP3.LUT R12, R2, 0x62, RZ, 0xfc, !PT ;  /* 0x00000062020c7812 */ /* 0x002fe400078efcff */
[----:B------:R-:W-:Y:S02]  /*1aa0*/  IMAD.MOV R9, RZ, RZ, -R7 ;  /* 0x000000ffff097224 */ /* 0x000fe400078e0a07 */
[----:B------:R-:W-:Y:S01]  /*1ab0*/  IMAD.HI.U32 R7, R10, R17, RZ ;  /* 0x000000110a077227 */ /* 0x000fe200078e00ff */
[----:B------:R1:W-:Y:S03]  /*1ac0*/  STL [R1+0x62c], R12 ;  /* 0x00062c0c01007387 */ /* 0x0003e60000100800 */
[----:B------:R-:W-:Y:S01]  /*1ad0*/  IMAD R99, R8, R9, R99 ;  /* 0x0000000908637224 */ /* 0x000fe200078e0263 */
[----:B------:R-:W-:Y:S01]  /*1ae0*/  IABS R9, R13 ;  /* 0x0000000d00097213 */ /* 0x000fe20000000000 */
[----:B------:R-:W-:Y:S01]  /*1af0*/  IMAD.MOV R100, RZ, RZ, -R6 ;  /* 0x000000ffff647224 */ /* 0x000fe200078e0a06 */
[----:B--2---:R-:W-:Y:S01]  /*1b00*/  IABS R13, R12 ;  /* 0x0000000c000d7213 */ /* 0x004fe20000000000 */
[----:B------:R-:W-:Y:S01]  /*1b10*/  IMAD.MOV R7, RZ, RZ, -R7 ;  /* 0x000000ffff077224 */ /* 0x000fe200078e0a07 */
[----:B------:R-:W-:Y:S01]  /*1b20*/  STL [R1+0x620], R14 ;  /* 0x0006200e01007387 */ /* 0x000fe20000100800 */
[----:B------:R-:W-:Y:S01]  /*1b30*/  IMAD.HI.U32 R6, R10, R103, RZ ;  /* 0x000000670a067227 */ /* 0x000fe200078e00ff */
[----:B-1----:R-:W-:-:S03]  /*1b40*/  LOP3.LUT R12, R2, 0x66, RZ, 0xfc, !PT ;  /* 0x00000066020c7812 */ /* 0x002fc600078efcff */
[----:B------:R-:W-:Y:S02]  /*1b50*/  IMAD R102, R8, R7, R17 ;  /* 0x0000000708667224 */ /* 0x000fe400078e0211 */
[----:B------:R-:W-:Y:S01]  /*1b60*/  IMAD.MOV R7, RZ, RZ, -R6 ;  /* 0x000000ffff077224 */ /* 0x000fe200078e0a06 */
[----:B------:R1:W-:Y:S01]  /*1b70*/  STL [R1+0x614], R12 ;  /* 0x0006140c01007387 */ /* 0x0003e20000100800 */
[----:B------:R-:W-:Y:S01]  /*1b80*/  IMAD.HI.U32 R6, R10, R9, RZ ;  /* 0x000000090a067227 */ /* 0x000fe200078e00ff */
[----:B------:R-:W-:Y:S02]  /*1b90*/  IABS R35, R246 ;  /* 0x000000f600237213 */ /* 0x000fe40000000000 */
[----:B------:R-:W-:Y:S01]  /*1ba0*/  LOP3.LUT R245, R2, 0x78, RZ, 0xfc, !PT ;  /* 0x0000007802f57812 */ /* 0x000fe200078efcff */
[----:B------:R-:W-:Y:S01]  /*1bb0*/  IMAD R103, R8, R7, R103 ;  /* 0x0000000708677224 */ /* 0x000fe200078e0267 */
[C---:B------:R-:W-:Y:S01]  /*1bc0*/  LOP3.LUT R244, R2.reuse, 0x7a, RZ, 0xfc, !PT ;  /* 0x0000007a02f47812 */ /* 0x040fe200078efcff */
[----:B------:R-:W-:Y:S01]  /*1bd0*/  IMAD.MOV R6, RZ, RZ, -R6 ;  /* 0x000000ffff067224 */ /* 0x000fe200078e0a06 */
[----:B------:R-:W-:Y:S01]  /*1be0*/  LOP3.LUT R243, R2, 0x7c, RZ, 0xfc, !PT ;  /* 0x0000007c02f37812 */ /* 0x000fe200078efcff */
[----:B------:R-:W-:Y:S01]  /*1bf0*/  IMAD.HI.U32 R7, R10, R13, RZ ;  /* 0x0000000d0a077227 */ /* 0x000fe200078e00ff */
[----:B------:R-:W-:Y:S01]  /*1c00*/  LOP3.LUT R242, R2, 0x7e, RZ, 0xfc, !PT ;  /* 0x0000007e02f27812 */ /* 0x000fe200078efcff */
[----:B------:R-:W-:Y:S02]  /*1c10*/  STL [R1+0x608], R154 ;  /* 0x0006089a01007387 */ /* 0x000fe40000100800 */
[----:B------:R-:W-:Y:S01]  /*1c20*/  IMAD R104, R8, R6, R9 ;  /* 0x0000000608687224 */ /* 0x000fe200078e0209 */
[----:B------:R-:W-:Y:S01]  /*1c30*/  IABS R9, R154 ;  /* 0x0000009a00097213 */ /* 0x000fe20000000000 */
[----:B------:R-:W-:-:S02]  /*1c40*/  IMAD.MOV R106, RZ, RZ, -R7 ;  /* 0x000000ffff6a7224 */ /* 0x000fc400078e0a07 */
[----:B------:R-:W-:Y:S01]  /*1c50*/  IMAD R100, R8, R100, R15 ;  /* 0x0000006408647224 */ /* 0x000fe200078e020f */
[----:B------:R-:W-:Y:S01]  /*1c60*/  IABS R15, R12 ;  /* 0x0000000c000f7213 */ /* 0x000fe20000000000 */
[----:B------:R-:W-:Y:S01]  /*1c70*/  IMAD.HI.U32 R6, R10, R107, RZ ;  /* 0x0000006b0a067227 */ /* 0x000fe200078e00ff */
[----:B-1----:R-:W-:Y:S01]  /*1c80*/  IABS R12, R248 ;  /* 0x000000f8000c7213 */ /* 0x002fe20000000000 */
[----:B------:R-:W-:Y:S02]  /*1c90*/  STL [R1+0x864], R154 ;  /* 0x0008649a01007387 */ /* 0x000fe40000100800 */
[----:B------:R-:W-:Y:S02]  /*1ca0*/  IMAD R106, R8, R106, R13 ;  /* 0x0000006a086a7224 */ /* 0x000fe400078e020d */
[----:B------:R-:W-:Y:S01]  /*1cb0*/  IMAD.MOV.U32 R13, RZ, RZ, R9 ;  /* 0x000000ffff0d7224 */ /* 0x000fe200078e0009 */
[----:B------:R-:W-:Y:S01]  /*1cc0*/  IABS R17, R244 ;  /* 0x000000f400117213 */ /* 0x000fe20000000000 */
[----:B------:R-:W-:Y:S01]  /*1cd0*/  IMAD.MOV R9, RZ, RZ, -R6 ;  /* 0x000000ffff097224 */ /* 0x000fe200078e0a06 */
[----:B------:R-:W-:Y:S01]  /*1ce0*/  IABS R31, R243 ;  /* 0x000000f3001f7213 */ /* 0x000fe20000000000 */
[----:B------:R-:W-:Y:S01]  /*1cf0*/  IMAD.HI.U32 R7, R10, R15, RZ ;  /* 0x0000000f0a077227 */ /* 0x000fe200078e00ff */
[----:B------:R-:W-:Y:S01]  /*1d00*/  LOP3.LUT R241, R2, 0x80, RZ, 0xfc, !PT ;  /* 0x0000008002f17812 */ /* 0x000fe200078efcff */
[----:B------:R-:W-:Y:S02]  /*1d10*/  STL [R1+0x5fc], R252 ;  /* 0x0005fcfc01007387 */ /* 0x000fe40000100800 */
[----:B------:R-:W-:Y:S01]  /*1d20*/  IMAD.HI.U32 R6, R10, R13, RZ ;  /* 0x0000000d0a067227 */ /* 0x000fe200078e00ff */
[----:B------:R-:W-:Y:S01]  /*1d30*/  LOP3.LUT R240, R2, 0x82, RZ, 0xfc, !PT ;  /* 0x0000008202f07812 */ /* 0x000fe200078efcff */
[----:B------:R-:W-:Y:S02]  /*1d40*/  STL [R1+0x868], R252 ;  /* 0x000868fc01007387 */ /* 0x000fe40000100800 */
[----:B------:R-:W-:Y:S01]  /*1d50*/  IMAD R107, R8, R9, R107 ;  /* 0x00000009086b7224 */ /* 0x000fe200078e026b */
[----:B------:R-:W-:Y:S01]  /*1d60*/  IABS R9, R251 ;  /* 0x000000fb00097213 */ /* 0x000fe20000000000 */
[----:B------:R-:W-:-:S02]  /*1d70*/  IMAD.MOV R7, RZ, RZ, -R7 ;  /* 0x000000ffff077224 */ /* 0x000fc400078e0a07 */
[----:B------:R-:W-:Y:S01]  /*1d80*/  IMAD.MOV R110, RZ, RZ, -R6 ;  /* 0x000000ffff6e7224 */ /* 0x000fe200078e0a06 */
[----:B------:R-:W-:Y:S01]  /*1d90*/  LOP3.LUT R238, R2, 0x86, RZ, 0xfc, !PT ;  /* 0x0000008602ee7812 */ /* 0x000fe200078efcff */
[----:B------:R-:W-:Y:S01]  /*1da0*/  IMAD.HI.U32 R6, R10, R111, RZ ;  /* 0x0000006f0a067227 */ /* 0x000fe200078e00ff */
[----:B------:R-:W-:Y:S01]  /*1db0*/  IABS R27, R240 ;  /* 0x000000f0001b7213 */ /* 0x000fe20000000000 */
[----:B------:R-:W-:Y:S02]  /*1dc0*/  STL [R1+0x5f0], R251 ;  /* 0x0005f0fb01007387 */ /* 0x000fe40000100800 */
[C---:B------:R-:W-:Y:S02]  /*1dd0*/  IMAD R108, R8.reuse, R7, R15 ;  /* 0x00000007086c7224 */ /* 0x040fe400078e020f */
[----:B------:R-:W-:Y:S01]  /*1de0*/  IMAD R110, R8, R110, R13 ;  /* 0x0000006e086e7224 */ /* 0x000fe200078e020d */
[----:B------:R-:W-:Y:S01]  /*1df0*/  IABS R13, R250 ;  /* 0x000000fa000d7213 */ /* 0x000fe20000000000 */
[----:B------:R-:W-:Y:S01]  /*1e00*/  IMAD.HI.U32 R7, R10, R9, RZ ;  /* 0x000000090a077227 */ /* 0x000fe200078e00ff */
[----:B------:R-:W-:Y:S01]  /*1e10*/  LOP3.LUT R239, R2, 0x84, RZ, 0xfc, !PT ;  /* 0x0000008402ef7812 */ /* 0x000fe200078efcff */
[----:B------:R-:W-:Y:S02]  /*1e20*/  STL [R1+0x86c], R251 ;  /* 0x00086cfb01007387 */ /* 0x000fe40000100800 */
[----:B------:R-:W-:-:S02]  /*1e30*/  IMAD.MOV R6, RZ, RZ, -R6 ;  /* 0x000000ffff067224 */ /* 0x000fc400078e0a06 */
[----:B------:R-:W-:Y:S01]  /*1e40*/  IMAD.MOV R40, RZ, RZ, -R7 ;  /* 0x000000ffff287224 */ /* 0x000fe200078e0a07 */
[----:B------:R-:W-:Y:S01]  /*1e50*/  IABS R15, R245 ;  /* 0x000000f5000f7213 */ /* 0x000fe20000000000 */
[----:B------:R-:W-:Y:S01]  /*1e60*/  IMAD R111, R8, R6, R111 ;  /* 0x00000006086f7224 */ /* 0x000fe200078e026f */
[----:B------:R-:W-:Y:S01]  /*1e70*/  LOP3.LUT R237, R2, 0x88, RZ, 0xfc, !PT ;  /* 0x0000008802ed7812 */ /* 0x000fe200078efcff */
[----:B------:R-:W-:Y:S01]  /*1e80*/  IMAD.HI.U32 R6, R10, R13, RZ ;  /* 0x0000000d0a067227 */ /* 0x000fe200078e00ff */
[----:B------:R-:W-:Y:S01]  /*1e90*/  LOP3.LUT R236, R2, 0x8a, RZ, 0xfc, !PT ;  /* 0x0000008a02ec7812 */ /* 0x000fe200078efcff */
[----:B------:R-:W-:Y:S02]  /*1ea0*/  STL [R1+0x5e4], R250 ;  /* 0x0005e4fa01007387 */ /* 0x000fe40000100800 */
[----:B------:R-:W-:Y:S02]  /*1eb0*/  IMAD R40, R8, R40, R9 ;  /* 0x0000002808287224 */ /* 0x000fe400078e0209 */
[----:B------:R-:W-:Y:S01]  /*1ec0*/  IMAD.MOV.U32 R9, RZ, RZ, R12 ;  /* 0x000000ffff097224 */ /* 0x000fe200078e000c */
[----:B------:R-:W-:Y:S01]  /*1ed0*/  IABS R12, R247 ;  /* 0x000000f7000c7213 */ /* 0x000fe20000000000 */
[----:B------:R-:W-:-:S02]  /*1ee0*/  IMAD.MOV R42, RZ, RZ, -R6 ;  /* 0x000000ffff2a7224 */ /* 0x000fc400078e0a06 */
[C---:B------:R-:W-:Y:S01]  /*1ef0*/  IMAD.HI.U32 R7, R10.reuse, R39, RZ ;  /* 0x000000270a077227 */ /* 0x040fe200078e00ff */
[----:B------:R-:W-:Y:S01]  /*1f00*/  IABS R23, R237 ;  /* 0x000000ed00177213 */ /* 0x000fe20000000000 */
[----:B------:R-:W-:Y:S02]  /*1f10*/  STL [R1+0x5dc], R249 ;  /* 0x0005dcf901007387 */ /* 0x000fe40000100800 */
[----:B------:R-:W-:Y:S01]  /*1f20*/  IMAD.HI.U32 R6, R10, R9, RZ ;  /* 0x000000090a067227 */ /* 0x000fe200078e00ff */
[----:B------:R-:W-:Y:S01]  /*1f30*/  LOP3.LUT R235, R2, 0x8c, RZ, 0xfc, !PT ;  /* 0x0000008c02eb7812 */ /* 0x000fe200078efcff */
[----:B------:R-:W-:Y:S02]  /*1f40*/  STL [R1+0x870], R250 ;  /* 0x000870fa01007387 */ /* 0x000fe40000100800 */
[----:B------:R-:W-:Y:S02]  /*1f50*/  IMAD R42, R8, R42, R13 ;  /* 0x0000002a082a7224 */ /* 0x000fe400078e020d */
[----:B------:R-:W-:Y:S01]  /*1f60*/  IMAD.MOV.U32 R13, RZ, RZ, R12 ;  /* 0x000000ffff0d7224 */ /* 0x000fe200078e000c */
[----:B------:R1:W-:Y:S01]  /*1f70*/  STL [R1+0x874], R249 ;  /* 0x000874f901007387 */ /* 0x0003e20000100800 */
[----:B------:R-:W-:-:S02]  /*1f80*/  IMAD.MOV R7, RZ, RZ, -R7 ;  /* 0x000000ffff077224 */ /* 0x000fc400078e0a07 */
[----:B------:R-:W-:Y:S01]  /*1f90*/  IMAD.MOV R38, RZ, RZ, -R6 ;  /* 0x000000ffff267224 */ /* 0x000fe200078e0a06 */
[----:B------:R-:W-:Y:S01]  /*1fa0*/  LOP3.LUT R233, R2, 0x90, RZ, 0xfc, !PT ;  /* 0x0000009002e97812 */ /* 0x000fe200078efcff */
[----:B------:R-:W-:Y:S01]  /*1fb0*/  IMAD.HI.U32 R6, R10, R13, RZ ;  /* 0x0000000d0a067227 */ /* 0x000fe200078e00ff */
[----:B------:R-:W-:Y:S03]  /*1fc0*/  STL [R1+0x5d8], R248 ;  /* 0x0005d8f801007387 */ /* 0x000fe60000100800 */
[----:B------:R-:W-:Y:S01]  /*1fd0*/  IMAD R39, R8, R7, R39 ;  /* 0x0000000708277224 */ /* 0x000fe200078e0227 */
[----:B------:R2:W-:Y:S01]  /*1fe0*/  STL [R1+0x878], R248 ;  /* 0x000878f801007387 */ /* 0x0005e20000100800 */
[----:B------:R-:W-:-:S04]  /*1ff0*/  IMAD.HI.U32 R7, R10, R35, RZ ;  /* 0x000000230a077227 */ /* 0x000fc800078e00ff */
[----:B------:R-:W-:Y:S01]  /*2000*/  IMAD R38, R8, R38, R9 ;  /* 0x0000002608267224 */ /* 0x000fe200078e0209 */
[----:B------:R-:W-:Y:S01]  /*2010*/  IABS R12, R233 ;  /* 0x000000e9000c7213 */ /* 0x000fe20000000000 */
[----:B------:R-:W-:Y:S01]  /*2020*/  IMAD.MOV R6, RZ, RZ, -R6 ;  /* 0x000000ffff067224 */ /* 0x000fe200078e0a06 */
[C---:B------:R-:W-:Y:S01]  /*2030*/  LOP3.LUT R234, R2.reuse, 0x8e, RZ, 0xfc, !PT ;  /* 0x0000008e02ea7812 */ /* 0x040fe200078efcff */
[----:B------:R-:W-:Y:S01]  /*2040*/  IMAD.MOV R9, RZ, RZ, -R7 ;  /* 0x000000ffff097224 */ /* 0x000fe200078e0a07 */
[----:B------:R-:W-:Y:S01]  /*2050*/  LOP3.LUT R232, R2, 0x92, RZ, 0xfc, !PT ;  /* 0x0000009202e87812 */ /* 0x000fe200078efcff */
[----:B------:R-:W-:Y:S01]  /*2060*/  IMAD R36, R8, R6, R13 ;  /* 0x0000000608247224 */ /* 0x000fe200078e020d */
[----:B------:R-:W-:Y:S01]  /*2070*/  LOP3.LUT R231, R2, 0x94, RZ, 0xfc, !PT ;  /* 0x0000009402e77812 */ /* 0x000fe200078efcff */
[----:B------:R-:W-:Y:S01]  /*2080*/  IMAD.HI.U32 R6, R10, R15, RZ ;  /* 0x0000000f0a067227 */ /* 0x000fe200078e00ff */
[----:B------:R-:W-:Y:S01]  /*2090*/  LOP3.LUT R230, R2, 0x96, RZ, 0xfc, !PT ;  /* 0x0000009602e67812 */ /* 0x000fe200078efcff */
[----:B------:R-:W-:Y:S02]  /*20a0*/  STL [R1+0x5d4], R247 ;  /* 0x0005d4f701007387 */ /* 0x000fe40000100800 */
[----:B------:R-:W-:-:S04]  /*20b0*/  IMAD.HI.U32 R7, R10, R17, RZ ;  /* 0x000000110a077227 */ /* 0x000fc800078e00ff */
[----:B------:R-:W-:Y:S01]  /*20c0*/  IMAD R35, R8, R9, R35 ;  /* 0x0000000908237224 */ /* 0x000fe200078e0223 */
[----:B------:R-:W-:Y:S01]  /*20d0*/  IABS R9, R242 ;  /* 0x000000f200097213 */ /* 0x000fe20000000000 */
[----:B------:R-:W-:Y:S01]  /*20e0*/  IMAD.MOV R34, RZ, RZ, -R6 ;  /* 0x000000ffff227224 */ /* 0x000fe200078e0a06 */
[----:B------:R-:W-:Y:S01]  /*20f0*/  IABS R13, R241 ;  /* 0x000000f1000d7213 */ /* 0x000fe20000000000 */
[----:B------:R-:W-:Y:S01]  /*2100*/  IMAD.MOV R7, RZ, RZ, -R7 ;  /* 0x000000ffff077224 */ /* 0x000fe200078e0a07 */
[----:B------:R-:W-:Y:S01]  /*2110*/  LOP3.LUT R229, R2, 0x98, RZ, 0xfc, !PT ;  /* 0x0000009802e57812 */ /* 0x000fe200078efcff */
[----:B------:R-:W-:Y:S01]  /*2120*/  IMAD.HI.U32 R6, R10, R31, RZ ;  /* 0x0000001f0a067227 */ /* 0x000fe200078e00ff */
[----:B------:R3:W-:Y:S03]  /*2130*/  STL [R1+0x87c], R247 ;  /* 0x00087cf701007387 */ /* 0x0007e60000100800 */
[----:B------:R-:W-:Y:S01]  /*2140*/  IMAD R32, R8, R7, R17 ;  /* 0x0000000708207224 */ /* 0x000fe200078e0211 */
[C---:B------:R-:W-:Y:S01]  /*2150*/  LOP3.LUT R228, R2.reuse, 0x9a, RZ, 0xfc, !PT ;  /* 0x0000009a02e47812 */ /* 0x040fe200078efcff */
[----:B------:R-:W-:Y:S01]  /*2160*/  IMAD.MOV R7, RZ, RZ, -R6 ;  /* 0x000000ffff077224 */ /* 0x000fe200078e0a06 */
[----:B------:R-:W-:Y:S01]  /*2170*/  LOP3.LUT R227, R2, 0x9c, RZ, 0xfc, !PT ;  /* 0x0000009c02e37812 */ /* 0x000fe200078efcff */
[----:B------:R-:W-:Y:S01]  /*2180*/  IMAD.HI.U32 R6, R10, R9, RZ ;  /* 0x000000090a067227 */ /* 0x000fe200078e00ff */
[----:B------:R-:W-:Y:S01]  /*2190*/  LOP3.LUT R226, R2, 0x9e, RZ, 0xfc, !PT ;  /* 0x0000009e02e27812 */ /* 0x000fe200078efcff */
[----:B-1----:R-:W4:Y:S02]  /*21a0*/  LDL R249, [R1+0x4b8] ;  /* 0x0004b80001f97983 */ /* 0x002f240000100800 */
[----:B------:R-:W-:-:S02]  /*21b0*/  IMAD R31, R8, R7, R31 ;  /* 0x00000007081f7224 */ /* 0x000fc400078e021f */
[----:B------:R-:W-:Y:S02]  /*21c0*/  IMAD.MOV R6, RZ, RZ, -R6 ;  /* 0x000000ffff067224 */ /* 0x000fe400078e0a06 */
[----:B------:R-:W-:-:S04]  /*21d0*/  IMAD.HI.U32 R7, R10, R13, RZ ;  /* 0x0000000d0a077227 */ /* 0x000fc800078e00ff */
[C---:B------:R-:W-:Y:S01]  /*21e0*/  IMAD R30, R8.reuse, R6, R9 ;  /* 0x00000006081e7224 */ /* 0x040fe200078e0209 */
[----:B------:R-:W-:Y:S01]  /*21f0*/  IABS R9, R238 ;  /* 0x000000ee00097213 */ /* 0x000fe20000000000 */
[----:B------:R-:W-:Y:S02]  /*2200*/  IMAD.MOV R28, RZ, RZ, -R7 ;  /* 0x000000ffff1c7224 */ /* 0x000fe400078e0a07 */
[----:B------:R-:W-:Y:S01]  /*2210*/  IMAD R34, R8, R34, R15 ;  /* 0x0000002208227224 */ /* 0x000fe200078e020f */
[----:B------:R-:W-:Y:S01]  /*2220*/  IABS R15, R239 ;  /* 0x000000ef000f7213 */ /* 0x000fe20000000000 */
[----:B------:R-:W-:-:S04]  /*2230*/  IMAD.HI.U32 R6, R10, R27, RZ ;  /* 0x0000001b0a067227 */ /* 0x000fc800078e00ff */
[----:B------:R-:W-:Y:S02]  /*2240*/  IMAD R28, R8, R28, R13 ;  /* 0x0000001c081c7224 */ /* 0x000fe400078e020d */
[----:B------:R-:W-:Y:S02]  /*2250*/  IMAD.MOV.U32 R13, RZ, RZ, R9 ;  /* 0x000000ffff0d7224 */ /* 0x000fe400078e0009 */
[----:B------:R-:W-:Y:S02]  /*2260*/  IMAD.MOV R9, RZ, RZ, -R6 ;  /* 0x000000ffff097224 */ /* 0x000fe400078e0a06 */
[----:B------:R-:W-:-:S04]  /*2270*/  IMAD.HI.U32 R7, R10, R15, RZ ;  /* 0x0000000f0a077227 */ /* 0x000fc800078e00ff */
[----:B------:R-:W-:-:S04]  /*2280*/  IMAD.HI.U32 R6, R10, R13, RZ ;  /* 0x0000000d0a067227 */ /* 0x000fc800078e00ff */
[----:B------:R-:W-:Y:S01]  /*2290*/  IMAD R27, R8, R9, R27 ;  /* 0x00000009081b7224 */ /* 0x000fe200078e021b */
[----:B------:R-:W-:Y:S01]  /*22a0*/  IABS R9, R236 ;  /* 0x000000ec00097213 */ /* 0x000fe20000000000 */
[----:B------:R-:W-:Y:S02]  /*22b0*/  IMAD.MOV R7, RZ, RZ, -R7 ;  /* 0x000000ffff077224 */ /* 0x000fe400078e0a07 */
[----:B------:R-:W-:Y:S02]  /*22c0*/  IMAD.MOV R24, RZ, RZ, -R6 ;  /* 0x000000ffff187224 */ /* 0x000fe400078e0a06 */
[----:B------:R-:W-:-:S04]  /*22d0*/  IMAD.HI.U32 R6, R10, R23, RZ ;  /* 0x000000170a067227 */ /* 0x000fc800078e00ff */
[C---:B------:R-:W-:Y:S02]  /*22e0*/  IMAD R26, R8.reuse, R7, R15 ;  /* 0x00000007081a7224 */ /* 0x040fe400078e020f */
[----:B------:R-:W-:Y:S01]  /*22f0*/  IMAD R24, R8, R24, R13 ;  /* 0x0000001808187224 */ /* 0x000fe200078e020d */
[----:B------:R-:W-:Y:S01]  /*2300*/  IABS R13, R235 ;  /* 0x000000eb000d7213 */ /* 0x000fe20000000000 */
[----:B------:R-:W-:-:S04]  /*2310*/  IMAD.HI.U32 R7, R10, R9, RZ ;  /* 0x000000090a077227 */ /* 0x000fc800078e00ff */
[----:B------:R-:W-:Y:S02]  /*2320*/  IMAD.MOV R6, RZ, RZ, -R6 ;  /* 0x000000ffff067224 */ /* 0x000fe400078e0a06 */
[----:B--2---:R-:W-:Y:S02]  /*2330*/  IMAD.MOV.U32 R248, RZ, RZ, R22 ;  /* 0x000000fffff87224 */ /* 0x004fe400078e0016 */
[----:B------:R-:W-:Y:S02]  /*2340*/  IMAD.MOV R22, RZ, RZ, -R7 ;  /* 0x000000ffff167224 */ /* 0x000fe400078e0a07 */
[----:B------:R-:W-:Y:S02]  /*2350*/  IMAD R23, R8, R6, R23 ;  /* 0x0000000608177224 */ /* 0x000fe400078e0217 */
[----:B------:R-:W-:-:S04]  /*2360*/  IMAD.HI.U32 R6, R10, R13, RZ ;  /* 0x0000000d0a067227 */ /* 0x000fc800078e00ff */
[----:B------:R-:W-:Y:S01]  /*2370*/  IMAD.MOV.U32 R252, RZ, RZ, R19 ;  /* 0x000000fffffc7224 */ /* 0x000fe200078e0013 */
[----:B------:R-:W-:Y:S01]  /*2380*/  IABS R19, R234 ;  /* 0x000000ea00137213 */ /* 0x000fe20000000000 */
[----:B------:R-:W-:Y:S02]  /*2390*/  IMAD R22, R8, R22, R9 ;  /* 0x0000001608167224 */ /* 0x000fe400078e0209 */
[----:B------:R-:W-:Y:S02]  /*23a0*/  IMAD.MOV.U32 R154, RZ, RZ, R20 ;  /* 0x000000ffff9a7224 */ /* 0x000fe400078e0014 */
[----:B------:R-:W-:Y:S01]  /*23b0*/  IMAD.MOV.U32 R9, RZ, RZ, R12 ;  /* 0x000000ffff097224 */ /* 0x000fe200078e000c */
[----:B------:R-:W-:Y:S01]  /*23c0*/  IABS R12, R232 ;  /* 0x000000e8000c7213 */ /* 0x000fe20000000000 */
[----:B------:R-:W-:Y:S02]  /*23d0*/  IMAD.MOV R20, RZ, RZ, -R6 ;  /* 0x000000ffff147224 */ /* 0x000fe400078e0a06 */
[----:B------:R-:W-:-:S04]  /*23e0*/  IMAD.HI.U32 R7, R10, R19, RZ ;  /* 0x000000130a077227 */ /* 0x000fc800078e00ff */
[----:B------:R-:W-:-:S04]  /*23f0*/  IMAD.HI.U32 R6, R10, R9, RZ ;  /* 0x000000090a067227 */ /* 0x000fc800078e00ff */
[----:B------:R-:W-:Y:S02]  /*2400*/  IMAD R20, R8, R20, R13 ;  /* 0x0000001408147224 */ /* 0x000fe400078e020d */
[----:B------:R-:W-:Y:S01]  /*2410*/  IMAD.MOV.U32 R13, RZ, RZ, R12 ;  /* 0x000000ffff0d7224 */ /* 0x000fe200078e000c */
[----:B------:R-:W-:Y:S01]  /*2420*/  IABS R15, R231 ;  /* 0x000000e7000f7213 */ /* 0x000fe20000000000 */
[----:B------:R-:W-:Y:S02]  /*2430*/  IMAD.MOV.U32 R251, RZ, RZ, R18 ;  /* 0x000000fffffb7224 */ /* 0x000fe400078e0012 */
[----:B------:R-:W-:Y:S02]  /*2440*/  IMAD.MOV R7, RZ, RZ, -R7 ;  /* 0x000000ffff077224 */ /* 0x000fe400078e0a07 */
[----:B------:R-:W-:Y:S02]  /*2450*/  IMAD.MOV R18, RZ, RZ, -R6 ;  /* 0x000000ffff127224 */ /* 0x000fe400078e0a06 */
[----:B------:R-:W-:Y:S01]  /*2460*/  IMAD.HI.U32 R6, R10, R13, RZ ;  /* 0x0000000d0a067227 */ /* 0x000fe200078e00ff */
[----:B------:R-:W-:-:S03]  /*2470*/  IABS R17, R230 ;  /* 0x000000e600117213 */ /* 0x000fc60000000000 */
[----:B------:R-:W-:Y:S02]  /*2480*/  IMAD R19, R8, R7, R19 ;  /* 0x0000000708137224 */ /* 0x000fe400078e0213 */
[----:B------:R-:W-:-:S04]  /*2490*/  IMAD.HI.U32 R7, R10, R15, RZ ;  /* 0x0000000f0a077227 */ /* 0x000fc800078e00ff */
[----:B------:R-:W-:Y:S02]  /*24a0*/  IMAD.MOV R6, RZ, RZ, -R6 ;  /* 0x000000ffff067224 */ /* 0x000fe400078e0a06 */
[----:B---3--:R-:W-:Y:S01]  /*24b0*/  IMAD.MOV.U32 R247, RZ, RZ, R21 ;  /* 0x000000fffff77224 */ /* 0x008fe200078e0015 */
[----:B------:R-:W-:Y:S01]  /*24c0*/  IABS R21, R229 ;  /* 0x000000e500157213 */ /* 0x000fe20000000000 */
[----:B------:R-:W-:Y:S02]  /*24d0*/  IMAD.MOV.U32 R250, RZ, RZ, R16 ;  /* 0x000000fffffa7224 */ /* 0x000fe400078e0010 */
[C---:B------:R-:W-:Y:S02]  /*24e0*/  IMAD R18, R8.reuse, R18, R9 ;  /* 0x0000001208127224 */ /* 0x040fe400078e0209 */
[----:B------:R-:W-:Y:S02]  /*24f0*/  IMAD.MOV R9, RZ, RZ, -R7 ;  /* 0x000000ffff097224 */ /* 0x000fe400078e0a07 */
[----:B------:R-:W-:-:S02]  /*2500*/  IMAD R16, R8, R6, R13 ;  /* 0x0000000608107224 */ /* 0x000fc400078e020d */
[----:B------:R-:W-:Y:S01]  /*2510*/  IMAD.HI.U32 R6, R10, R17, RZ ;  /* 0x000000110a067227 */ /* 0x000fe200078e00ff */
[----:B------:R-:W-:-:S03]  /*2520*/  IABS R13, R228 ;  /* 0x000000e4000d7213 */ /* 0x000fc60000000000 */
[----:B------:R-:W-:-:S04]  /*2530*/  IMAD.HI.U32 R7, R10, R21, RZ ;  /* 0x000000150a077227 */ /* 0x000fc800078e00ff */
[----:B------:R-:W-:Y:S01]  /*2540*/  IMAD R15, R8, R9, R15 ;  /* 0x00000009080f7224 */ /* 0x000fe200078e020f */
[----:B------:R-:W-:Y:S01]  /*2550*/  IABS R9, R227 ;  /* 0x000000e300097213 */ /* 0x000fe20000000000 */
[----:B------:R-:W-:Y:S02]  /*2560*/  IMAD.MOV R14, RZ, RZ, -R6 ;  /* 0x000000ffff0e7224 */ /* 0x000fe400078e0a06 */
[----:B------:R-:W-:Y:S02]  /*2570*/  IMAD.MOV R7, RZ, RZ, -R7 ;  /* 0x000000ffff077224 */ /* 0x000fe400078e0a07 */
[----:B------:R-:W-:-:S04]  /*2580*/  IMAD.HI.U32 R6, R10, R13, RZ ;  /* 0x0000000d0a067227 */ /* 0x000fc800078e00ff */
[C---:B------:R-:W-:Y:S02]  /*2590*/  IMAD R14, R8.reuse, R14, R17 ;  /* 0x0000000e080e7224 */ /* 0x040fe400078e0211 */
[----:B------:R-:W-:Y:S02]  /*25a0*/  IMAD.MOV.U32 R17, RZ, RZ, R9 ;  /* 0x000000ffff117224 */ /* 0x000fe400078e0009 */
[----:B------:R-:W-:Y:S01]  /*25b0*/  IMAD R12, R8, R7, R21 ;  /* 0x00000007080c7224 */ /* 0x000fe200078e0215 */
[----:B------:R-:W-:Y:S01]  /*25c0*/  IABS R21, R226 ;  /* 0x000000e200157213 */ /* 0x000fe20000000000 */
[----:B------:R-:W-:Y:S01]  /*25d0*/  IMAD.MOV R7, RZ, RZ, -R6 ;  /* 0x000000ffff077224 */ /* 0x000fe200078e0a06 */
[----:B------:R-:W-:Y:S01]  /*25e0*/  LOP3.LUT R225, R2, 0xa0, RZ, 0xfc, !PT ;  /* 0x000000a002e17812 */ /* 0x000fe200078efcff */
[----:B------:R-:W-:Y:S01]  /*25f0*/  IMAD.HI.U32 R6, R10, R17, RZ ;  /* 0x000000110a067227 */ /* 0x000fe200078e00ff */
[----:B------:R-:W-:Y:S02]  /*2600*/  LOP3.LUT R224, R2, 0xa2, RZ, 0xfc, !PT ;  /* 0x000000a202e07812 */ /* 0x000fe400078efcff */
[----:B------:R-:W-:Y:S01]  /*2610*/  IABS R25, R225 ;  /* 0x000000e100197213 */ /* 0x000fe20000000000 */
[----:B------:R-:W-:Y:S01]  /*2620*/  IMAD R13, R8, R7, R13 ;  /* 0x00000007080d7224 */ /* 0x000fe200078e020d */
[----:B------:R-:W-:Y:S01]  /*2630*/  IABS R29, R224 ;  /* 0x000000e0001d7213 */ /* 0x000fe20000000000 */
[----:B------:R-:W-:Y:S01]  /*2640*/  IMAD.HI.U32 R7, R10, R21, RZ ;  /* 0x000000150a077227 */ /* 0x000fe200078e00ff */
[----:B------:R-:W-:-:S03]  /*2650*/  LOP3.LUT R223, R2, 0xa4, RZ, 0xfc, !PT ;  /* 0x000000a402df7812 */ /* 0x000fc600078efcff */
[----:B------:R-:W-:Y:S01]  /*2660*/  IMAD.MOV R6, RZ, RZ, -R6 ;  /* 0x000000ffff067224 */ /* 0x000fe200078e0a06 */
[----:B------:R-:W-:Y:S01]  /*2670*/  IABS R33, R223 ;  /* 0x000000df00217213 */ /* 0x000fe20000000000 */
[----:B------:R-:W-:Y:S02]  /*2680*/  IMAD.MOV R9, RZ, RZ, -R7 ;  /* 0x000000ffff097224 */ /* 0x000fe400078e0a07 */
[----:B------:R-:W-:Y:S01]  /*2690*/  IMAD R17, R8, R6, R17 ;  /* 0x0000000608117224 */ /* 0x000fe200078e0211 */
[----:B------:R-:W-:Y:S01]  /*26a0*/  LOP3.LUT R222, R2, 0xa6, RZ, 0xfc, !PT ;  /* 0x000000a602de7812 */ /* 0x000fe200078efcff */
[----:B------:R-:W-:-:S04]  /*26b0*/  IMAD.HI.U32 R6, R10, R25, RZ ;  /* 0x000000190a067227 */ /* 0x000fc800078e00ff */
[----:B------:R-:W-:Y:S01]  /*26c0*/  IMAD.HI.U32 R7, R10, R29, RZ ;  /* 0x0000001d0a077227 */ /* 0x000fe200078e00ff */
[----:B------:R-:W-:-:S03]  /*26d0*/  LOP3.LUT R221, R2, 0xa8, RZ, 0xfc, !PT ;  /* 0x000000a802dd7812 */ /* 0x000fc600078efcff */
[----:B------:R-:W-:Y:S01]  /*26e0*/  IMAD R21, R8, R9, R21 ;  /* 0x0000000908157224 */ /* 0x000fe200078e0215 */
[----:B------:R-:W-:Y:S01]  /*26f0*/  IABS R37, R222 ;  /* 0x000000de00257213 */ /* 0x000fe20000000000 */
[----:B------:R-:W-:Y:S02]  /*2700*/  IMAD.MOV R9, RZ, RZ, -R6 ;  /* 0x000000ffff097224 */ /* 0x000fe400078e0a06 */
[----:B------:R-:W-:Y:S02]  /*2710*/  IMAD.MOV R7, RZ, RZ, -R7 ;  /* 0x000000ffff077224 */ /* 0x000fe400078e0a07 */
[----:B------:R-:W-:Y:S01]  /*2720*/  IMAD.HI.U32 R6, R10, R33, RZ ;  /* 0x000000210a067227 */ /* 0x000fe200078e00ff */
[----:B------:R-:W-:-:S03]  /*2730*/  IABS R41, R221 ;  /* 0x000000dd00297213 */ /* 0x000fc60000000000 */
[----:B------:R-:W-:Y:S01]  /*2740*/  IMAD R29, R8, R7, R29 ;  /* 0x00000007081d7224 */ /* 0x000fe200078e021d */
[C---:B------:R-:W-:Y:S01]  /*2750*/  LOP3.LUT R220, R2.reuse, 0xaa, RZ, 0xfc, !PT ;  /* 0x000000aa02dc7812 */ /* 0x040fe200078efcff */
[----:B------:R-:W-:Y:S01]  /*2760*/  IMAD.MOV R7, RZ, RZ, -R6 ;  /* 0x000000ffff077224 */ /* 0x000fe200078e0a06 */
[----:B------:R-:W-:Y:S01]  /*2770*/  LOP3.LUT R219, R2, 0xac, RZ, 0xfc, !PT ;  /* 0x000000ac02db7812 */ /* 0x000fe200078efcff */
[----:B------:R-:W-:Y:S01]  /*2780*/  IMAD.HI.U32 R6, R10, R37, RZ ;  /* 0x000000250a067227 */ /* 0x000fe200078e00ff */
[----:B------:R-:W-:Y:S02]  /*2790*/  IABS R45, R220 ;  /* 0x000000dc002d7213 */ /* 0x000fe40000000000 */
[----:B------:R-:W-:Y:S01]  /*27a0*/  IABS R49, R219 ;  /* 0x000000db00317213 */ /* 0x000fe20000000000 */
[----:B------:R-:W-:Y:S01]  /*27b0*/  IMAD R33, R8, R7, R33 ;  /* 0x0000000708217224 */ /* 0x000fe200078e0221 */
[----:B------:R-:W-:Y:S01]  /*27c0*/  LOP3.LUT R218, R2, 0xae, RZ, 0xfc, !PT ;  /* 0x000000ae02da7812 */ /* 0x000fe200078efcff */
[----:B------:R-:W-:-:S04]  /*27d0*/  IMAD.HI.U32 R7, R10, R41, RZ ;  /* 0x000000290a077227 */ /* 0x000fc800078e00ff */
[----:B------:R-:W-:Y:S02]  /*27e0*/  IMAD.MOV R6, RZ, RZ, -R6 ;  /* 0x000000ffff067224 */ /* 0x000fe400078e0a06 */
[C---:B------:R-:W-:Y:S01]  /*27f0*/  IMAD R25, R8.reuse, R9, R25 ;  /* 0x0000000908197224 */ /* 0x040fe200078e0219 */
        /* <DEDUP_REMOVED lines=18> */
[----:B------:R-:W-:-:S03]  /*2920*/  IABS R65, R215 ;  /* 0x000000d700417213 */ /* 0x000fc60000000000 */
[----:B------:R-:W-:Y:S01]  /*2930*/  IMAD R53, R8, R7, R53 ;  /* 0x0000000708357224 */ /* 0x000fe200078e0235 */
[----:B------:R-:W-:Y:S01]  /*2940*/  IABS R77, R214 ;  /* 0x000000d6004d7213 */ /* 0x000fe20000000000 */
[----:B------:R-:W-:Y:S01]  /*2950*/  IMAD.HI.U32 R7, R10, R61, RZ ;  /* 0x0000003d0a077227 */ /* 0x000fe200078e00ff */
[----:B------:R-:W-:-:S03]  /*2960*/  LOP3.LUT R213, R2, 0xb8, RZ, 0xfc, !PT ;  /* 0x000000b802d57812 */ /* 0x000fc600078efcff */
[----:B------:R-:W-:Y:S02]  /*2970*/  IMAD.MOV R6, RZ, RZ, -R6 ;  /* 0x000000ffff067224 */ /* 0x000fe400078e0a06 */
[C---:B------:R-:W-:Y:S02]  /*2980*/  IMAD R45, R8.reuse, R9, R45 ;  /* 0x00000009082d7224 */ /* 0x040fe400078e022d */
[----:B------:R-:W-:Y:S02]  /*2990*/  IMAD.MOV R9, RZ, RZ, -R7 ;  /* 0x000000ffff097224 */ /* 0x000fe400078e0a07 */
[----:B------:R-:W-:Y:S01]  /*29a0*/  IMAD R57, R8, R6, R57 ;  /* 0x0000000608397224 */ /* 0x000fe200078e0239 */
[----:B------:R-:W-:Y:S01]  /*29b0*/  IABS R81, R213 ;  /* 0x000000d500517213 */ /* 0x000fe20000000000 */
[----:B------:R-:W-:Y:S01]  /*29c0*/  IMAD.HI.U32 R6, R10, R65, RZ ;  /* 0x000000410a067227 */ /* 0x000fe200078e00ff */
[----:B------:R-:W-:-:S03]  /*29d0*/  LOP3.LUT R212, R2, 0xba, RZ, 0xfc, !PT ;  /* 0x000000ba02d47812 */ /* 0x000fc600078efcff */
[----:B------:R-:W-:Y:S01]  /*29e0*/  IMAD.HI.U32 R7, R10, R77, RZ ;  /* 0x0000004d0a077227 */ /* 0x000fe200078e00ff */
[----:B------:R-:W-:-:S03]  /*29f0*/  LOP3.LUT R211, R2, 0xbc, RZ, 0xfc, !PT ;  /* 0x000000bc02d37812 */ /* 0x000fc600078efcff */
[----:B------:R-:W-:Y:S02]  /*2a00*/  IMAD R61, R8, R9, R61 ;  /* 0x00000009083d7224 */ /* 0x000fe400078e023d */
[----:B------:R-:W-:Y:S01]  /*2a10*/  IMAD.MOV R9, RZ, RZ, -R6 ;  /* 0x000000ffff097224 */ /* 0x000fe200078e0a06 */
[----:B------:R-:W-:Y:S01]  /*2a20*/  IABS R83, R212 ;  /* 0x000000d400537213 */ /* 0x000fe20000000000 */
[----:B------:R-:W-:Y:S02]  /*2a30*/  IMAD.MOV R7, RZ, RZ, -R7 ;  /* 0x000000ffff077224 */ /* 0x000fe400078e0a07 */
[----:B------:R-:W-:Y:S01]  /*2a40*/  IMAD.HI.U32 R6, R10, R81, RZ ;  /* 0x000000510a067227 */ /* 0x000fe200078e00ff */
[----:B------:R-:W-:-:S03]  /*2a50*/  IABS R85, R211 ;  /* 0x000000d300557213 */ /* 0x000fc60000000000 */
[C---:B------:R-:W-:Y:S02]  /*2a60*/  IMAD R65, R8.reuse, R9, R65 ;  /* 0x0000000908417224 */ /* 0x040fe400078e0241 */
[----:B------:R-:W-:Y:S01]  /*2a70*/  IMAD R9, R8, R7, R77 ;  /* 0x0000000708097224 */ /* 0x000fe200078e024d */
[C---:B------:R-:W-:Y:S01]  /*2a80*/  LOP3.LUT R210, R2.reuse, 0xbe, RZ, 0xfc, !PT ;  /* 0x000000be02d27812 */ /* 0x040fe200078efcff */
[----:B------:R-:W-:Y:S01]  /*2a90*/  IMAD.MOV R7, RZ, RZ, -R6 ;  /* 0x000000ffff077224 */ /* 0x000fe200078e0a06 */
[----:B------:R-:W-:Y:S01]  /*2aa0*/  LOP3.LUT R209, R2, 0xc0, RZ, 0xfc, !PT ;  /* 0x000000c002d17812 */ /* 0x000fe200078efcff */
[----:B------:R-:W-:Y:S01]  /*2ab0*/  IMAD.HI.U32 R6, R10, R83, RZ ;  /* 0x000000530a067227 */ /* 0x000fe200078e00ff */
[----:B------:R-:W-:-:S03]  /*2ac0*/  IABS R89, R210 ;  /* 0x000000d200597213 */ /* 0x000fc60000000000 */
[----:B------:R-:W-:Y:S01]  /*2ad0*/  IMAD.HI.U32 R77, R10, R85, RZ ;  /* 0x000000550a4d7227 */ /* 0x000fe200078e00ff */
[----:B------:R-:W-:-:S03]  /*2ae0*/  IABS R93, R209 ;  /* 0x000000d1005d7213 */ /* 0x000fc60000000000 */
[----:B------:R-:W-:Y:S01]  /*2af0*/  IMAD.MOV R6, RZ, RZ, -R6 ;  /* 0x000000ffff067224 */ /* 0x000fe200078e0a06 */
[----:B------:R-:W-:Y:S01]  /*2b00*/  LOP3.LUT R208, R2, 0xc2, RZ, 0xfc, !PT ;  /* 0x000000c202d07812 */ /* 0x000fe200078efcff */
        /* <DEDUP_REMOVED lines=11> */
[----:B------:R-:W-:Y:S01]  /*2bc0*/  IMAD.MOV R83, RZ, RZ, -R83 ;  /* 0x000000ffff537224 */ /* 0x000fe200078e0a53 */
[----:B------:R-:W-:Y:S01]  /*2bd0*/  IABS R105, R206 ;  /* 0x000000ce00697213 */ /* 0x000fe20000000000 */
[----:B------:R-:W-:Y:S01]  /*2be0*/  IMAD.HI.U32 R6, R10, R97, RZ ;  /* 0x000000610a067227 */ /* 0x000fe200078e00ff */
[----:B------:R-:W-:-:S03]  /*2bf0*/  LOP3.LUT R204, R2, 0xca, RZ, 0xfc, !PT ;  /* 0x000000ca02cc7812 */ /* 0x000fc600078efcff */
[C---:B------:R-:W-:Y:S02]  /*2c00*/  IMAD R85, R8.reuse, R85, R89 ;  /* 0x0000005508557224 */ /* 0x040fe400078e0259 */
[----:B------:R-:W-:Y:S01]  /*2c10*/  IMAD R89, R8, R83, R93 ;  /* 0x0000005308597224 */ /* 0x000fe200078e025d */
[----:B------:R-:W-:Y:S01]  /*2c20*/  LOP3.LUT R205, R2, 0xc8, RZ, 0xfc, !PT ;  /* 0x000000c802cd7812 */ /* 0x000fe200078efcff */
[----:B------:R-:W-:Y:S01]  /*2c30*/  IMAD.MOV R93, RZ, RZ, -R6 ;  /* 0x000000ffff5d7224 */ /* 0x000fe200078e0a06 */
[----:B------:R-:W-:Y:S01]  /*2c40*/  IABS R115, R204 ;  /* 0x000000cc00737213 */ /* 0x000fe20000000000 */
[----:B------:R-:W-:Y:S01]  /*2c50*/  IMAD.HI.U32 R6, R10, R101, RZ ;  /* 0x000000650a067227 */ /* 0x000fe200078e00ff */
[----:B------:R-:W-:-:S03]  /*2c60*/  IABS R113, R205 ;  /* 0x000000cd00717213 */ /* 0x000fc60000000000 */
[----:B------:R-:W-:Y:S01]  /*2c70*/  IMAD.HI.U32 R83, R10, R105, RZ ;  /* 0x000000690a537227 */ /* 0x000fe200078e00ff */
[----:B------:R-:W-:-:S03]  /*2c80*/  LOP3.LUT R203, R2, 0xcc, RZ, 0xfc, !PT ;  /* 0x000000cc02cb7812 */ /* 0x000fc600078efcff */
[----:B------:R-:W-:Y:S01]  /*2c90*/  IMAD.MOV R6, RZ, RZ, -R6 ;  /* 0x000000ffff067224 */ /* 0x000fe200078e0a06 */
[----:B------:R-:W-:Y:S01]  /*2ca0*/  LOP3.LUT R202, R2, 0xce, RZ, 0xfc, !PT ;  /* 0x000000ce02ca7812 */ /* 0x000fe200078efcff */
[----:B------:R-:W-:Y:S02]  /*2cb0*/  IMAD.MOV R109, RZ, RZ, -R83 ;  /* 0x000000ffff6d7224 */ /* 0x000fe400078e0a53 */
[----:B------:R-:W-:Y:S01]  /*2cc0*/  IMAD.HI.U32 R83, R10, R115, RZ ;  /* 0x000000730a537227 */ /* 0x000fe200078e00ff */
[----:B------:R-:W-:-:S03]  /*2cd0*/  IABS R117, R203 ;  /* 0x000000cb00757213 */ /* 0x000fc60000000000 */
[C---:B------:R-:W-:Y:S02]  /*2ce0*/  IMAD R93, R8.reuse, R93, R97 ;  /* 0x0000005d085d7224 */ /* 0x040fe400078e0261 */
[----:B------:R-:W-:Y:S01]  /*2cf0*/  IMAD R97, R8, R6, R101 ;  /* 0x0000000608617224 */ /* 0x000fe200078e0265 */
[----:B------:R-:W-:Y:S01]  /*2d00*/  IABS R116, R202 ;  /* 0x000000ca00747213 */ /* 0x000fe20000000000 */
[----:B------:R-:W-:-:S04]  /*2d10*/  IMAD.HI.U32 R6, R10, R113, RZ ;  /* 0x000000710a067227 */ /* 0x000fc800078e00ff */
[----:B------:R-:W-:Y:S02]  /*2d20*/  IMAD.MOV R83, RZ, RZ, -R83 ;  /* 0x000000ffff537224 */ /* 0x000fe400078e0a53 */
[----:B------:R-:W-:Y:S01]  /*2d30*/  IMAD R101, R8, R109, R105 ;  /* 0x0000006d08657224 */ /* 0x000fe200078e0269 */
[----:B------:R-:W-:Y:S01]  /*2d40*/  LOP3.LUT R201, R2, 0xd0, RZ, 0xfc, !PT ;  /* 0x000000d002c97812 */ /* 0x000fe200078efcff */
[----:B------:R-:W-:Y:S02]  /*2d50*/  IMAD.MOV R105, RZ, RZ, -R6 ;  /* 0x000000ffff697224 */ /* 0x000fe400078e0a06 */
[----:B------:R-:W-:-:S04]  /*2d60*/  IMAD.HI.U32 R6, R10, R117, RZ ;  /* 0x000000750a067227 */ /* 0x000fc800078e00ff */
[C---:B------:R-:W-:Y:S02]  /*2d70*/  IMAD R109, R8.reuse, R83, R115 ;  /* 0x00000053086d7224 */ /* 0x040fe400078e0273 */
[----:B------:R-:W-:Y:S01]  /*2d80*/  IMAD.MOV.U32 R115, RZ, RZ, R116 ;  /* 0x000000ffff737224 */ /* 0x000fe200078e0074 */
[----:B------:R-:W-:Y:S01]  /*2d90*/  IABS R121, R201 ;  /* 0x000000c900797213 */ /* 0x000fe20000000000 */
[----:B------:R-:W-:Y:S01]  /*2da0*/  IMAD R105, R8, R105, R113 ;  /* 0x0000006908697224 */ /* 0x000fe200078e0271 */
[C---:B------:R-:W-:Y:S01]  /*2db0*/  LOP3.LUT R200, R2.reuse, 0xd2, RZ, 0xfc, !PT ;  /* 0x000000d202c87812 */ /* 0x040fe200078efcff */
[----:B------:R-:W-:Y:S01]  /*2dc0*/  IMAD.MOV R113, RZ, RZ, -R6 ;  /* 0x000000ffff717224 */ /* 0x000fe200078e0a06 */
[----:B------:R-:W-:Y:S01]  /*2dd0*/  LOP3.LUT R199, R2, 0xd4, RZ, 0xfc, !PT ;  /* 0x000000d402c77812 */ /* 0x000fe200078efcff */
[C---:B------:R-:W-:Y:S01]  /*2de0*/  IMAD.HI.U32 R6, R10.reuse, R115, RZ ;  /* 0x000000730a067227 */ /* 0x040fe200078e00ff */
[----:B------:R-:W-:Y:S02]  /*2df0*/  IABS R125, R200 ;  /* 0x000000c8007d7213 */ /* 0x000fe40000000000 */
[----:B------:R-:W-:Y:S01]  /*2e00*/  IABS R129, R199 ;  /* 0x000000c700817213 */ /* 0x000fe20000000000 */
[----:B------:R-:W-:Y:S01]  /*2e10*/  IMAD.HI.U32 R83, R10, R121, RZ ;  /* 0x000000790a537227 */ /* 0x000fe200078e00ff */
[----:B------:R-:W-:-:S03]  /*2e20*/  LOP3.LUT R198, R2, 0xd6, RZ, 0xfc, !PT ;  /* 0x000000d602c67812 */ /* 0x000fc600078efcff */
        /* <DEDUP_REMOVED lines=8> */
[----:B------:R-:W-:Y:S02]  /*2eb0*/  LOP3.LUT R196, R2, 0xda, RZ, 0xfc, !PT ;  /* 0x000000da02c47812 */ /* 0x000fe400078efcff */
[----:B------:R-:W-:Y:S01]  /*2ec0*/  IABS R137, R197 ;  /* 0x000000c500897213 */ /* 0x000fe20000000000 */
[----:B------:R-:W-:Y:S02]  /*2ed0*/  IMAD.MOV R115, RZ, RZ, -R6 ;  /* 0x000000ffff737224 */ /* 0x000fe400078e0a06 */
[----:B------:R-:W-:Y:S02]  /*2ee0*/  IMAD.MOV R83, RZ, RZ, -R83 ;  /* 0x000000ffff537224 */ /* 0x000fe400078e0a53 */
[----:B------:R-:W-:Y:S01]  /*2ef0*/  IMAD.HI.U32 R6, R10, R133, RZ ;  /* 0x000000850a067227 */ /* 0x000fe200078e00ff */
[----:B------:R-:W-:-:S03]  /*2f00*/  IABS R141, R196 ;  /* 0x000000c4008d7213 */ /* 0x000fc60000000000 */
[----:B------:R-:W-:Y:S01]  /*2f10*/  IMAD R129, R8, R83, R129 ;  /* 0x0000005308817224 */ /* 0x000fe200078e0281 */
[----:B------:R-:W-:Y:S01]  /*2f20*/  LOP3.LUT R195, R2, 0xdc, RZ, 0xfc, !PT ;  /* 0x000000dc02c37812 */ /* 0x000fe200078efcff */
[----:B------:R-:W-:Y:S02]  /*2f30*/  IMAD.MOV R83, RZ, RZ, -R6 ;  /* 0x000000ffff537224 */ /* 0x000fe400078e0a06 */
[----:B------:R-:W-:Y:S01]  /*2f40*/  IMAD.HI.U32 R6, R10, R137, RZ ;  /* 0x000000890a067227 */ /* 0x000fe200078e00ff */
[----:B------:R-:W-:-:S03]  /*2f50*/  IABS R143, R195 ;  /* 0x000000c3008f7213 */ /* 0x000fc60000000000 */
[----:B------:R-:W-:Y:S01]  /*2f60*/  IMAD R133, R8, R83, R133 ;  /* 0x0000005308857224 */ /* 0x000fe200078e0285 */
[----:B------:R-:W-:Y:S01]  /*2f70*/  LOP3.LUT R193, R2, 0xe0, RZ, 0xfc, !PT ;  /* 0x000000e002c17812 */ /* 0x000fe200078efcff */
[----:B------:R-:W-:-:S04]  /*2f80*/  IMAD.HI.U32 R83, R10, R141, RZ ;  /* 0x0000008d0a537227 */ /* 0x000fc800078e00ff */
[----:B------:R-:W-:Y:S02]  /*2f90*/  IMAD.MOV R6, RZ, RZ, -R6 ;  /* 0x000000ffff067224 */ /* 0x000fe400078e0a06 */
[C---:B------:R-:W-:Y:S01]  /*2fa0*/  IMAD R125, R8.reuse, R115, R125 ;  /* 0x00000073087d7224 */ /* 0x040fe200078e027d */
[----:B------:R-:W-:Y:S01]  /*2fb0*/  IABS R147, R193 ;  /* 0x000000c100937213 */ /* 0x000fe20000000000 */
[----:B------:R-:W-:Y:S02]  /*2fc0*/  IMAD.MOV R115, RZ, RZ, -R83 ;  /* 0x000000ffff737224 */ /* 0x000fe400078e0a53 */
[----:B------:R-:W-:Y:S02]  /*2fd0*/  IMAD R137, R8, R6, R137 ;  /* 0x0000000608897224 */ /* 0x000fe400078e0289 */
[----:B------:R-:W-:Y:S01]  /*2fe0*/  IMAD.HI.U32 R6, R10, R143, RZ ;  /* 0x0000008f0a067227 */ /* 0x000fe200078e00ff */
[----:B------:R-:W-:-:S03]  /*2ff0*/  LOP3.LUT R191, R2, 0xe4, RZ, 0xfc, !PT ;  /* 0x000000e402bf7812 */ /* 0x000fc600078efcff */
[----:B------:R-:W-:Y:S02]  /*3000*/  IMAD R141, R8, R115, R141 ;  /* 0x00000073088d7224 */ /* 0x000fe400078e028d */
[----:B------:R-:W-:Y:S02]  /*3010*/  IMAD.MOV R115, RZ, RZ, -R6 ;  /* 0x000000ffff737224 */ /* 0x000fe400078e0a06 */
[----:B------:R-:W-:Y:S01]  /*3020*/  IMAD.HI.U32 R6, R10, R147, RZ ;  /* 0x000000930a067227 */ /* 0x000fe200078e00ff */
[----:B------:R-:W-:-:S03]  /*3030*/  IABS R151, R191 ;  /* 0x000000bf00977213 */ /* 0x000fc60000000000 */
[----:B------:R-:W-:Y:S01]  /*3040*/  IMAD.MOV R6, RZ, RZ, -R6 ;  /* 0x000000ffff067224 */ /* 0x000fe200078e0a06 */
[----:B------:R-:W-:-:S03]  /*3050*/  LOP3.LUT R188, R2, 0xea, RZ, 0xfc, !PT ;  /* 0x000000ea02bc7812 */ /* 0x000fc600078efcff */
[----:B------:R-:W-:Y:S02]  /*3060*/  IMAD R147, R8, R6, R147 ;  /* 0x0000000608937224 */ /* 0x000fe400078e0293 */
        /* <DEDUP_REMOVED lines=13> */
[----:B------:R-:W-:-:S03]  /*3140*/  ISETP.GT.U32.AND P3, PT, R8, R114, PT ;  /* 0x000000720800720c */ /* 0x000fc60003f64070 */
[----:B------:R-:W-:Y:S02]  /*3150*/  IMAD R161, R8, R6, R161 ;  /* 0x0000000608a17224 */ /* 0x000fe400078e02a1 */
[----:B------:R-:W-:-:S04]  /*3160*/  IMAD.HI.U32 R6, R10, R167, RZ ;  /* 0x000000a70a067227 */ /* 0x000fc800078e00ff */
[----:B------:R-:W-:Y:S02]  /*3170*/  IMAD.MOV R6, RZ, RZ, -R6 ;  /* 0x000000ffff067224 */ /* 0x000fe400078e0a06 */
[----:B------:R-:W-:Y:S01]  /*3180*/  IMAD R178, R82, 0x40, R152 ;  /* 0x0000004052b27824 */ /* 0x000fe200078e0298 */
[C---:B------:R-:W-:Y:S01]  /*3190*/  ISETP.GT.U32.AND P4, PT, R8.reuse, R112, PT ;  /* 0x000000700800720c */ /* 0x040fe20003f84070 */
[C---:B------:R-:W-:Y:S01]  /*31a0*/  IMAD R167, R8.reuse, R6, R167 ;  /* 0x0000000608a77224 */ /* 0x040fe200078e02a7 */
[C---:B------:R-:W-:Y:S02]  /*31b0*/  ISETP.GT.U32.AND P5, PT, R8.reuse, R43, PT ;  /* 0x0000002b0800720c */ /* 0x040fe40003fa4070 */
[----:B------:R-:W-:Y:S02]  /*31c0*/  IABS R6, R178 ;  /* 0x000000b200067213 */ /* 0x000fe40000000000 */
[----:B------:R-:W-:Y:S01]  /*31d0*/  ISETP.GT.U32.AND P1, PT, R8, R48, PT ;  /* 0x000000300800720c */ /* 0x000fe20003f24070 */
[----:B------:R-:W-:Y:S01]  /*31e0*/  @!P3 IMAD.IADD R114, R114, 0x1, -R8 ;  /* 0x000000017272b824 */ /* 0x000fe200078e0a08 */
[C---:B------:R-:W-:Y:S01]  /*31f0*/  ISETP.GT.U32.AND P3, PT, R8.reuse, R50, PT ;  /* 0x000000320800720c */ /* 0x040fe20003f64070 */
[----:B------:R-:W-:Y:S01]  /*3200*/  IMAD.HI.U32 R11, R11, R6, RZ ;  /* 0x000000060b0b7227 */ /* 0x000fe200078e00ff */
[----:B------:R-:W-:-:S02]  /*3210*/  ISETP.GT.U32.AND P2, PT, R8, R44, PT ;  /* 0x0000002c0800720c */ /* 0x000fc40003f44070 */
[----:B------:R-:W-:Y:S01]  /*3220*/  ISETP.GT.U32.AND P0, PT, R8, R46, PT ;  /* 0x0000002e0800720c */ /* 0x000fe20003f04070 */
[----:B------:R-:W-:Y:S02]  /*3230*/  IMAD.MOV R11, RZ, RZ, -R11 ;  /* 0x000000ffff0b7224 */ /* 0x000fe400078e0a0b */
[----:B------:R-:W-:Y:S01]  /*3240*/  @!P4 IMAD.IADD R112, R112, 0x1, -R8 ;  /* 0x000000017070c824 */ /* 0x000fe200078e0a08 */
[C---:B------:R-:W-:Y:S01]  /*3250*/  ISETP.GT.U32.AND P4, PT, R8.reuse, R51, PT ;  /* 0x000000330800720c */ /* 0x040fe20003f84070 */
[----:B------:R-:W-:Y:S02]  /*3260*/  IMAD R6, R5, R11, R6 ;  /* 0x0000000b05067224 */ /* 0x000fe400078e0206 */
[--C-:B------:R-:W-:Y:S01]  /*3270*/  @!P5 IMAD.IADD R43, R43, 0x1, -R8.reuse ;  /* 0x000000012b2bd824 */ /* 0x100fe200078e0a08 */
[----:B------:R-:W-:Y:S01]  /*3280*/  ISETP.GT.U32.AND P5, PT, R8, R52, PT ;  /* 0x000000340800720c */ /* 0x000fe20003fa4070 */
[--C-:B------:R-:W-:Y:S01]  /*3290*/  @!P1 IMAD.IADD R48, R48, 0x1, -R8.reuse ;  /* 0x0000000130309824 */ /* 0x100fe200078e0a08 */
[----:B------:R-:W-:Y:S01]  /*32a0*/  ISETP.GT.U32.AND P1, PT, R8, R114, PT ;  /* 0x000000720800720c */ /* 0x000fe20003f24070 */
[--C-:B------:R-:W-:Y:S01]  /*32b0*/  @!P3 IMAD.IADD R50, R50, 0x1, -R8.reuse ;  /* 0x000000013232b824 */ /* 0x100fe200078e0a08 */
[----:B------:R-:W-:Y:S01]  /*32c0*/  ISETP.GT.U32.AND P3, PT, R5, R6, PT ;  /* 0x000000060500720c */ /* 0x000fe20003f64070 */
[----:B------:R-:W-:Y:S01]  /*32d0*/  @!P2 IMAD.IADD R44, R44, 0x1, -R8 ;  /* 0x000000012c2ca824 */ /* 0x000fe200078e0a08 */
[----:B------:R-:W-:-:S02]  /*32e0*/  ISETP.GT.U32.AND P2, PT, R8, R54, PT ;  /* 0x000000360800720c */ /* 0x000fc40003f44070 */
[----:B------:R-:W-:Y:S01]  /*32f0*/  ISETP.GT.U32.AND P6, PT, R8, R47, PT ;  /* 0x0000002f0800720c */ /* 0x000fe20003fc4070 */
[--C-:B------:R-:W-:Y:S01]  /*3300*/  @!P0 IMAD.IADD R46, R46, 0x1, -R8.reuse ;  /* 0x000000012e2e8824 */ /* 0x100fe200078e0a08 */
[C---:B------:R-:W-:Y:S01]  /*3310*/  ISETP.GT.U32.AND P0, PT, R8.reuse, R55, PT ;  /* 0x000000370800720c */ /* 0x040fe20003f04070 */
[--C-:B------:R-:W-:Y:S01]  /*3320*/  @!P4 IMAD.IADD R51, R51, 0x1, -R8.reuse ;  /* 0x000000013333c824 */ /* 0x100fe200078e0a08 */
[----:B------:R-:W-:Y:S01]  /*3330*/  ISETP.GT.U32.AND P4, PT, R8, R43, PT ;  /* 0x0000002b0800720c */ /* 0x000fe20003f84070 */
[--C-:B------:R-:W-:Y:S01]  /*3340*/  @!P5 IMAD.IADD R52, R52, 0x1, -R8.reuse ;  /* 0x000000013434d824 */ /* 0x100fe200078e0a08 */
[----:B------:R-:W-:Y:S01]  /*3350*/  ISETP.GT.U32.AND P5, PT, R8, R44, PT ;  /* 0x0000002c0800720c */ /* 0x000fe20003fa4070 */
[--C-:B------:R-:W-:Y:S01]  /*3360*/  @!P1 IMAD.IADD R114, R114, 0x1, -R8.reuse ;  /* 0x0000000172729824 */ /* 0x100fe200078e0a08 */
[----:B------:R-:W-:Y:S01]  /*3370*/  ISETP.GT.U32.AND P1, PT, R8, R48, PT ;  /* 0x000000300800720c */ /* 0x000fe20003f24070 */
[----:B------:R-:W-:Y:S01]  /*3380*/  @!P3 IMAD.IADD R6, R6, 0x1, -R5 ;  /* 0x000000010606b824 */ /* 0x000fe200078e0a05 */
[----:B------:R-:W-:Y:S01]  /*3390*/  ISETP.GT.U32.AND P3, PT, R8, R50, PT ;  /* 0x000000320800720c */ /* 0x000fe20003f64070 */
[--C-:B------:R-:W-:Y:S01]  /*33a0*/  @!P2 IMAD.IADD R54, R54, 0x1, -R8.reuse ;  /* 0x000000013636a824 */ /* 0x100fe200078e0a08 */
[----:B------:R-:W-:Y:S01]  /*33b0*/  ISETP.GT.U32.AND P2, PT, R8, R46, PT ;  /* 0x0000002e0800720c */ /* 0x000fe20003f44070 */
[----:B------:R-:W-:-:S02]  /*33c0*/  @!P6 IMAD.IADD R47, R47, 0x1, -R8 ;  /* 0x000000012f2fe824 */ /* 0x000fc400078e0a08 */
[----:B------:R-:W-:-:S03]  /*33d0*/  @!P0 IMAD.IADD R55, R55, 0x1, -R8 ;  /* 0x0000000137378824 */ /* 0x000fc600078e0a08 */
[C---:B------:R-:W-:Y:S01]  /*33e0*/  ISETP.GT.U32.AND P0, PT, R8.reuse, R47, PT ;  /* 0x0000002f0800720c */ /* 0x040fe20003f04070 */
[--C-:B------:R-:W-:Y:S01]  /*33f0*/  @!P4 IMAD.IADD R43, R43, 0x1, -R8.reuse ;  /* 0x000000012b2bc824 */ /* 0x100fe200078e0a08 */
[----:B------:R-:W-:Y:S01]  /*3400*/  ISETP.GT.U32.AND P4, PT, R8, R51, PT ;  /* 0x000000330800720c */ /* 0x000fe20003f84070 */
[--C-:B------:R-:W-:Y:S01]  /*3410*/  @!P5 IMAD.IADD R44, R44, 0x1, -R8.reuse ;  /* 0x000000012c2cd824 */ /* 0x100fe200078e0a08 */
[----:B------:R-:W-:Y:S01]  /*3420*/  ISETP.GT.U32.AND P5, PT, R8, R52, PT ;  /* 0x000000340800720c */ /* 0x000fe20003fa4070 */
[--C-:B------:R-:W-:Y:S01]  /*3430*/  @!P1 IMAD.IADD R48, R48, 0x1, -R8.reuse ;  /* 0x0000000130309824 */ /* 0x100fe200078e0a08 */
[C---:B------:R-:W-:Y:S02]  /*3440*/  ISETP.GT.U32.AND P6, PT, R8.reuse, R112, PT ;  /* 0x000000700800720c */ /* 0x040fe40003fc4070 */
[----:B------:R-:W-:Y:S01]  /*3450*/  ISETP.GT.U32.AND P1, PT, R8, R58, PT ;  /* 0x0000003a0800720c */ /* 0x000fe20003f24070 */
[--C-:B------:R-:W-:Y:S01]  /*3460*/  @!P3 IMAD.IADD R50, R50, 0x1, -R8.reuse ;  /* 0x000000013232b824 */ /* 0x100fe200078e0a08 */
[----:B------:R-:W-:Y:S01]  /*3470*/  ISETP.GT.U32.AND P3, PT, R8, R59, PT ;  /* 0x0000003b0800720c */ /* 0x000fe20003f64070 */
[--C-:B------:R-:W-:Y:S01]  /*3480*/  @!P2 IMAD.IADD R46, R46, 0x1, -R8.reuse ;  /* 0x000000012e2ea824 */ /* 0x100fe200078e0a08 */
[C---:B------:R-:W-:Y:S01]  /*3490*/  ISETP.GT.U32.AND P2, PT, R8.reuse, R54, PT ;  /* 0x000000360800720c */ /* 0x040fe20003f44070 */
        /* <DEDUP_REMOVED lines=34> */
[----:B------:R-:W-:-:S02]  /*36c0*/  @!P6 IMAD.IADD R64, R64, 0x1, -R8 ;  /* 0x000000014040e824 */ /* 0x000fc400078e0a08 */
[--C-:B------:R-:W-:Y:S01]  /*36d0*/  @!P1 IMAD.IADD R59, R59, 0x1, -R8.reuse ;  /* 0x000000013b3b9824 */ /* 0x100fe200078e0a08 */
[----:B------:R-:W-:Y:S01]  /*36e0*/  ISETP.GT.U32.AND P1, PT, R8, R67, PT ;  /* 0x000000430800720c */ /* 0x000fe20003f24070 */
[--C-:B------:R-:W-:Y:S01]  /*36f0*/  @!P3 IMAD.IADD R60, R60, 0x1, -R8.reuse ;  /* 0x000000013c3cb824 */ /* 0x100fe200078e0a08 */
[C---:B------:R-:W-:Y:S01]  /*3700*/  ISETP.GT.U32.AND P3, PT, R8.reuse, R68, PT ;  /* 0x000000440800720c */ /* 0x040fe20003f64070 */
[--C-:B------:R-:W-:Y:S01]  /*3710*/  @!P2 IMAD.IADD R71, R71, 0x1, -R8.reuse ;  /* 0x000000014747a824 */ /* 0x100fe200078e0a08 */
[----:B------:R-:W-:Y:S01]  /*3720*/  ISETP.GT.U32.AND P2, PT, R8, R64, PT ;  /* 0x000000400800720c */ /* 0x000fe20003f44070 */
[--C-:B------:R-:W-:Y:S01]  /*3730*/  @!P0 IMAD.IADD R58, R58, 0x1, -R8.reuse ;  /* 0x000000013a3a8824 */ /* 0x100fe200078e0a08 */
[C---:B------:R-:W-:Y:S02]  /*3740*/  ISETP.GT.U32.AND P6, PT, R8.reuse, R56, PT ;  /* 0x000000380800720c */ /* 0x040fe40003fc4070 */
        /* <DEDUP_REMOVED lines=39> */
[----:B------:R-:W-:-:S02]  /*39c0*/  @!P6 IMAD.IADD R79, R79, 0x1, -R8 ;  /* 0x000000014f4fe824 */ /* 0x000fc400078e0a08 */
        /* <DEDUP_REMOVED lines=10> */
[----:B------:R-:W-:Y:S01]  /*3a70*/  @!P2 IMAD.IADD R73, R73, 0x1, -R8 ;  /* 0x000000014949a824 */ /* 0x000fe200078e0a08 */
[----:B------:R-:W-:-:S02]  /*3a80*/  ISETP.GT.U32.AND P2, PT, R8, R80, PT ;  /* 0x000000500800720c */ /* 0x000fc40003f44070 */
        /* <DEDUP_REMOVED lines=47> */
[C---:B------:R-:W-:Y:S01]  /*3d80*/  ISETP.GT.U32.AND P4, PT, R8.reuse, R98, PT ;  /* 0x000000620800720c */ /* 0x040fe20003f84070 */
[--C-:B------:R-:W-:Y:S01]  /*3d90*/  @!P1 IMAD.IADD R95, R95, 0x1, -R8.reuse ;  /* 0x000000015f5f9824 */ /* 0x100fe200078e0a08 */
[C---:B------:R-:W-:Y:S02]  /*3da0*/  ISETP.GT.U32.AND P5, PT, R8.reuse, R99, PT ;  /* 0x000000630800720c */ /* 0x040fe40003fa4070 */
        /* <DEDUP_REMOVED lines=35> */
[----:B------:R-:W-:-:S02]  /*3fe0*/  @!P6 IMAD.IADD R39, R39, 0x1, -R8 ;  /* 0x000000012727e824 */ /* 0x000fc400078e0a08 */
        /* <DEDUP_REMOVED lines=10> */
[----:B------:R-:W-:Y:S01]  /*4090*/  @!P0 IMAD.IADD R34, R34, 0x1, -R8 ;  /* 0x0000000122228824 */ /* 0x000fe200078e0a08 */
[----:B------:R-:W-:-:S02]  /*40a0*/  ISETP.GT.U32.AND P6, PT, R8, R107, PT ;  /* 0x0000006b0800720c */ /* 0x000fc40003fc4070 */
        /* <DEDUP_REMOVED lines=64> */
[----:B------:R-:W-:Y:S01]  /*44b0*/  @!P2 IMAD.IADD R20, R20, 0x1, -R8 ;  /* 0x000000011414a824 */ /* 0x000fe200078e0a08 */
[----:B------:R-:W-:-:S02]  /*44c0*/  ISETP.GT.U32.AND P2, PT, R8, R13, PT ;  /* 0x0000000d0800720c */ /* 0x000fc40003f44070 */
        /* <DEDUP_REMOVED lines=43> */
[----:B------:R-:W-:-:S03]  /*4780*/  @!P0 IMAD.IADD R57, R57, 0x1, -R8 ;  /* 0x0000000139398824 */ /* 0x000fc600078e0a08 */
        /* <DEDUP_REMOVED lines=16> */
[----:B------:R-:W-:Y:S01]  /*4890*/  LOP3.LUT R194, R2, 0xde, RZ, 0xfc, !PT ;  /* 0x000000de02c27812 */ /* 0x000fe200078efcff */
[--C-:B------:R-:W-:Y:S01]  /*48a0*/  @!P5 IMAD.IADD R53, R53, 0x1, -R8.reuse ;  /* 0x000000013535d824 */ /* 0x100fe200078e0a08 */
[C---:B------:R-:W-:Y:S01]  /*48b0*/  ISETP.GT.U32.AND P4, PT, R8.reuse, R77, PT ;  /* 0x0000004d0800720c */ /* 0x040fe20003f84070 */
[----:B------:R-:W-:Y:S01]  /*48c0*/  @!P1 IMAD.IADD R65, R65, 0x1, -R8 ;  /* 0x0000000141419824 */ /* 0x000fe200078e0a08 */
[----:B------:R-:W-:-:S02]  /*48d0*/  ISETP.GT.U32.AND P5, PT, R8, R81, PT ;  /* 0x000000510800720c */ /* 0x000fc40003fa4070 */
[C---:B------:R-:W-:Y:S01]  /*48e0*/  ISETP.GT.U32.AND P1, PT, R8.reuse, R93, PT ;  /* 0x0000005d0800720c */ /* 0x040fe20003f24070 */
[--C-:B------:R-:W-:Y:S01]  /*48f0*/  @!P3 IMAD.IADD R7, R7, 0x1, -R8.reuse ;  /* 0x000000010707b824 */ /* 0x100fe200078e0a08 */
[----:B------:R-:W-:Y:S01]  /*4900*/  IABS R145, R194 ;  /* 0x000000c200917213 */ /* 0x000fe20000000000 */
[----:B------:R-:W-:Y:S01]  /*4910*/  @!P2 IMAD.IADD R9, R9, 0x1, -R8 ;  /* 0x000000010909a824 */ /* 0x000fe200078e0a08 */
[C---:B------:R-:W-:Y:S02]  /*4920*/  ISETP.GT.U32.AND P3, PT, R8.reuse, R101, PT ;  /* 0x000000650800720c */ /* 0x040fe40003f64070 */
[----:B------:R-:W-:Y:S01]  /*4930*/  ISETP.GT.U32.AND P2, PT, R8, R97, PT ;  /* 0x000000610800720c */ /* 0x000fe20003f44070 */
[----:B------:R-:W-:Y:S01]  /*4940*/  IMAD.HI.U32 R83, R10, R145, RZ ;  /* 0x000000910a537227 */ /* 0x000fe200078e00ff */
[----:B------:R-:W-:-:S03]  /*4950*/  LOP3.LUT R192, R2, 0xe2, RZ, 0xfc, !PT ;  /* 0x000000e202c07812 */ /* 0x000fc600078efcff */
[--C-:B------:R-:W-:Y:S01]  /*4960*/  @!P6 IMAD.IADD R57, R57, 0x1, -R8.reuse ;  /* 0x000000013939e824 */ /* 0x100fe200078e0a08 */
[C---:B------:R-:W-:Y:S01]  /*4970*/  ISETP.GT.U32.AND P6, PT, R8.reuse, R85, PT ;  /* 0x000000550800720c */ /* 0x040fe20003fc4070 */
[--C-:B------:R-:W-:Y:S01]  /*4980*/  @!P0 IMAD.IADD R61, R61, 0x1, -R8.reuse ;  /* 0x000000013d3d8824 */ /* 0x100fe200078e0a08 */
[C---:B------:R-:W-:Y:S01]  /*4990*/  ISETP.GT.U32.AND P0, PT, R8.reuse, R89, PT ;  /* 0x000000590800720c */ /* 0x040fe20003f04070 */
[----:B------:R-:W-:Y:S01]  /*49a0*/  IMAD.MOV R83, RZ, RZ, -R83 ;  /* 0x000000ffff537224 */ /* 0x000fe200078e0a53 */
[----:B------:R-:W-:Y:S01]  /*49b0*/  IABS R149, R192 ;  /* 0x000000c000957213 */ /* 0x000fe20000000000 */
[--C-:B------:R-:W-:Y:S01]  /*49c0*/  @!P4 IMAD.IADD R77, R77, 0x1, -R8.reuse ;  /* 0x000000014d4dc824 */ /* 0x100fe200078e0a08 */
[C---:B------:R-:W-:Y:S01]  /*49d0*/  ISETP.GT.U32.AND P4, PT, R8.reuse, R105, PT ;  /* 0x000000690800720c */ /* 0x040fe20003f84070 */
[--C-:B------:R-:W-:Y:S01]  /*49e0*/  @!P5 IMAD.IADD R81, R81, 0x1, -R8.reuse ;  /* 0x000000015151d824 */ /* 0x100fe200078e0a08 */
[C---:B------:R-:W-:Y:S01]  /*49f0*/  ISETP.GT.U32.AND P5, PT, R8.reuse, R109, PT ;  /* 0x0000006d0800720c */ /* 0x040fe20003fa4070 */
[--C-:B------:R-:W-:Y:S01]  /*4a00*/  @!P1 IMAD.IADD R93, R93, 0x1, -R8.reuse ;  /* 0x000000015d5d9824 */ /* 0x100fe200078e0a08 */
[C---:B------:R-:W-:Y:S01]  /*4a10*/  ISETP.GT.U32.AND P1, PT, R8.reuse, R9, PT ;  /* 0x000000090800720c */ /* 0x040fe20003f24070 */
[----:B------:R-:W-:Y:S01]  /*4a20*/  IMAD R145, R8, R83, R145 ;  /* 0x0000005308917224 */ /* 0x000fe200078e0291 */
[----:B------:R-:W-:Y:S01]  /*4a30*/  LOP3.LUT R189, R2, 0xe8, RZ, 0xfc, !PT ;  /* 0x000000e802bd7812 */ /* 0x000fe200078efcff */
[----:B------:R-:W-:Y:S01]  /*4a40*/  @!P3 IMAD.IADD R101, R101, 0x1, -R8 ;  /* 0x000000016565b824 */ /* 0x000fe200078e0a08 */
[----:B------:R-:W-:Y:S01]  /*4a50*/  ISETP.GT.U32.AND P3, PT, R8, R77, PT ;  /* 0x0000004d0800720c */ /* 0x000fe20003f64070 */
[----:B------:R-:W-:-:S04]  /*4a60*/  IMAD.HI.U32 R83, R10, R149, RZ ;  /* 0x000000950a537227 */ /* 0x000fc800078e00ff */
[--C-:B------:R-:W-:Y:S01]  /*4a70*/  @!P2 IMAD.IADD R97, R97, 0x1, -R8.reuse ;  /* 0x000000016161a824 */ /* 0x100fe200078e0a08 */
[C---:B------:R-:W-:Y:S01]  /*4a80*/  ISETP.GT.U32.AND P2, PT, R8.reuse, R7, PT ;  /* 0x000000070800720c */ /* 0x040fe20003f44070 */
[----:B------:R-:W-:Y:S01]  /*4a90*/  IMAD.MOV R83, RZ, RZ, -R83 ;  /* 0x000000ffff537224 */ /* 0x000fe200078e0a53 */
[----:B------:R-:W-:Y:S01]  /*4aa0*/  IABS R155, R189 ;  /* 0x000000bd009b7213 */ /* 0x000fe20000000000 */
[--C-:B------:R-:W-:Y:S02]  /*4ab0*/  @!P6 IMAD.IADD R85, R85, 0x1, -R8.reuse ;  /* 0x000000015555e824 */ /* 0x100fe400078e0a08 */
[----:B------:R-:W-:Y:S01]  /*4ac0*/  @!P0 IMAD.IADD R89, R89, 0x1, -R8 ;  /* 0x0000000159598824 */ /* 0x000fe200078e0a08 */
[C---:B------:R-:W-:Y:S01]  /*4ad0*/  ISETP.GT.U32.AND P0, PT, R8.reuse, R65, PT ;  /* 0x000000410800720c */ /* 0x040fe20003f04070 */
[----:B------:R-:W-:Y:S01]  /*4ae0*/  IMAD R149, R8, R83, R149 ;  /* 0x0000005308957224 */ /* 0x000fe200078e0295 */
[----:B------:R-:W-:Y:S01]  /*4af0*/  LOP3.LUT R187, R2, 0xec, RZ, 0xfc, !PT ;  /* 0x000000ec02bb7812 */ /* 0x000fe200078efcff */
[----:B------:R-:W-:-:S04]  /*4b00*/  IMAD.HI.U32 R83, R10, R155, RZ ;  /* 0x0000009b0a537227 */ /* 0x000fc800078e00ff */
[--C-:B------:R-:W-:Y:S01]  /*4b10*/  @!P4 IMAD.IADD R105, R105, 0x1, -R8.reuse ;  /* 0x000000016969c824 */ /* 0x100fe200078e0a08 */
[C---:B------:R-:W-:Y:S01]  /*4b20*/  ISETP.GT.U32.AND P4, PT, R8.reuse, R81, PT ;  /* 0x000000510800720c */ /* 0x040fe20003f84070 */
        /* <DEDUP_REMOVED lines=8> */
[----:B------:R-:W-:Y:S01]  /*4bb0*/  @!P2 IMAD.IADD R7, R7, 0x1, -R8 ;  /* 0x000000010707a824 */ /* 0x000fe200078e0a08 */
[----:B------:R-:W-:-:S02]  /*4bc0*/  ISETP.GT.U32.AND P6, PT, R8, R61, PT ;  /* 0x0000003d0800720c */ /* 0x000fc40003fc4070 */
[C---:B------:R-:W-:Y:S01]  /*4bd0*/  ISETP.GT.U32.AND P2, PT, R8.reuse, R97, PT ;  /* 0x000000610800720c */ /* 0x040fe20003f44070 */
[----:B------:R-:W-:Y:S01]  /*4be0*/  IMAD R155, R8, R83, R155 ;  /* 0x00000053089b7224 */ /* 0x000fe200078e029b */
[----:B------:R-:W-:Y:S01]  /*4bf0*/  LOP3.LUT R190, R2, 0xe6, RZ, 0xfc, !PT ;  /* 0x000000e602be7812 */ /* 0x000fe200078efcff */
[----:B------:R-:W-:Y:S01]  /*4c00*/  IMAD.HI.U32 R83, R10, R159, RZ ;  /* 0x0000009f0a537227 */ /* 0x000fe200078e00ff */
[C---:B------:R-:W-:Y:S02]  /*4c10*/  LOP3.LUT R184, R2.reuse, 0xf2, RZ, 0xfc, !PT ;  /* 0x000000f202b87812 */ /* 0x040fe400078efcff */
[----:B------:R-:W-:Y:S01]  /*4c20*/  LOP3.LUT R182, R2, 0xf6, RZ, 0xfc, !PT ;  /* 0x000000f602b67812 */ /* 0x000fe200078efcff */
[--C-:B------:R-:W-:Y:S01]  /*4c30*/  @!P0 IMAD.IADD R65, R65, 0x1, -R8.reuse ;  /* 0x0000000141418824 */ /* 0x100fe200078e0a08 */
[C---:B------:R-:W-:Y:S01]  /*4c40*/  ISETP.GT.U32.AND P0, PT, R8.reuse, R89, PT ;  /* 0x000000590800720c */ /* 0x040fe20003f04070 */
[C---:B------:R-:W-:Y:S01]  /*4c50*/  IMAD R121, R8.reuse, R116, R121 ;  /* 0x0000007408797224 */ /* 0x040fe200078e0279 */
[----:B------:R-:W-:Y:S01]  /*4c60*/  IABS R153, R190 ;  /* 0x000000be00997213 */ /* 0x000fe20000000000 */
[----:B------:R-:W-:Y:S01]  /*4c70*/  IMAD.MOV R83, RZ, RZ, -R83 ;  /* 0x000000ffff537224 */ /* 0x000fe200078e0a53 */
[----:B------:R-:W-:Y:S01]  /*4c80*/  IABS R165, R184 ;  /* 0x000000b800a57213 */ /* 0x000fe20000000000 */
[--C-:B------:R-:W-:Y:S01]  /*4c90*/  @!P4 IMAD.IADD R81, R81, 0x1, -R8.reuse ;  /* 0x000000015151c824 */ /* 0x100fe200078e0a08 */
[----:B------:R-:W-:Y:S01]  /*4ca0*/  IABS R169, R182 ;  /* 0x000000b600a97213 */ /* 0x000fe20000000000 */
[--C-:B------:R-:W-:Y:S01]  /*4cb0*/  @!P5 IMAD.IADD R85, R85, 0x1, -R8.reuse ;  /* 0x000000015555d824 */ /* 0x100fe200078e0a08 */
[C---:B------:R-:W-:Y:S01]  /*4cc0*/  ISETP.GT.U32.AND P4, PT, R8.reuse, R105, PT ;  /* 0x000000690800720c */ /* 0x040fe20003f84070 */
[----:B------:R-:W-:Y:S01]  /*4cd0*/  @!P1 IMAD.IADD R93, R93, 0x1, -R8 ;  /* 0x000000015d5d9824 */ /* 0x000fe200078e0a08 */
[C---:B------:R-:W-:Y:S01]  /*4ce0*/  ISETP.GT.U32.AND P5, PT, R8.reuse, R113, PT ;  /* 0x000000710800720c */ /* 0x040fe20003fa4070 */
[C---:B------:R-:W-:Y:S01]  /*4cf0*/  IMAD R143, R8.reuse, R115, R143 ;  /* 0x00000073088f7224 */ /* 0x040fe200078e028f */
[C---:B------:R-:W-:Y:S01]  /*4d00*/  ISETP.GT.U32.AND P1, PT, R8.reuse, R121, PT ;  /* 0x000000790800720c */ /* 0x040fe20003f24070 */
[----:B------:R-:W-:Y:S01]  /*4d10*/  IMAD R159, R8, R83, R159 ;  /* 0x00000053089f7224 */ /* 0x000fe200078e029f */
[----:B------:R-:W-:Y:S01]  /*4d20*/  LOP3.LUT R185, R2, 0xf0, RZ, 0xfc, !PT ;  /* 0x000000f002b97812 */ /* 0x000fe200078efcff */
[----:B------:R-:W-:Y:S01]  /*4d30*/  IMAD.HI.U32 R115, R10, R153, RZ ;  /* 0x000000990a737227 */ /* 0x000fe200078e00ff */
[----:B------:R-:W-:-:S02]  /*4d40*/  LOP3.LUT R181, R2, 0xf8, RZ, 0xfc, !PT ;  /* 0x000000f802b57812 */ /* 0x000fc400078efcff */
[----:B------:R-:W-:Y:S01]  /*4d50*/  LOP3.LUT R180, R2, 0xfa, RZ, 0xfc, !PT ;  /* 0x000000fa02b47812 */ /* 0x000fe200078efcff */
[----:B------:R-:W-:Y:S01]  /*4d60*/  IMAD.HI.U32 R83, R10, R165, RZ ;  /* 0x000000a50a537227 */ /* 0x000fe200078e00ff */
[----:B------:R-:W-:-:S03]  /*4d70*/  LOP3.LUT R179, R2, 0xfc, RZ, 0xfc, !PT ;  /* 0x000000fc02b37812 */ /* 0x000fc600078efcff */
[----:B------:R-:W-:-:S04]  /*4d80*/  IMAD.HI.U32 R82, R10, R169, RZ ;  /* 0x000000a90a527227 */ /* 0x000fc800078e00ff */
[--C-:B------:R-:W-:Y:S01]  /*4d90*/  @!P3 IMAD.IADD R101, R101, 0x1, -R8.reuse ;  /* 0x000000016565b824 */ /* 0x100fe200078e0a08 */
[C---:B------:R-:W-:Y:S01]  /*4da0*/  ISETP.GT.U32.AND P3, PT, R8.reuse, R129, PT ;  /* 0x000000810800720c */ /* 0x040fe20003f64070 */
[--C-:B------:R-:W-:Y:S01]  /*4db0*/  @!P6 IMAD.IADD R61, R61, 0x1, -R8.reuse ;  /* 0x000000013d3de824 */ /* 0x100fe200078e0a08 */
[C---:B------:R-:W-:Y:S01]  /*4dc0*/  ISETP.GT.U32.AND P6, PT, R8.reuse, R109, PT ;  /* 0x0000006d0800720c */ /* 0x040fe20003fc4070 */
[----:B------:R-:W-:Y:S01]  /*4dd0*/  @!P2 IMAD.IADD R97, R97, 0x1, -R8 ;  /* 0x000000016161a824 */ /* 0x000fe200078e0a08 */
[C---:B------:R-:W-:Y:S01]  /*4de0*/  ISETP.GT.U32.AND P2, PT, R8.reuse, R125, PT ;  /* 0x0000007d0800720c */ /* 0x040fe20003f44070 */
[----:B------:R-:W-:Y:S01]  /*4df0*/  IMAD.MOV R115, RZ, RZ, -R115 ;  /* 0x000000ffff737224 */ /* 0x000fe200078e0a73 */
[----:B------:R-:W-:Y:S01]  /*4e00*/  IABS R163, R185 ;  /* 0x000000b900a37213 */ /* 0x000fe20000000000 */
[----:B------:R-:W-:Y:S01]  /*4e10*/  IMAD.MOV R83, RZ, RZ, -R83 ;  /* 0x000000ffff537224 */ /* 0x000fe200078e0a53 */
[----:B------:R-:W-:Y:S01]  /*4e20*/  IABS R171, R181 ;  /* 0x000000b500ab7213 */ /* 0x000fe20000000000 */
[----:B------:R-:W-:Y:S01]  /*4e30*/  IMAD.MOV R82, RZ, RZ, -R82 ;  /* 0x000000ffff527224 */ /* 0x000fe200078e0a52 */
[----:B------:R-:W-:Y:S01]  /*4e40*/  IABS R173, R180 ;  /* 0x000000b400ad7213 */ /* 0x000fe20000000000 */
[----:B------:R-:W-:Y:S01]  /*4e50*/  @!P0 IMAD.IADD R89, R89, 0x1, -R8 ;  /* 0x0000000159598824 */ /* 0x000fe200078e0a08 */
[----:B------:R-:W-:Y:S01]  /*4e60*/  IABS R116, R179 ;  /* 0x000000b300747213 */ /* 0x000fe20000000000 */
[C---:B------:R-:W-:Y:S01]  /*4e70*/  IMAD R153, R8.reuse, R115, R153 ;  /* 0x0000007308997224 */ /* 0x040fe200078e0299 */
[C---:B------:R-:W-:Y:S01]  /*4e80*/  ISETP.GT.U32.AND P0, PT, R8.reuse, R117, PT ;  /* 0x000000750800720c */ /* 0x040fe20003f04070 */
[----:B------:R-:W-:-:S02]  /*4e90*/  IMAD R165, R8, R83, R165 ;  /* 0x0000005308a57224 */ /* 0x000fc400078e02a5 */
[----:B------:R-:W-:Y:S02]  /*4ea0*/  IMAD R169, R8, R82, R169 ;  /* 0x0000005208a97224 */ /* 0x000fe400078e02a9 */
[C---:B------:R-:W-:Y:S01]  /*4eb0*/  IMAD.HI.U32 R115, R10.reuse, R163, RZ ;  /* 0x000000a30a737227 */ /* 0x040fe200078e00ff */
[----:B------:R-:W-:Y:S03]  /*4ec0*/  STL [R1+0x5d0], R246 ;  /* 0x0005d0f601007387 */ /* 0x000fe60000100800 */
[----:B------:R-:W-:-:S04]  /*4ed0*/  IMAD.HI.U32 R83, R10, R171, RZ ;  /* 0x000000ab0a537227 */ /* 0x000fc800078e00ff */
[C---:B------:R-:W-:Y:S01]  /*4ee0*/  IMAD.HI.U32 R82, R10.reuse, R173, RZ ;  /* 0x000000ad0a527227 */ /* 0x040fe200078e00ff */
[----:B------:R-:W-:Y:S03]  /*4ef0*/  STL [R1+0x5cc], R245 ;  /* 0x0005ccf501007387 */ /* 0x000fe60000100800 */
[----:B------:R-:W-:-:S04]  /*4f00*/  IMAD.HI.U32 R10, R10, R116, RZ ;  /* 0x000000740a0a7227 */ /* 0x000fc800078e00ff */
[--C-:B------:R-:W-:Y:S01]  /*4f10*/  @!P4 IMAD.IADD R105, R105, 0x1, -R8.reuse ;  /* 0x000000016969c824 */ /* 0x100fe200078e0a08 */
[C---:B------:R-:W-:Y:S01]  /*4f20*/  ISETP.GT.U32.AND P4, PT, R8.reuse, R133, PT ;  /* 0x000000850800720c */ /* 0x040fe20003f84070 */
[--C-:B------:R-:W-:Y:S01]  /*4f30*/  @!P5 IMAD.IADD R113, R113, 0x1, -R8.reuse ;  /* 0x000000017171d824 */ /* 0x100fe200078e0a08 */
[C---:B------:R-:W-:Y:S01]  /*4f40*/  ISETP.GT.U32.AND P5, PT, R8.reuse, R141, PT ;  /* 0x0000008d0800720c */ /* 0x040fe20003fa4070 */
[----:B------:R-:W-:Y:S01]  /*4f50*/  @!P1 IMAD.IADD R121, R121, 0x1, -R8 ;  /* 0x0000000179799824 */ /* 0x000fe200078e0a08 */
[C---:B------:R-:W-:Y:S01]  /*4f60*/  ISETP.GT.U32.AND P1, PT, R8.reuse, R145, PT ;  /* 0x000000910800720c */ /* 0x040fe20003f24070 */
[----:B------:R-:W-:Y:S01]  /*4f70*/  STL [R1+0x5c8], R244 ;  /* 0x0005c8f401007387 */ /* 0x000fe20000100800 */
[----:B------:R-:W-:Y:S02]  /*4f80*/  IMAD.MOV R10, RZ, RZ, -R10 ;  /* 0x000000ffff0a7224 */ /* 0x000fe400078e0a0a */
[--C-:B------:R-:W-:Y:S01]  /*4f90*/  @!P3 IMAD.IADD R129, R129, 0x1, -R8.reuse ;  /* 0x000000018181b824 */ /* 0x100fe200078e0a08 */
[----:B------:R-:W-:Y:S01]  /*4fa0*/  STL [R1+0x5c4], R243 ;  /* 0x0005c4f301007387 */ /* 0x000fe20000100800 */
[--C-:B------:R-:W-:Y:S01]  /*4fb0*/  @!P6 IMAD.IADD R109, R109, 0x1, -R8.reuse ;  /* 0x000000016d6de824 */ /* 0x100fe200078e0a08 */
[C---:B------:R-:W-:Y:S01]  /*4fc0*/  ISETP.GT.U32.AND P3, PT, R8.reuse, R149, PT ;  /* 0x000000950800720c */ /* 0x040fe20003f64070 */
[----:B------:R-:W-:Y:S01]  /*4fd0*/  @!P2 IMAD.IADD R125, R125, 0x1, -R8 ;  /* 0x000000017d7da824 */ /* 0x000fe200078e0a08 */
[----:B------:R-:W-:Y:S01]  /*4fe0*/  STL [R1+0x5c0], R242 ;  /* 0x0005c0f201007387 */ /* 0x000fe20000100800 */
[----:B------:R-:W-:-:S02]  /*4ff0*/  ISETP.GT.U32.AND P6, PT, R8, R137, PT ;  /* 0x000000890800720c */ /* 0x000fc40003fc4070 */
[C---:B------:R-:W-:Y:S01]  /*5000*/  ISETP.GT.U32.AND P2, PT, R8.reuse, R147, PT ;  /* 0x000000930800720c */ /* 0x040fe20003f44070 */
[----:B------:R-:W-:Y:S01]  /*5010*/  STL [R1+0x5bc], R241 ;  /* 0x0005bcf101007387 */ /* 0x000fe20000100800 */
[----:B------:R-:W-:Y:S02]  /*5020*/  IMAD R116, R8, R10, R116 ;  /* 0x0000000a08747224 */ /* 0x000fe400078e0274 */
[----:B------:R-:W1:Y:S01]  /*5030*/  LDC.64 R10, c[0x0][0x238] ;  /* 0x00008e00ff0a7b82 */ /* 0x000e620000000a00 */
[----:B------:R-:W-:Y:S01]  /*5040*/  STL [R1+0x5b8], R240 ;  /* 0x0005b8f001007387 */ /* 0x000fe20000100800 */
[----:B------:R-:W-:-:S03]  /*5050*/  @!P0 IMAD.IADD R117, R117, 0x1, -R8 ;  /* 0x0000000175758824 */ /* 0x000fc600078e0a08 */
[----:B------:R-:W-:Y:S01]  /*5060*/  STL [R1+0x5b4], R239 ;  /* 0x0005b4ef01007387 */ /* 0x000fe20000100800 */
[----:B------:R-:W-:-:S03]  /*5070*/  ISETP.GT.U32.AND P0, PT, R8, R143, PT ;  /* 0x0000008f0800720c */ /* 0x000fc60003f04070 */
[----:B------:R-:W-:Y:S01]  /*5080*/  STL [R1+0x5b0], R238 ;  /* 0x0005b0ee01007387 */ /* 0x000fe20000100800 */
[----:B------:R-:W-:-:S03]  /*5090*/  @!P4 IMAD.IADD R133, R133, 0x1, -R8 ;  /* 0x000000018585c824 */ /* 0x000fc600078e0a08 */
[----:B------:R-:W-:Y:S01]  /*50a0*/  STL [R1+0x5ac], R237 ;  /* 0x0005aced01007387 */ /* 0x000fe20000100800 */
[----:B------:R-:W-:-:S03]  /*50b0*/  @!P5 IMAD.IADD R141, R141, 0x1, -R8 ;  /* 0x000000018d8dd824 */ /* 0x000fc600078e0a08 */
[----:B------:R-:W-:Y:S01]  /*50c0*/  STL [R1+0x5a8], R236 ;  /* 0x0005a8ec01007387 */ /* 0x000fe20000100800 */
[C---:B------:R-:W-:Y:S01]  /*50d0*/  ISETP.GT.U32.AND P4, PT, R8.reuse, R151, PT ;  /* 0x000000970800720c */ /* 0x040fe20003f84070 */
[----:B------:R-:W-:Y:S02]  /*50e0*/  @!P1 IMAD.IADD R145, R145, 0x1, -R8 ;  /* 0x0000000191919824 */ /* 0x000fe400078e0a08 */
[----:B------:R-:W-:Y:S01]  /*50f0*/  STL [R1+0x5a4], R235 ;  /* 0x0005a4eb01007387 */ /* 0x000fe20000100800 */
[----:B------:R-:W-:-:S03]  /*5100*/  ISETP.GT.U32.AND P5, PT, R8, R117, PT ;  /* 0x000000750800720c */ /* 0x000fc60003fa4070 */
[----:B------:R-:W-:Y:S01]  /*5110*/  STL [R1+0x5a0], R234 ;  /* 0x0005a0ea01007387 */ /* 0x000fe20000100800 */
[----:B------:R-:W-:-:S03]  /*5120*/  ISETP.GT.U32.AND P1, PT, R8, R125, PT ;  /* 0x0000007d0800720c */ /* 0x000fc60003f24070 */
[----:B------:R-:W-:Y:S01]  /*5130*/  STL [R1+0x59c], R233 ;  /* 0x00059ce901007387 */ /* 0x000fe20000100800 */
[----:B------:R-:W-:-:S03]  /*5140*/  @!P3 IMAD.IADD R149, R149, 0x1, -R8 ;  /* 0x000000019595b824 */ /* 0x000fc600078e0a08 */
[----:B------:R-:W-:Y:S01]  /*5150*/  STL [R1+0x598], R232 ;  /* 0x000598e801007387 */ /* 0x000fe20000100800 */
[--C-:B------:R-:W-:Y:S01]  /*5160*/  @!P6 IMAD.IADD R137, R137, 0x1, -R8.reuse ;  /* 0x000000018989e824 */ /* 0x100fe200078e0a08 */
[C---:B------:R-:W-:Y:S02]  /*5170*/  ISETP.GT.U32.AND P3, PT, R8.reuse, R133, PT ;  /* 0x000000850800720c */ /* 0x040fe40003f64070 */
[----:B------:R-:W-:Y:S01]  /*5180*/  STL [R1+0x594], R231 ;  /* 0x000594e701007387 */ /* 0x000fe20000100800 */
[----:B------:R-:W-:Y:S01]  /*5190*/  @!P2 IMAD.IADD R147, R147, 0x1, -R8 ;  /* 0x000000019393a824 */ /* 0x000fe200078e0a08 */
[C---:B------:R-:W-:Y:S02]  /*51a0*/  ISETP.GT.U32.AND P6, PT, R8.reuse, R113, PT ;  /* 0x000000710800720c */ /* 0x040fe40003fc4070 */
[----:B------:R-:W-:Y:S01]  /*51b0*/  STL [R1+0x590], R230 ;  /* 0x000590e601007387 */ /* 0x000fe20000100800 */
[----:B------:R-:W-:-:S03]  /*51c0*/  ISETP.GT.U32.AND P2, PT, R8, R129, PT ;  /* 0x000000810800720c */ /* 0x000fc60003f44070 */
[----:B------:R-:W-:Y:S04]  /*51d0*/  STL [R1+0x58c], R229 ;  /* 0x00058ce501007387 */ /* 0x000fe80000100800 */
[----:B------:R-:W-:Y:S04]  /*51e0*/  STL [R1+0x588], R228 ;  /* 0x000588e401007387 */ /* 0x000fe80000100800 */
[----:B------:R-:W-:Y:S04]  /*51f0*/  STL [R1+0x584], R227 ;  /* 0x000584e301007387 */ /* 0x000fe80000100800 */
        /* <DEDUP_REMOVED lines=22> */
[----:B------:R-:W-:Y:S02]  /*5360*/  ISETP.GT.U32.AND P2, PT, R8, R147, PT ;  /* 0x000000930800720c */ /* 0x000fe40003f44070 */
[----:B------:R-:W-:Y:S01]  /*5370*/  STL [R1+0x550], R216 ;  /* 0x000550d801007387 */ /* 0x000fe20000100800 */
[----:B-1----:R-:W-:Y:S01]  /*5380*/  IMAD R177, R0, R10, RZ ;  /* 0x0000000a00b17224 */ /* 0x002fe200078e02ff */
[----:B------:R-:W-:-:S02]  /*5390*/  ISETP.GT.U32.AND P6, PT, R8, R149, PT ;  /* 0x000000950800720c */ /* 0x000fc40003fc4070 */
[----:B------:R-:W-:Y:S04]  /*53a0*/  STL [R1+0x54c], R215 ;  /* 0x00054cd701007387 */ /* 0x000fe80000100800 */
[----:B------:R-:W-:Y:S01]  /*53b0*/  STL [R1+0x548], R214 ;  /* 0x000548d601007387 */ /* 0x000fe20000100800 */
[----:B------:R-:W-:-:S03]  /*53c0*/  IMAD R176, R10, 0x2, R177 ;  /* 0x000000020ab07824 */ /* 0x000fc600078e02b1 */
[----:B------:R-:W-:Y:S01]  /*53d0*/  STL [R1+0x544], R213 ;  /* 0x000544d501007387 */ /* 0x000fe20000100800 */
[----:B------:R-:W-:-:S03]  /*53e0*/  IMAD.MOV R115, RZ, RZ, -R115 ;  /* 0x000000ffff737224 */ /* 0x000fc600078e0a73 */
[----:B------:R-:W-:Y:S01]  /*53f0*/  STL [R1+0x540], R212 ;  /* 0x000540d401007387 */ /* 0x000fe20000100800 */
[----:B------:R-:W-:-:S03]  /*5400*/  @!P0 IMAD.IADD R121, R121, 0x1, -R8 ;  /* 0x0000000179798824 */ /* 0x000fc600078e0a08 */
[----:B------:R-:W-:Y:S01]  /*5410*/  STL [R1+0x53c], R211 ;  /* 0x00053cd301007387 */ /* 0x000fe20000100800 */
[----:B------:R-:W-:-:S03]  /*5420*/  ISETP.GT.U32.AND P0, PT, R8, R143, PT ;  /* 0x0000008f0800720c */ /* 0x000fc60003f04070 */
[----:B------:R-:W-:Y:S01]  /*5430*/  STL [R1+0x538], R210 ;  /* 0x000538d201007387 */ /* 0x000fe20000100800 */
[----:B------:R-:W-:-:S03]  /*5440*/  IMAD R174, R10, 0x2, R176 ;  /* 0x000000020aae7824 */ /* 0x000fc600078e02b0 */
[----:B------:R-:W-:Y:S01]  /*5450*/  STL [R1+0x534], R209 ;  /* 0x000534d101007387 */ /* 0x000fe20000100800 */
[----:B------:R-:W-:-:S03]  /*5460*/  @!P4 IMAD.IADD R137, R137, 0x1, -R8 ;  /* 0x000000018989c824 */ /* 0x000fc600078e0a08 */
[----:B------:R-:W-:Y:S01]  /*5470*/  STL [R1+0x530], R208 ;  /* 0x000530d001007387 */ /* 0x000fe20000100800 */
[--C-:B------:R-:W-:Y:S01]  /*5480*/  @!P5 IMAD.IADD R141, R141, 0x1, -R8.reuse ;  /* 0x000000018d8dd824 */ /* 0x100fe200078e0a08 */
[C---:B------:R-:W-:Y:S02]  /*5490*/  ISETP.GT.U32.AND P4, PT, R8.reuse, R153, PT ;  /* 0x000000990800720c */ /* 0x040fe40003f84070 */
[----:B------:R-:W-:Y:S01]  /*54a0*/  STL [R1+0x52c], R207 ;  /* 0x00052ccf01007387 */ /* 0x000fe20000100800 */
[C---:B------:R-:W-:Y:S01]  /*54b0*/  IMAD R163, R8.reuse, R115, R163 ;  /* 0x0000007308a37224 */ /* 0x040fe200078e02a3 */
[C---:B------:R-:W-:Y:S01]  /*54c0*/  ISETP.GT.U32.AND P5, PT, R8.reuse, R155, PT ;  /* 0x0000009b0800720c */ /* 0x040fe20003fa4070 */
[----:B------:R-:W-:Y:S01]  /*54d0*/  @!P1 IMAD.IADD R145, R145, 0x1, -R8 ;  /* 0x0000000191919824 */ /* 0x000fe200078e0a08 */
[----:B------:R-:W-:Y:S01]  /*54e0*/  STL [R1+0x528], R206 ;  /* 0x000528ce01007387 */ /* 0x000fe20000100800 */
[----:B------:R-:W-:-:S03]  /*54f0*/  ISETP.GT.U32.AND P1, PT, R8, R159, PT ;  /* 0x0000009f0800720c */ /* 0x000fc60003f24070 */
[----:B------:R-:W-:Y:S01]  /*5500*/  STL [R1+0x524], R205 ;  /* 0x000524cd01007387 */ /* 0x000fe20000100800 */
[----:B------:R-:W-:-:S03]  /*5510*/  IMAD R172, R10, 0x2, R174 ;  /* 0x000000020aac7824 */ /* 0x000fc600078e02ae */
[----:B------:R-:W-:Y:S01]  /*5520*/  STL [R1+0x520], R204 ;  /* 0x000520cc01007387 */ /* 0x000fe20000100800 */
[--C-:B------:R-:W-:Y:S01]  /*5530*/  @!P3 IMAD.IADD R151, R151, 0x1, -R8.reuse ;  /* 0x000000019797b824 */ /* 0x100fe200078e0a08 */
[C---:B------:R-:W-:Y:S02]  /*5540*/  ISETP.GT.U32.AND P3, PT, R8.reuse, R165, PT ;  /* 0x000000a50800720c */ /* 0x040fe40003f64070 */
[----:B------:R-:W-:Y:S01]  /*5550*/  STL [R1+0x51c], R203 ;  /* 0x00051ccb01007387 */ /* 0x000fe20000100800 */
[--C-:B------:R-:W-:Y:S01]  /*5560*/  @!P2 IMAD.IADD R147, R147, 0x1, -R8.reuse ;  /* 0x000000019393a824 */ /* 0x100fe200078e0a08 */
[C---:B------:R-:W-:Y:S01]  /*5570*/  ISETP.GT.U32.AND P2, PT, R8.reuse, R161, PT ;  /* 0x000000a10800720c */ /* 0x040fe20003f44070 */
[----:B------:R-:W-:Y:S01]  /*5580*/  @!P6 IMAD.IADD R149, R149, 0x1, -R8 ;  /* 0x000000019595e824 */ /* 0x000fe200078e0a08 */
[----:B------:R-:W-:Y:S01]  /*5590*/  STL [R1+0x518], R202 ;  /* 0x000518ca01007387 */ /* 0x000fe20000100800 */
[----:B------:R-:W-:Y:S01]  /*55a0*/  ISETP.GT.U32.AND P6, PT, R8, R163, PT ;  /* 0x000000a30800720c */ /* 0x000fe20003fc4070 */
[----:B------:R-:W-:-:S02]  /*55b0*/  IMAD.MOV R82, RZ, RZ, -R82 ;  /* 0x000000ffff527224 */ /* 0x000fc400078e0a52 */
[----:B------:R-:W-:Y:S01]  /*55c0*/  STL [R1+0x514], R201 ;  /* 0x000514c901007387 */ /* 0x000fe20000100800 */
[----:B------:R-:W-:-:S03]  /*55d0*/  IMAD R170, R10, 0x2, R172 ;  /* 0x000000020aaa7824 */ /* 0x000fc600078e02ac */
[----:B------:R-:W-:Y:S04]  /*55e0*/  STL [R1+0x510], R200 ;  /* 0x000510c801007387 */ /* 0x000fe80000100800 */
[----:B------:R-:W-:Y:S01]  /*55f0*/  STL [R1+0x50c], R199 ;  /* 0x00050cc701007387 */ /* 0x000fe20000100800 */
[----:B------:R-:W-:-:S03]  /*5600*/  IMAD R173, R8, R82, R173 ;  /* 0x0000005208ad7224 */ /* 0x000fc600078e02ad */
[----:B------:R-:W-:Y:S01]  /*5610*/  STL [R1+0x508], R198 ;  /* 0x000508c601007387 */ /* 0x000fe20000100800 */
[----:B------:R-:W-:-:S03]  /*5620*/  IMAD R168, R10, 0x2, R170 ;  /* 0x000000020aa87824 */ /* 0x000fc600078e02aa */
[----:B------:R-:W-:Y:S01]  /*5630*/  STL [R1+0x504], R197 ;  /* 0x000504c501007387 */ /* 0x000fe20000100800 */
[----:B------:R-:W-:-:S03]  /*5640*/  @!P0 IMAD.IADD R143, R143, 0x1, -R8 ;  /* 0x000000018f8f8824 */ /* 0x000fc600078e0a08 */
        /* <DEDUP_REMOVED lines=11> */
[----:B------:R-:W-:-:S03]  /*5700*/  IMAD R166, R10, 0x2, R168 ;  /* 0x000000020aa67824 */ /* 0x000fc600078e02a8 */
[----:B------:R-:W-:Y:S01]  /*5710*/  STL [R1+0x4ec], R191 ;  /* 0x0004ecbf01007387 */ /* 0x000fe20000100800 */
[C---:B------:R-:W-:Y:S01]  /*5720*/  ISETP.GT.U32.AND P5, PT, R8.reuse, R169, PT ;  /* 0x000000a90800720c */ /* 0x040fe20003fa4070 */
[--C-:B------:R-:W-:Y:S02]  /*5730*/  @!P3 IMAD.IADD R165, R165, 0x1, -R8.reuse ;  /* 0x00000001a5a5b824 */ /* 0x100fe400078e0a08 */
[----:B------:R-:W-:Y:S01]  /*5740*/  STL [R1+0x4e8], R190 ;  /* 0x0004e8be01007387 */ /* 0x000fe20000100800 */
[----:B------:R-:W-:Y:S01]  /*5750*/  IMAD.MOV R83, RZ, RZ, -R83 ;  /* 0x000000ffff537224 */ /* 0x000fe200078e0a53 */
[C---:B------:R-:W-:Y:S02]  /*5760*/  ISETP.GT.U32.AND P3, PT, R8.reuse, R155, PT ;  /* 0x0000009b0800720c */ /* 0x040fe40003f64070 */
[----:B------:R-:W-:Y:S01]  /*5770*/  STL [R1+0x4e4], R189 ;  /* 0x0004e4bd01007387 */ /* 0x000fe20000100800 */
[--C-:B------:R-:W-:Y:S01]  /*5780*/  @!P2 IMAD.IADD R161, R161, 0x1, -R8.reuse ;  /* 0x00000001a1a1a824 */ /* 0x100fe200078e0a08 */
[----:B------:R-:W-:Y:S01]  /*5790*/  ISETP.GT.U32.AND P2, PT, R8, R116, PT ;  /* 0x000000740800720c */ /* 0x000fe20003f44070 */
[----:B------:R-:W-:Y:S01]  /*57a0*/  @!P6 IMAD.IADD R163, R163, 0x1, -R8 ;  /* 0x00000001a3a3e824 */ /* 0x000fe200078e0a08 */
[----:B------:R-:W-:Y:S01]  /*57b0*/  STL [R1+0x4e0], R188 ;  /* 0x0004e0bc01007387 */ /* 0x000fe20000100800 */
[----:B------:R-:W-:Y:S01]  /*57c0*/  IMAD R164, R10, 0x2, R166 ;  /* 0x000000020aa47824 */ /* 0x000fe200078e02a6 */
[----:B------:R-:W-:-:S02]  /*57d0*/  ISETP.GT.U32.AND P6, PT, R8, R153, PT ;  /* 0x000000990800720c */ /* 0x000fc40003fc4070 */
[----:B------:R-:W-:Y:S01]  /*57e0*/  STL [R1+0x4dc], R187 ;  /* 0x0004dcbb01007387 */ /* 0x000fe20000100800 */
[----:B------:R-:W-:-:S03]  /*57f0*/  IMAD R171, R8, R83, R171 ;  /* 0x0000005308ab7224 */ /* 0x000fc600078e02ab */
[----:B------:R-:W-:Y:S01]  /*5800*/  STL [R1+0x4d8], R186 ;  /* 0x0004d8ba01007387 */ /* 0x000fe20000100800 */
[----:B------:R-:W-:-:S03]  /*5810*/  IMAD R162, R10, 0x2, R164 ;  /* 0x000000020aa27824 */ /* 0x000fc600078e02a4 */
[----:B------:R-:W-:Y:S04]  /*5820*/  STL [R1+0x4d4], R185 ;  /* 0x0004d4b901007387 */ /* 0x000fe80000100800 */
[----:B------:R-:W-:Y:S01]  /*5830*/  STL [R1+0x4d0], R184 ;  /* 0x0004d0b801007387 */ /* 0x000fe20000100800 */
[----:B------:R-:W-:-:S03]  /*5840*/  @!P0 IMAD.IADD R157, R157, 0x1, -R8 ;  /* 0x000000019d9d8824 */ /* 0x000fc600078e0a08 */
[----:B------:R-:W-:Y:S04]  /*5850*/  STL [R1+0x4cc], R183 ;  /* 0x0004ccb701007387 */ /* 0x000fe80000100800 */
[----:B------:R-:W-:Y:S01]  /*5860*/  STL [R1+0x4c8], R182 ;  /* 0x0004c8b601007387 */ /* 0x000fe20000100800 */
[----:B------:R-:W-:-:S03]  /*5870*/  IMAD R160, R10, 0x2, R162 ;  /* 0x000000020aa07824 */ /* 0x000fc600078e02a2 */
[----:B------:R-:W-:Y:S01]  /*5880*/  STL [R1+0x4c4], R181 ;  /* 0x0004c4b501007387 */ /* 0x000fe20000100800 */
[----:B------:R-:W-:Y:S01]  /*5890*/  ISETP.GT.U32.AND P0, PT, R8, R171, PT ;  /* 0x000000ab0800720c */ /* 0x000fe20003f04070 */
[--C-:B------:R-:W-:Y:S02]  /*58a0*/  @!P4 IMAD.IADD R167, R167, 0x1, -R8.reuse ;  /* 0x00000001a7a7c824 */ /* 0x100fe400078e0a08 */
[----:B------:R-:W-:Y:S01]  /*58b0*/  STL [R1+0x4c0], R180 ;  /* 0x0004c0b401007387 */ /* 0x000fe20000100800 */
[----:B------:R-:W-:-:S03]  /*58c0*/  @!P1 IMAD.IADD R173, R173, 0x1, -R8 ;  /* 0x00000001adad9824 */ /* 0x000fc600078e0a08 */
[----:B------:R-:W-:Y:S01]  /*58d0*/  STL [R1+0x490], R178 ;  /* 0x000490b201007387 */ /* 0x000fe20000100800 */
[----:B------:R-:W-:-:S03]  /*58e0*/  IMAD.SHL.U32 R82, R119, 0x10, RZ ;  /* 0x0000001077527824 */ /* 0x000fc600078e00ff */
[----:B------:R-:W-:Y:S01]  /*58f0*/  STL [R1+0x4bc], R179 ;  /* 0x0004bcb301007387 */ /* 0x000fe20000100800 */
[----:B------:R-:W-:Y:S01]  /*5900*/  ISETP.GT.U32.AND P4, PT, R8, R157, PT ;  /* 0x0000009d0800720c */ /* 0x000fe20003f84070 */
[----:B------:R-:W-:Y:S02]  /*5910*/  @!P5 IMAD.IADD R169, R169, 0x1, -R8 ;  /* 0x00000001a9a9d824 */ /* 0x000fe400078e0a08 */
[----:B------:R-:W2:Y:S01]  /*5920*/  LDL R0, [R1+0x4ac] ;  /* 0x0004ac0001007983 */ /* 0x000ea20000100800 */
[----:B------:R-:W-:Y:S01]  /*5930*/  IMAD R158, R10, 0x2, R160 ;  /* 0x000000020a9e7824 */ /* 0x000fe200078e02a0 */
[C---:B------:R-:W-:Y:S02]  /*5940*/  ISETP.GT.U32.AND P5, PT, R8.reuse, R159, PT ;  /* 0x0000009f0800720c */ /* 0x040fe40003fa4070 */
[----:B------:R-:W-:Y:S01]  /*5950*/  STL [R1+0x29c], R177 ;  /* 0x00029cb101007387 */ /* 0x000fe20000100800 */
[--C-:B------:R-:W-:Y:S01]  /*5960*/  @!P3 IMAD.IADD R155, R155, 0x1, -R8.reuse ;  /* 0x000000019b9bb824 */ /* 0x100fe200078e0a08 */
[----:B------:R-:W-:Y:S01]  /*5970*/  ISETP.GT.U32.AND P3, PT, R8, R167, PT ;  /* 0x000000a70800720c */ /* 0x000fe20003f64070 */
[----:B------:R-:W-:Y:S01]  /*5980*/  IMAD.SHL.U32 R119, R119, 0x400, RZ ;  /* 0x0000040077777824 */ /* 0x000fe200078e00ff */
[----:B------:R-:W-:Y:S01]  /*5990*/  STL [R1+0x294], R176 ;  /* 0x000294b001007387 */ /* 0x000fe20000100800 */
[--C-:B------:R-:W-:Y:S01]  /*59a0*/  @!P2 IMAD.IADD R116, R116, 0x1, -R8.reuse ;  /* 0x000000017474a824 */ /* 0x100fe200078e0a08 */
[C---:B------:R-:W-:Y:S01]  /*59b0*/  ISETP.GT.U32.AND P2, PT, R8.reuse, R165, PT ;  /* 0x000000a50800720c */ /* 0x040fe20003f44070 */
[----:B------:R-:W-:Y:S01]  /*59c0*/  @!P6 IMAD.IADD R153, R153, 0x1, -R8 ;  /* 0x000000019999e824 */ /* 0x000fe200078e0a08 */
[----:B------:R-:W-:Y:S01]  /*59d0*/  STL [R1+0x290], R174 ;  /* 0x000290ae01007387 */ /* 0x000fe20000100800 */
[----:B------:R-:W-:-:S03]  /*59e0*/  ISETP.GT.U32.AND P6, PT, R8, R173, PT ;  /* 0x000000ad0800720c */ /* 0x000fc60003fc4070 */
[----:B------:R-:W-:Y:S01]  /*59f0*/  STL [R1+0x28c], R172 ;  /* 0x00028cac01007387 */ /* 0x000fe20000100800 */
[----:B------:R-:W-:-:S03]  /*5a00*/  IMAD R156, R10, 0x2, R158 ;  /* 0x000000020a9c7824 */ /* 0x000fc600078e029e */
[----:B------:R-:W-:Y:S01]  /*5a10*/  STL [R1+0x298], R170 ;  /* 0x000298aa01007387 */ /* 0x000fe20000100800 */
[----:B------:R-:W-:-:S03]  /*5a20*/  LOP3.LUT R4, R4, 0x8000, R119, 0xf8, !PT ;  /* 0x0000800004047812 */ /* 0x000fc600078ef877 */
[----:B------:R-:W-:Y:S04]  /*5a30*/  STL [R1+0x15c], R168 ;  /* 0x00015ca801007387 */ /* 0x000fe80000100800 */
[----:B------:R-:W-:Y:S04]  /*5a40*/  STL [R1+0x168], R166 ;  /* 0x000168a601007387 */ /* 0x000fe80000100800 */
[----:B------:R-:W-:Y:S01]  /*5a50*/  STL [R1+0x16c], R164 ;  /* 0x00016ca401007387 */ /* 0x000fe20000100800 */
[----:B------:R-:W-:-:S03]  /*5a60*/  @!P0 IMAD.IADD R171, R171, 0x1, -R8 ;  /* 0x00000001abab8824 */ /* 0x000fc600078e0a08 */
[----:B------:R-:W-:Y:S04]  /*5a70*/  STL [R1+0x170], R162 ;  /* 0x000170a201007387 */ /* 0x000fe80000100800 */
[----:B------:R-:W-:Y:S04]  /*5a80*/  STL [R1+0x174], R160 ;  /* 0x000174a001007387 */ /* 0x000fe80000100800 */
[----:B------:R-:W-:Y:S01]  /*5a90*/  STL [R1+0x178], R158 ;  /* 0x0001789e01007387 */ /* 0x000fe20000100800 */
[----:B------:R-:W-:-:S03]  /*5aa0*/  @!P4 IMAD.IADD R157, R157, 0x1, -R8 ;  /* 0x000000019d9dc824 */ /* 0x000fc600078e0a08 */
[----:B------:R-:W-:Y:S01]  /*5ab0*/  STL [R1+0x17c], R156 ;  /* 0x00017c9c01007387 */ /* 0x000fe20000100800 */
[----:B------:R-:W-:-:S03]  /*5ac0*/  ISETP.GT.U32.AND P4, PT, R8, R169, PT ;  /* 0x000000a90800720c */ /* 0x000fc60003f84070 */
[----:B------:R1:W-:Y:S01]  /*5ad0*/  STL [R1+0x810], R4 ;  /* 0x0008100401007387 */ /* 0x0003e20000100800 */
[--C-:B------:R-:W-:Y:S01]  /*5ae0*/  @!P5 IMAD.IADD R159, R159, 0x1, -R8.reuse ;  /* 0x000000019f9fd824 */ /* 0x100fe200078e0a08 */
[----:B------:R-:W-:Y:S01]  /*5af0*/  ISETP.GT.U32.AND P5, PT, R8, R171, PT ;  /* 0x000000ab0800720c */ /* 0x000fe20003fa4070 */
[--C-:B------:R-:W-:Y:S01]  /*5b00*/  @!P3 IMAD.IADD R167, R167, 0x1, -R8.reuse ;  /* 0x00000001a7a7b824 */ /* 0x100fe200078e0a08 */
[----:B------:R-:W-:Y:S01]  /*5b10*/  ISETP.GE.AND P3, PT, R2, RZ, PT ;  /* 0x000000ff0200720c */ /* 0x000fe20003f66270 */
[--C-:B------:R-:W-:Y:S02]  /*5b20*/  @!P2 IMAD.IADD R165, R165, 0x1, -R8.reuse ;  /* 0x00000001a5a5a824 */ /* 0x100fe400078e0a08 */
[----:B-1----:R-:W-:Y:S02]  /*5b30*/  IMAD.MOV.U32 R4, RZ, RZ, R175 ;  /* 0x000000ffff047224 */ /* 0x002fe400078e00af */
[----:B------:R-:W-:Y:S01]  /*5b40*/  @!P6 IMAD.IADD R173, R173, 0x1, -R8 ;  /* 0x00000001adade824 */ /* 0x000fe200078e0a08 */
[----:B------:R-:W3:Y:S01]  /*5b50*/  LDL.LU R175, [R1+0x880] ;  /* 0x0008800001af7983 */ /* 0x000ee20000300800 */
[----:B----4-:R-:W-:-:S02]  /*5b60*/  ISETP.GE.AND P6, PT, R249, RZ, PT ;  /* 0x000000fff900720c */ /* 0x010fc40003fc6270 */
[----:B------:R-:W-:Y:S01]  /*5b70*/  ISETP.GE.AND P2, PT, R4, RZ, PT ;  /* 0x000000ff0400720c */ /* 0x000fe20003f46270 */
[----:B------:R-:W4:Y:S01]  /*5b80*/  LDL R249, [R1+0x458] ;  /* 0x0004580001f97983 */ /* 0x000f220000100800 */
[--C-:B------:R-:W-:Y:S01]  /*5b90*/  @!P4 IMAD.IADD R169, R169, 0x1, -R8.reuse ;  /* 0x00000001a9a9c824 */ /* 0x100fe200078e0a08 */
[----:B------:R-:W-:Y:S01]  /*5ba0*/  ISETP.GE.AND P4, PT, R250, RZ, PT ;  /* 0x000000fffa00720c */ /* 0x000fe20003f86270 */
[----:B------:R-:W-:Y:S01]  /*5bb0*/  @!P5 IMAD.IADD R171, R171, 0x1, -R8 ;  /* 0x00000001ababd824 */ /* 0x000fe200078e0a08 */
[----:B------:R-:W3:Y:S01]  /*5bc0*/  LDL R250, [R1+0x450] ;  /* 0x0004500001fa7983 */ /* 0x000ee20000100800 */
[----:B------:R-:W-:Y:S01]  /*5bd0*/  @!P3 IMAD.MOV R112, RZ, RZ, -R112 ;  /* 0x000000ffff70b224 */ /* 0x000fe200078e0a70 */
[----:B------:R-:W-:Y:S02]  /*5be0*/  ISETP.GE.AND P5, PT, R251, RZ, PT ;  /* 0x000000fffb00720c */ /* 0x000fe40003fa6270 */
[----:B------:R-:W3:Y:S01]  /*5bf0*/  LDL R251, [R1+0x44c] ;  /* 0x00044c0001fb7983 */ /* 0x000ee20000100800 */
[----:B------:R-:W-:-:S03]  /*5c00*/  ISETP.GE.AND P3, PT, R252, RZ, PT ;  /* 0x000000fffc00720c */ /* 0x000fc60003f66270 */
[----:B------:R-:W-:Y:S01]  /*5c10*/  @!P2 IMAD.MOV R43, RZ, RZ, -R43 ;  /* 0x000000ffff2ba224 */ /* 0x000fe200078e0a2b */
[----:B------:R-:W3:Y:S01]  /*5c20*/  LDL R252, [R1+0x448] ;  /* 0x0004480001fc7983 */ /* 0x000ee20000100800 */
[----:B------:R-:W-:-:S03]  /*5c30*/  ISETP.GE.AND P2, PT, R154, RZ, PT ;  /* 0x000000ff9a00720c */ /* 0x000fc60003f46270 */
[----:B------:R-:W3:Y:S01]  /*5c40*/  LDL R154, [R1+0x444] ;  /* 0x00044400019a7983 */ /* 0x000ee20000100800 */
[----:B------:R-:W-:-:S03]  /*5c50*/  ISETP.GT.U32.AND P1, PT, R8, R163, PT ;  /* 0x000000a30800720c */ /* 0x000fc60003f24070 */
[----:B------:R-:W3:Y:S10]  /*5c60*/  LDL R4, [R1+0x410] ;  /* 0x0004100001047983 */ /* 0x000ef40000100800 */
[----:B------:R-:W-:Y:S01]  /*5c70*/  @!P1 IMAD.IADD R163, R163, 0x1, -R8 ;  /* 0x00000001a3a39824 */ /* 0x000fe200078e0a08 */
[----:B------:R-:W-:-:S13]  /*5c80*/  ISETP.GT.U32.AND P1, PT, R5, R6, PT ;  /* 0x000000060500720c */ /* 0x000fda0003f24070 */
[----:B------:R-:W-:Y:S02]  /*5c90*/  @!P1 IMAD.IADD R6, R6, 0x1, -R5 ;  /* 0x0000000106069824 */ /* 0x000fe400078e0a05 */
[----:B------:R-:W-:Y:S01]  /*5ca0*/  @!P4 IMAD.MOV R46, RZ, RZ, -R46 ;  /* 0x000000ffff2ec224 */ /* 0x000fe200078e0a2e */
[----:B------:R-:W-:Y:S01]  /*5cb0*/  ISETP.GE.AND P4, PT, R248, RZ, PT ;  /* 0x000000fff800720c */ /* 0x000fe20003f86270 */
[----:B------:R-:W-:Y:S01]  /*5cc0*/  @!P5 IMAD.MOV R47, RZ, RZ, -R47 ;  /* 0x000000ffff2fd224 */ /* 0x000fe200078e0a2f */
[----:B------:R-:W3:Y:S01]  /*5cd0*/  LDL R248, [R1+0x43c] ;  /* 0x00043c0001f87983 */ /* 0x000ee20000100800 */
[----:B------:R-:W-:Y:S02]  /*5ce0*/  @!P2 IMAD.MOV R50, RZ, RZ, -R50 ;  /* 0x000000ffff32a224 */ /* 0x000fe400078e0a32 */
[----:B------:R-:W-:Y:S01]  /*5cf0*/  @!P3 IMAD.MOV R48, RZ, RZ, -R48 ;  /* 0x000000ffff30b224 */ /* 0x000fe200078e0a30 */
[----:B------:R-:W-:Y:S01]  /*5d00*/  ISETP.GT.U32.AND P0, PT, R8, R161, PT ;  /* 0x000000a10800720c */ /* 0x000fe20003f04070 */
[----:B------:R-:W3:Y:S06]  /*5d10*/  LDL R5, [R1+0x62c] ;  /* 0x00062c0001057983 */ /* 0x000eec0000100800 */
[----:B------:R-:W-:Y:S01]  /*5d20*/  @!P4 IMAD.MOV R52, RZ, RZ, -R52 ;  /* 0x000000ffff34c224 */ /* 0x000fe200078e0a34 */
[----:B--2---:R-:W-:-:S02]  /*5d30*/  ISETP.GE.AND P1, PT, R0, RZ, PT ;  /* 0x000000ff0000720c */ /* 0x004fc40003f26270 */
[----:B------:R-:W2:Y:S11]  /*5d40*/  LDL R0, [R1+0x454] ;  /* 0x0004540001007983 */ /* 0x000eb60000100800 */
[----:B------:R-:W-:Y:S01]  /*5d50*/  @!P1 IMAD.MOV R44, RZ, RZ, -R44 ;  /* 0x000000ffff2c9224 */ /* 0x000fe200078e0a2c */
[----:B------:R-:W-:-:S02]  /*5d60*/  ISETP.GE.AND P1, PT, R247, RZ, PT ;  /* 0x000000fff700720c */ /* 0x000fc40003f26270 */
[----:B------:R-:W2:Y:S11]  /*5d70*/  LDL R247, [R1+0x440] ;  /* 0x0004400001f77983 */ /* 0x000eb60000100800 */
[----:B------:R-:W-:Y:S01]  /*5d80*/  @!P1 IMAD.MOV R51, RZ, RZ, -R51 ;  /* 0x000000ffff339224 */ /* 0x000fe200078e0a33 */
[----:B----4-:R-:W-:-:S02]  /*5d90*/  ISETP.GE.AND P5, PT, R249, RZ, PT ;  /* 0x000000fff900720c */ /* 0x010fc40003fa6270 */
[----:B------:R-:W4:Y:S01]  /*5da0*/  LDL R249, [R1+0x438] ;  /* 0x0004380001f97983 */ /* 0x000f220000100800 */
[----:B---3--:R-:W-:-:S03]  /*5db0*/  ISETP.GE.AND P2, PT, R250, RZ, PT ;  /* 0x000000fffa00720c */ /* 0x008fc60003f46270 */
[----:B------:R-:W3:Y:S01]  /*5dc0*/  LDL R250, [R1+0x430] ;  /* 0x0004300001fa7983 */ /* 0x000ee20000100800 */
[----:B------:R-:W-:-:S03]  /*5dd0*/  ISETP.GE.AND P1, PT, R251, RZ, PT ;  /* 0x000000fffb00720c */ /* 0x000fc60003f26270 */
[----:B------:R-:W3:Y:S01]  /*5de0*/  LDL R251, [R1+0x428] ;  /* 0x0004280001fb7983 */ /* 0x000ee20000100800 */
[----:B------:R-:W-:Y:S02]  /*5df0*/  ISETP.GE.AND P4, PT, R252, RZ, PT ;  /* 0x000000fffc00720c */ /* 0x000fe40003f86270 */
[----:B------:R-:W-:Y:S01]  /*5e00*/  @!P5 IMAD.MOV R54, RZ, RZ, -R54 ;  /* 0x000000ffff36d224 */ /* 0x000fe200078e0a36 */
[----:B------:R-:W3:Y:S01]  /*5e10*/  LDL R252, [R1+0x424] ;  /* 0x0004240001fc7983 */ /* 0x000ee20000100800 */
[----:B------:R-:W-:-:S03]  /*5e20*/  ISETP.GE.AND P5, PT, R154, RZ, PT ;  /* 0x000000ff9a00720c */ /* 0x000fc60003fa6270 */
[----:B------:R-:W3:Y:S01]  /*5e30*/  LDL R154, [R1+0x420] ;  /* 0x00042000019a7983 */ /* 0x000ee20000100800 */
[----:B------:R-:W-:Y:S02]  /*5e40*/  @!P2 IMAD.MOV R56, RZ, RZ, -R56 ;  /* 0x000000ffff38a224 */ /* 0x000fe400078e0a38 */
[----:B------:R-:W-:-:S07]  /*5e50*/  @!P1 IMAD.MOV R58, RZ, RZ, -R58 ;  /* 0x000000ffff3a9224 */ /* 0x000fce00078e0a3a */
[----:B------:R-:W-:Y:S01]  /*5e60*/  @!P5 IMAD.MOV R60, RZ, RZ, -R60 ;  /* 0x000000ffff3cd224 */ /* 0x000fe200078e0a3c */
[----:B------:R-:W-:Y:S02]  /*5e70*/  ISETP.GE.AND P2, PT, R248, RZ, PT ;  /* 0x000000fff800720c */ /* 0x000fe40003f46270 */
[----:B------:R-:W3:Y:S11]  /*5e80*/  LDL R248, [R1+0x418] ;  /* 0x0004180001f87983 */ /* 0x000ef60000100800 */
        /* <DEDUP_REMOVED lines=19> */
[----:B------:R-:W-:Y:S02]  /*5fc0*/  @!P5 IMAD.MOV R67, RZ, RZ, -R67 ;  /* 0x000000ffff43d224 */ /* 0x000fe400078e0a43 */
[----:B------:R-:W-:-:S05]  /*5fd0*/  @!P3 IMAD.MOV R68, RZ, RZ, -R68 ;  /* 0x000000ffff44b224 */ /* 0x000fca00078e0a44 */
        /* <DEDUP_REMOVED lines=21> */
[----:B------:R-:W-:Y:S01]  /*6130*/  @!P0 IMAD.IADD R161, R161, 0x1, -R8 ;  /* 0x00000001a1a18824 */ /* 0x000fe200078e0a08 */
[----:B------:R-:W-:Y:S01]  /*6140*/  ISETP.GT.U32.AND P0, PT, R8, R116, PT ;  /* 0x000000740800720c */ /* 0x000fe20003f04070 */
[----:B------:R-:W-:Y:S01]  /*6150*/  @!P2 IMAD.MOV R69, RZ, RZ, -R69 ;  /* 0x000000ffff45a224 */ /* 0x000fe200078e0a45 */
[----:B------:R-:W-:Y:S01]  /*6160*/  ISETP.GE.AND P2, PT, R4, RZ, PT ;  /* 0x000000ff0400720c */ /* 0x000fe20003f46270 */
[----:B------:R-:W-:Y:S01]  /*6170*/  @!P1 IMAD.MOV R75, RZ, RZ, -R75 ;  /* 0x000000ffff4b9224 */ /* 0x000fe200078e0a4b */
[----:B------:R-:W3:Y:S01]  /*6180*/  LDL R4, [R1+0x604] ;  /* 0x0006040001047983 */ /* 0x000ee20000100800 */
[----:B------:R-:W-:-:S08]  /*6190*/  @!P4 IMAD.MOV R76, RZ, RZ, -R76 ;  /* 0x000000ffff4cc224 */ /* 0x000fd000078e0a4c */
[----:B------:R-:W-:Y:S02]  /*61a0*/  @!P0 IMAD.IADD R116, R116, 0x1, -R8 ;  /* 0x0000000174748824 */ /* 0x000fe400078e0a08 */
[----:B------:R-:W-:Y:S01]  /*61b0*/  @!P2 IMAD.MOV R74, RZ, RZ, -R74 ;  /* 0x000000ffff4aa224 */ /* 0x000fe200078e0a4a */
[----:B------:R-:W3:Y:S01]  /*61c0*/  LDL R8, [R1+0x5f4] ;  /* 0x0005f40001087983 */ /* 0x000ee20000100800 */
[----:B------:R-:W-:Y:S02]  /*61d0*/  @!P5 IMAD.MOV R78, RZ, RZ, -R78 ;  /* 0x000000ffff4ed224 */ /* 0x000fe400078e0a4e */
[----:B------:R-:W-:Y:S01]  /*61e0*/  @!P3 IMAD.MOV R79, RZ, RZ, -R79 ;  /* 0x000000ffff4fb224 */ /* 0x000fe200078e0a4f */
[----:B------:R-:W-:Y:S02]  /*61f0*/  ISETP.GE.AND P4, PT, R248, RZ, PT ;  /* 0x000000fff800720c */ /* 0x000fe40003f86270 */
[----:B------:R-:W3:Y:S11]  /*6200*/  LDL R248, [R1+0x610] ;  /* 0x0006100001f87983 */ /* 0x000ef60000100800 */
[----:B------:R-:W-:Y:S01]  /*6210*/  @!P4 IMAD.MOV R84, RZ, RZ, -R84 ;  /* 0x000000ffff54c224 */ /* 0x000fe200078e0a54 */
[----:B--2---:R-:W-:-:S02]  /*6220*/  ISETP.GE.AND P2, PT, R0, RZ, PT ;  /* 0x000000ff0000720c */ /* 0x004fc40003f46270 */
[----:B------:R-:W2:Y:S01]  /*6230*/  LDL R0, [R1+0x630] ;  /* 0x0006300001007983 */ /* 0x000ea20000100800 */
[----:B------:R-:W-:-:S03]  /*6240*/  ISETP.GE.AND P1, PT, R247, RZ, PT ;  /* 0x000000fff700720c */ /* 0x000fc60003f26270 */
[----:B------:R-:W2:Y:S07]  /*6250*/  LDL R247, [R1+0x600] ;  /* 0x0006000001f77983 */ /* 0x000eae0000100800 */
[----:B------:R-:W-:-:S03]  /*6260*/  @!P2 IMAD.MOV R80, RZ, RZ, -R80 ;  /* 0x000000ffff50a224 */ /* 0x000fc600078e0a50 */
[----:B------:R-:W-:Y:S01]  /*6270*/  @!P1 IMAD.MOV R118, RZ, RZ, -R118 ;  /* 0x000000ffff769224 */ /* 0x000fe200078e0a76 */
[----:B----4-:R-:W-:Y:S02]  /*6280*/  ISETP.GE.AND P5, PT, R249, RZ, PT ;  /* 0x000000fff900720c */ /* 0x010fe40003fa6270 */
[----:B------:R-:W4:Y:S01]  /*6290*/  LDL R249, [R1+0x60c] ;  /* 0x00060c0001f97983 */ /* 0x000f220000100800 */
[----:B---3--:R-:W-:-:S03]  /*62a0*/  ISETP.GE.AND P3, PT, R250, RZ, PT ;  /* 0x000000fffa00720c */ /* 0x008fc60003f66270 */
[----:B------:R-:W3:Y:S01]  /*62b0*/  LDL R250, [R1+0x61c] ;  /* 0x00061c0001fa7983 */ /* 0x000ee20000100800 */
[----:B------:R-:W-:-:S03]  /*62c0*/  ISETP.GE.AND P2, PT, R251, RZ, PT ;  /* 0x000000fffb00720c */ /* 0x000fc60003f46270 */
[----:B------:R-:W3:Y:S01]  /*62d0*/  LDL R251, [R1+0x618] ;  /* 0x0006180001fb7983 */ /* 0x000ee20000100800 */
[----:B------:R-:W-:-:S03]  /*62e0*/  ISETP.GE.AND P1, PT, R252, RZ, PT ;  /* 0x000000fffc00720c */ /* 0x000fc60003f26270 */
[----:B------:R-:W3:Y:S01]  /*62f0*/  LDL R252, [R1+0x628] ;  /* 0x0006280001fc7983 */ /* 0x000ee20000100800 */
[----:B------:R-:W-:-:S03]  /*6300*/  ISETP.GE.AND P4, PT, R154, RZ, PT ;  /* 0x000000ff9a00720c */ /* 0x000fc60003f86270 */
[----:B------:R-:W3:Y:S01]  /*6310*/  LDL R154, [R1+0x624] ;  /* 0x00062400019a7983 */ /* 0x000ee20000100800 */
[----:B------:R-:W-:Y:S02]  /*6320*/  @!P5 IMAD.MOV R86, RZ, RZ, -R86 ;  /* 0x000000ffff56d224 */ /* 0x000fe400078e0a56 */
[----:B------:R-:W-:Y:S01]  /*6330*/  @!P3 IMAD.MOV R87, RZ, RZ, -R87 ;  /* 0x000000ffff57b224 */ /* 0x000fe200078e0a57 */
[----:B------:R-:W-:Y:S01]  /*6340*/  ISETP.GE.AND P3, PT, R4, RZ, PT ;  /* 0x000000ff0400720c */ /* 0x000fe20003f66270 */
[----:B------:R-:W-:Y:S01]  /*6350*/  @!P2 IMAD.MOV R88, RZ, RZ, -R88 ;  /* 0x000000ffff58a224 */ /* 0x000fe200078e0a58 */
[----:B------:R-:W3:Y:S01]  /*6360*/  LDL R4, [R1+0x614] ;  /* 0x0006140001047983 */ /* 0x000ee20000100800 */
[----:B------:R-:W-:Y:S01]  /*6370*/  @!P1 IMAD.MOV R90, RZ, RZ, -R90 ;  /* 0x000000ffff5a9224 */ /* 0x000fe200078e0a5a */
[----:B------:R-:W-:Y:S02]  /*6380*/  ISETP.GE.AND P5, PT, R8, RZ, PT ;  /* 0x000000ff0800720c */ /* 0x000fe40003fa6270 */
[----:B------:R-:W-:Y:S01]  /*6390*/  @!P4 IMAD.MOV R91, RZ, RZ, -R91 ;  /* 0x000000ffff5bc224 */ /* 0x000fe200078e0a5b */
[----:B------:R-:W3:Y:S06]  /*63a0*/  LDL R8, [R1+0x620] ;  /* 0x0006200001087983 */ /* 0x000eec0000100800 */
[----:B------:R-:W-:Y:S01]  /*63b0*/  @!P3 IMAD.MOV R94, RZ, RZ, -R94 ;  /* 0x000000ffff5eb224 */ /* 0x000fe200078e0a5e */
[----:B------:R-:W-:-:S03]  /*63c0*/  ISETP.GE.AND P1, PT, R248, RZ, PT ;  /* 0x000000fff800720c */ /* 0x000fc60003f26270 */
[----:B------:R-:W-:-:S10]  /*63d0*/  @!P5 IMAD.MOV R92, RZ, RZ, -R92 ;  /* 0x000000ffff5cd224 */ /* 0x000fd400078e0a5c */
[----:B------:R-:W-:Y:S01]  /*63e0*/  @!P1 IMAD.MOV R96, RZ, RZ, -R96 ;  /* 0x000000ffff609224 */ /* 0x000fe200078e0a60 */
[----:B--2---:R-:W-:Y:S02]  /*63f0*/  ISETP.GE.AND P2, PT, R247, RZ, PT ;  /* 0x000000fff700720c */ /* 0x004fe40003f46270 */
[----:B------:R-:W2:Y:S04]  /*6400*/  LDL.LU R247, [R1+0x87c] ;  /* 0x00087c0001f77983 */ /* 0x000ea80000300800 */
[----:B------:R-:W2:Y:S07]  /*6410*/  LDL.LU R248, [R1+0x878] ;  /* 0x0008780001f87983 */ /* 0x000eae0000300800 */
[----:B------:R-:W-:Y:S01]  /*6420*/  @!P2 IMAD.MOV R95, RZ, RZ, -R95 ;  /* 0x000000ffff5fa224 */ /* 0x000fe200078e0a5f */
[----:B----4-:R-:W-:-:S02]  /*6430*/  ISETP.GE.AND P4, PT, R249, RZ, PT ;  /* 0x000000fff900720c */ /* 0x010fc40003f86270 */
[----:B------:R-:W4:Y:S01]  /*6440*/  LDL.LU R249, [R1+0x874] ;  /* 0x0008740001f97983 */ /* 0x000f220000300800 */
[----:B---3--:R-:W-:-:S03]  /*6450*/  ISETP.GE.AND P5, PT, R250, RZ, PT ;  /* 0x000000fffa00720c */ /* 0x008fc60003fa6270 */
[----:B------:R-:W3:Y:S01]  /*6460*/  LDL.LU R250, [R1+0x870] ;  /* 0x0008700001fa7983 */ /* 0x000ee20000300800 */
[----:B------:R-:W-:-:S03]  /*6470*/  ISETP.GE.AND P3, PT, R251, RZ, PT ;  /* 0x000000fffb00720c */ /* 0x000fc60003f66270 */
[----:B------:R-:W2:Y:S01]  /*6480*/  LDL.LU R251, [R1+0x86c] ;  /* 0x00086c0001fb7983 */ /* 0x000ea20000300800 */
[----:B------:R-:W-:-:S03]  /*6490*/  ISETP.GE.AND P2, PT, R252, RZ, PT ;  /* 0x000000fffc00720c */ /* 0x000fc60003f46270 */
[----:B------:R-:W4:Y:S01]  /*64a0*/  LDL.LU R252, [R1+0x868] ;  /* 0x0008680001fc7983 */ /* 0x000f220000300800 */
[----:B------:R-:W-:-:S03]  /*64b0*/  ISETP.GE.AND P1, PT, R154, RZ, PT ;  /* 0x000000ff9a00720c */ /* 0x000fc60003f26270 */
[----:B------:R-:W3:Y:S10]  /*64c0*/  LDL.LU R154, [R1+0x864] ;  /* 0x00086400019a7983 */ /* 0x000ef40000300800 */
[----:B------:R-:W-:-:S02]  /*64d0*/  @!P1 IMAD.MOV R103, RZ, RZ, -R103 ;  /* 0x000000ffff679224 */ /* 0x000fc400078e0a67 */
[----:B------:R-:W-:Y:S01]  /*64e0*/  @!P5 IMAD.MOV R99, RZ, RZ, -R99 ;  /* 0x000000ffff63d224 */ /* 0x000fe200078e0a63 */
[----:B------:R-:W-:Y:S01]  /*64f0*/  ISETP.GE.AND P5, PT, R5, RZ, PT ;  /* 0x000000ff0500720c */ /* 0x000fe20003fa6270 */
[----:B------:R-:W-:Y:S01]  /*6500*/  @!P4 IMAD.MOV R98, RZ, RZ, -R98 ;  /* 0x000000ffff62c224 */ /* 0x000fe200078e0a62 */
[----:B------:R-:W-:Y:S01]  /*6510*/  ISETP.GE.AND P4, PT, R0, RZ, PT ;  /* 0x000000ff0000720c */ /* 0x000fe20003f86270 */
[----:B------:R-:W-:Y:S01]  /*6520*/  @!P3 IMAD.MOV R100, RZ, RZ, -R100 ;  /* 0x000000ffff64b224 */ /* 0x000fe200078e0a64 */
[----:B------:R-:W-:Y:S01]  /*6530*/  ISETP.GE.AND P3, PT, R8, RZ, PT ;  /* 0x000000ff0800720c */ /* 0x000fe20003f66270 */
[----:B------:R-:W-:Y:S01]  /*6540*/  @!P2 IMAD.MOV R102, RZ, RZ, -R102 ;  /* 0x000000ffff66a224 */ /* 0x000fe200078e0a66 */
[----:B------:R-:W-:-:S07]  /*6550*/  ISETP.GE.AND P2, PT, R4, RZ, PT ;  /* 0x000000ff0400720c */ /* 0x000fce0003f46270 */
[----:B------:R-:W-:Y:S02]  /*6560*/  @!P5 IMAD.MOV R106, RZ, RZ, -R106 ;  /* 0x000000ffff6ad224 */ /* 0x000fe400078e0a6a */
[----:B------:R-:W-:Y:S02]  /*6570*/  @!P4 IMAD.MOV R104, RZ, RZ, -R104 ;  /* 0x000000ffff68c224 */ /* 0x000fe400078e0a68 */
[----:B------:R-:W-:Y:S02]  /*6580*/  @!P3 IMAD.MOV R107, RZ, RZ, -R107 ;  /* 0x000000ffff6bb224 */ /* 0x000fe400078e0a6b */
[----:B------:R-:W-:Y:S01]  /*6590*/  @!P2 IMAD.MOV R108, RZ, RZ, -R108 ;  /* 0x000000ffff6ca224 */ /* 0x000fe200078e0a6c */
[----:B------:R-:W1:Y:S01]  /*65a0*/  S2R R0, SR_TID.X ;  /* 0x0000000000007919 */ /* 0x000e620000002100 */
[----:B------:R-:W-:Y:S02]  /*65b0*/  LOP3.LUT R82, R82, 0x70, RZ, 0xc0, !PT ;  /* 0x0000007052527812 */ /* 0x000fe400078ec0ff */
[----:B---3--:R-:W-:-:S02]  /*65c0*/  ISETP.GE.AND P1, PT, R154, RZ, PT ;  /* 0x000000ff9a00720c */ /* 0x008fc40003f26270 */
[----:B------:R-:W3:Y:S01]  /*65d0*/  LDL.LU R154, [R1+0x860] ;  /* 0x00086000019a7983 */ /* 0x000ee20000300800 */
[----:B--2---:R-:W-:Y:S02]  /*65e0*/  ISETP.GE.AND P5, PT, R251, RZ, PT ;  /* 0x000000fffb00720c */ /* 0x004fe40003fa6270 */
[----:B----4-:R-:W-:Y:S02]  /*65f0*/  ISETP.GE.AND P4, PT, R252, RZ, PT ;  /* 0x000000fffc00720c */ /* 0x010fe40003f86270 */
[----:B------:R-:W-:Y:S02]  /*6600*/  ISETP.GE.AND P3, PT, R250, RZ, PT ;  /* 0x000000fffa00720c */ /* 0x000fe40003f66270 */
[----:B------:R-:W-:-:S07]  /*6610*/  ISETP.GE.AND P2, PT, R249, RZ, PT ;  /* 0x000000fff900720c */ /* 0x000fce0003f46270 */
        /* <DEDUP_REMOVED lines=15> */
[----:B------:R-:W-:Y:S01]  /*6710*/  ISETP.GE.AND P2, PT, R239, RZ, PT ;  /* 0x000000ffef00720c */ /* 0x000fe20003f46270 */
[----:B------:R-:W-:Y:S01]  /*6720*/  @!P1 IMAD.MOV R110, RZ, RZ, -R110 ;  /* 0x000000ffff6e9224 */ /* 0x000fe200078e0a6e */
[----:B------:R-:W-:-:S05]  /*6730*/  ISETP.GE.AND P1, PT, R248, RZ, PT ;  /* 0x000000fff800720c */ /* 0x000fca0003f26270 */
        /* <DEDUP_REMOVED lines=90> */
[----:B------:R-:W-:-:S02]  /*6ce0*/  IMAD.IADD R3, R82, 0x1, R3 ;  /* 0x0000000152037824 */ /* 0x000fc400078e0203 */
[----:B------:R-:W2:Y:S02]  /*6cf0*/  LDC.64 R82, c[0x0][0x230] ;  /* 0x00008c00ff527b82 */ /* 0x000ea40000000a00 */
        /* <DEDUP_REMOVED lines=19> */
[----:B-1----:R-:W-:Y:S01]  /*6e30*/  SHF.R.U32.HI R0, RZ, 0x6, R0 ;  /* 0x00000006ff007819 */ /* 0x002fe20000011600 */
[----:B--2---:R-:W-:Y:S01]  /*6e40*/  VIADD R252, R82, 0x3f ;  /* 0x0000003f52fc7836 */ /* 0x004fe20000000000 */
[----:B------:R-:W-:-:S03]  /*6e50*/  ISETP.GE.AND P1, PT, R193, RZ, PT ;  /* 0x000000ffc100720c */ /* 0x000fc60003f26270 */
[----:B------:R-:W-:Y:S01]  /*6e60*/  @!P5 IMAD.MOV R159, RZ, RZ, -R159 ;  /* 0x000000ffff9fd224 */ /* 0x000fe200078e0a9f */
[----:B------:R-:W-:Y:S01]  /*6e70*/  ISETP.GE.AND P5, PT, R183, RZ, PT ;  /* 0x000000ffb700720c */ /* 0x000fe20003fa6270 */
[----:B------:R-:W-:Y:S01]  /*6e80*/  @!P4 IMAD.MOV R157, RZ, RZ, -R157 ;  /* 0x000000ffff9dc224 */ /* 0x000fe200078e0a9d */
[----:B------:R-:W-:Y:S01]  /*6e90*/  ISETP.GE.AND P4, PT, R184, RZ, PT ;  /* 0x000000ffb800720c */ /* 0x000fe20003f86270 */
[----:B------:R-:W-:Y:S01]  /*6ea0*/  @!P3 IMAD.MOV R161, RZ, RZ, -R161 ;  /* 0x000000ffffa1b224 */ /* 0x000fe200078e0aa1 */
[----:B------:R-:W-:Y:S02]  /*6eb0*/  SGXT.U32 R0, R0, 0x1 ;  /* 0x000000010000781a */ /* 0x000fe40000000000 */
[----:B------:R-:W-:Y:S01]  /*6ec0*/  ISETP.GT.AND P3, PT, R252, 0x3f, PT ;  /* 0x0000003ffc00780c */ /* 0x000fe20003f64270 */
[----:B------:R-:W-:Y:S01]  /*6ed0*/  @!P2 IMAD.MOV R163, RZ, RZ, -R163 ;  /* 0x000000ffffa3a224 */ /* 0x000fe200078e0aa3 */
[----:B------:R-:W-:Y:S01]  /*6ee0*/  ISETP.GE.AND P2, PT, R0, UR4, PT ;  /* 0x0000000400007c0c */ /* 0x000fe2000bf46270 */
[----:B------:R-:W-:Y:S01]  /*6ef0*/  IMAD R136, R10, 0x2, R156 ;  /* 0x000000020a887824 */ /* 0x000fe200078e029c */
[----:B------:R-:W-:Y:S01]  /*6f00*/  SEL R8, RZ, 0x4, !P3 ;  /* 0x00000004ff087807 */ /* 0x000fe20005800000 */
[----:B------:R-:W-:Y:S01]  /*6f10*/  @!P6 IMAD.MOV R114, RZ, RZ, -R114 ;  /* 0x000000ffff72e224 */ /* 0x000fe200078e0a72 */
[----:B------:R-:W-:Y:S01]  /*6f20*/  ISETP.NE.AND P0, PT, R175, RZ, PT ;  /* 0x000000ffaf00720c */ /* 0x000fe20003f05270 */
[----:B------:R-:W-:Y:S01]  /*6f30*/  @!P1 IMAD.MOV R147, RZ, RZ, -R147 ;  /* 0x000000ffff939224 */ /* 0x000fe200078e0a93 */
[----:B------:R-:W-:Y:S01]  /*6f40*/  SEL R115, R8, RZ, !P2 ;  /* 0x000000ff08737207 */ /* 0x000fe20005000000 */
[----:B------:R-:W-:Y:S01]  /*6f50*/  @!P5 IMAD.MOV R167, RZ, RZ, -R167 ;  /* 0x000000ffffa7d224 */ /* 0x000fe200078e0aa7 */
[----:B------:R-:W-:Y:S01]  /*6f60*/  ISETP.GE.AND P2, PT, R178, RZ, PT ;  /* 0x000000ffb200720c */ /* 0x000fe20003f46270 */
[----:B------:R-:W-:Y:S01]  /*6f70*/  @!P4 IMAD.MOV R165, RZ, RZ, -R165 ;  /* 0x000000ffffa5c224 */ /* 0x000fe200078e0aa5 */
[----:B------:R-:W-:Y:S01]  /*6f80*/  ISETP.GE.AND P6, PT, R182, RZ, PT ;  /* 0x000000ffb600720c */ /* 0x000fe20003fc6270 */
[----:B------:R-:W-:Y:S01]  /*6f90*/  IMAD R135, R10, 0x2, R136 ;  /* 0x000000020a877824 */ /* 0x000fe200078e0288 */
[----:B------:R-:W-:Y:S01]  /*6fa0*/  ISETP.GE.AND P3, PT, R181, RZ, PT ;  /* 0x000000ffb500720c */ /* 0x000fe20003f66270 */
[----:B------:R-:W-:Y:S01]  /*6fb0*/  ULDC UR4, c[0x0][0x230] ;  /* 0x00008c0000047ab9 */ /* 0x000fe20000000800 */
[----:B------:R-:W-:-:S02]  /*6fc0*/  ISETP.GE.AND P5, PT, R180, RZ, PT ;  /* 0x000000ffb400720c */ /* 0x000fc40003fa6270 */
[----:B------:R-:W-:Y:S02]  /*6fd0*/  ISETP.GE.AND P4, PT, R179, RZ, PT ;  /* 0x000000ffb300720c */ /* 0x000fe40003f86270 */
[----:B------:R-:W-:Y:S01]  /*6fe0*/  LOP3.LUT R175, RZ, R175, RZ, 0x33, !PT ;  /* 0x000000afffaf7212 */ /* 0x000fe200078e33ff */
[----:B------:R-:W-:-:S03]  /*6ff0*/  IMAD R134, R10, 0x2, R135 ;  /* 0x000000020a867824 */ /* 0x000fc600078e0287 */
[C---:B------:R-:W-:Y:S02]  /*7000*/  SEL R17, R175.reuse, R17, !P0 ;  /* 0x00000011af117207 */ /* 0x040fe40004000000 */
[C---:B------:R-:W-:Y:S02]  /*7010*/  SEL R21, R175.reuse, R21, !P0 ;  /* 0x00000015af157207 */ /* 0x040fe40004000000 */
[C---:B------:R-:W-:Y:S01]  /*7020*/  SEL R9, R175.reuse, R9, !P0 ;  /* 0x00000009af097207 */ /* 0x040fe20004000000 */
[----:B------:R-:W-:Y:S01]  /*7030*/  IMAD R132, R10, 0x2, R134 ;  /* 0x000000020a847824 */ /* 0x000fe200078e0286 */
[C---:B------:R-:W-:Y:S01]  /*7040*/  SEL R7, R175.reuse, R7, !P0 ;  /* 0x00000007af077207 */ /* 0x040fe20004000000 */
[----:B------:R-:W-:Y:S01]  /*7050*/  STL [R1+0x85c], R17 ;  /* 0x00085c1101007387 */ /* 0x000fe20000100800 */
[C---:B------:R-:W-:Y:S02]  /*7060*/  SEL R153, R175.reuse, R153, !P0 ;  /* 0x00000099af997207 */ /* 0x040fe40004000000 */
[----:B------:R-:W-:Y:S01]  /*7070*/  SEL R155, R175, R155, !P0 ;  /* 0x0000009baf9b7207 */ /* 0x000fe20004000000 */
[----:B------:R-:W-:Y:S01]  /*7080*/  STL [R1+0x858], R21 ;  /* 0x0008581501007387 */ /* 0x000fe20000100800 */
[----:B------:R-:W-:-:S02]  /*7090*/  @!P2 IMAD.MOV R6, RZ, RZ, -R6 ;  /* 0x000000ffff06a224 */ /* 0x000fc400078e0a06 */
[C---:B------:R-:W-:Y:S01]  /*70a0*/  IMAD R131, R10.reuse, 0x2, R132 ;  /* 0x000000020a837824 */ /* 0x040fe200078e0284 */
[----:B------:R-:W-:Y:S01]  /*70b0*/  STL [R1+0x81c], R9 ;  /* 0x00081c0901007387 */ /* 0x000fe20000100800 */
[----:B------:R-:W-:Y:S02]  /*70c0*/  @!P6 IMAD.MOV R169, RZ, RZ, -R169 ;  /* 0x000000ffffa9e224 */ /* 0x000fe400078e0aa9 */
[----:B------:R-:W-:Y:S01]  /*70d0*/  @!P3 IMAD.MOV R171, RZ, RZ, -R171 ;  /* 0x000000ffffabb224 */ /* 0x000fe200078e0aab */
[----:B------:R-:W-:Y:S01]  /*70e0*/  STL [R1+0x820], R7 ;  /* 0x0008200701007387 */ /* 0x000fe20000100800 */
[----:B------:R-:W-:Y:S02]  /*70f0*/  @!P5 IMAD.MOV R173, RZ, RZ, -R173 ;  /* 0x000000ffffadd224 */ /* 0x000fe400078e0aad */
[----:B------:R-:W-:Y:S01]  /*7100*/  @!P4 IMAD.MOV R116, RZ, RZ, -R116 ;  /* 0x000000ffff74c224 */ /* 0x000fe200078e0a74 */
[----:B------:R-:W-:Y:S01]  /*7110*/  STL [R1+0x814], R153 ;  /* 0x0008149901007387 */ /* 0x000fe20000100800 */
[----:B------:R-:W-:Y:S01]  /*7120*/  IMAD R130, R10, 0x2, R131 ;  /* 0x000000020a827824 */ /* 0x000fe200078e0283 */
[----:B------:R-:W-:Y:S01]  /*7130*/  ISETP.GE.AND P2, PT, R152, UR5, PT ;  /* 0x0000000598007c0c */ /* 0x000fe2000bf46270 */
[----:B------:R-:W-:Y:S01]  /*7140*/  ULDC UR5, c[0x0][0x230] ;  /* 0x00008c0000057ab9 */ /* 0x000fe20000000800 */
[----:B------:R1:W-:Y:S01]  /*7150*/  STL [R1+0x818], R155 ;  /* 0x0008189b01007387 */ /* 0x0003e20000100800 */
[----:B------:R-:W-:-:S02]  /*7160*/  SEL R112, R175, R112, !P0 ;  /* 0x00000070af707207 */ /* 0x000fc40004000000 */
[C---:B------:R-:W-:Y:S02]  /*7170*/  SEL R114, R175.reuse, R114, !P0 ;  /* 0x00000072af727207 */ /* 0x040fe40004000000 */
[C---:B------:R-:W-:Y:S02]  /*7180*/  SEL R43, R175.reuse, R43, !P0 ;  /* 0x0000002baf2b7207 */ /* 0x040fe40004000000 */
[C---:B------:R-:W-:Y:S02]  /*7190*/  SEL R44, R175.reuse, R44, !P0 ;  /* 0x0000002caf2c7207 */ /* 0x040fe40004000000 */
[----:B-1----:R-:W-:Y:S02]  /*71a0*/  LOP3.LUT R155, R0, 0x2, RZ, 0xfc, !PT ;  /* 0x00000002009b7812 */ /* 0x002fe400078efcff */
[C---:B------:R-:W-:Y:S02]  /*71b0*/  SEL R46, R175.reuse, R46, !P0 ;  /* 0x0000002eaf2e7207 */ /* 0x040fe40004000000 */
[----:B------:R-:W-:-:S02]  /*71c0*/  SEL R47, R175, R47, !P0 ;  /* 0x0000002faf2f7207 */ /* 0x000fc40004000000 */
[C---:B------:R-:W-:Y:S02]  /*71d0*/  SEL R48, R175.reuse, R48, !P0 ;  /* 0x00000030af307207 */ /* 0x040fe40004000000 */
[C---:B------:R-:W-:Y:S02]  /*71e0*/  SEL R50, R175.reuse, R50, !P0 ;  /* 0x00000032af327207 */ /* 0x040fe40004000000 */
[C---:B------:R-:W-:Y:S02]  /*71f0*/  SEL R51, R175.reuse, R51, !P0 ;  /* 0x00000033af337207 */ /* 0x040fe40004000000 */
[C---:B------:R-:W-:Y:S02]  /*7200*/  SEL R52, R175.reuse, R52, !P0 ;  /* 0x00000034af347207 */ /* 0x040fe40004000000 */
[C---:B------:R-:W-:Y:S02]  /*7210*/  SEL R54, R175.reuse, R54, !P0 ;  /* 0x00000036af367207 */ /* 0x040fe40004000000 */
[----:B------:R-:W-:-:S02]  /*7220*/  SEL R55, R175, R55, !P0 ;  /* 0x00000037af377207 */ /* 0x000fc40004000000 */
[C---:B------:R-:W-:Y:S02]  /*7230*/  SEL R56, R175.reuse, R56, !P0 ;  /* 0x00000038af387207 */ /* 0x040fe40004000000 */
[----:B---3--:R-:W-:Y:S02]  /*7240*/  ISETP.NE.AND P1, PT, R154, RZ, PT ;  /* 0x000000ff9a00720c */ /* 0x008fe40003f25270 */
[C---:B------:R-:W-:Y:S02]  /*7250*/  SEL R58, R175.reuse, R58, !P0 ;  /* 0x0000003aaf3a7207 */ /* 0x040fe40004000000 */
[C---:B------:R-:W-:Y:S02]  /*7260*/  SEL R59, R175.reuse, R59, !P0 ;  /* 0x0000003baf3b7207 */ /* 0x040fe40004000000 */
[C---:B------:R-:W-:Y:S02]  /*7270*/  SEL R60, R175.reuse, R60, !P0 ;  /* 0x0000003caf3c7207 */ /* 0x040fe40004000000 */
[----:B------:R-:W-:-:S05]  /*7280*/  SEL R62, R175, R62, !P0 ;  /* 0x0000003eaf3e7207 */ /* 0x000fca0004000000 */
[----:B------:R-:W-:Y:S02]  /*7290*/  @!P1 LOP3.LUT R6, RZ, R154, RZ, 0x33, !PT ;  /* 0x0000009aff069212 */ /* 0x000fe400078e33ff */
[C---:B------:R-:W-:Y:S02]  /*72a0*/  SEL R63, R175.reuse, R63, !P0 ;  /* 0x0000003faf3f7207 */ /* 0x040fe40004000000 */
[C---:B------:R-:W-:Y:S01]  /*72b0*/  SEL R64, R175.reuse, R64, !P0 ;  /* 0x00000040af407207 */ /* 0x040fe20004000000 */
[----:B------:R-:W-:Y:S01]  /*72c0*/  IMAD R7, R6, R83, RZ ;  /* 0x0000005306077224 */ /* 0x000fe200078e02ff */
[C---:B------:R-:W-:Y:S02]  /*72d0*/  SEL R66, R175.reuse, R66, !P0 ;  /* 0x00000042af427207 */ /* 0x040fe40004000000 */
        /* <DEDUP_REMOVED lines=101> */
[----:B------:R-:W-:Y:S02]  /*7930*/  LOP3.LUT R154, R0, 0x20, RZ, 0xfc, !PT ;  /* 0x00000020009a7812 */ /* 0x000fe400078efcff */
[----:B------:R-:W-:Y:S01]  /*7940*/  SEL R175, R175, R116, !P0 ;  /* 0x00000074afaf7207 */ /* 0x000fe20004000000 */
[----:B------:R-:W-:Y:S01]  /*7950*/  IMAD R128, R10, 0x2, R130 ;  /* 0x000000020a807824 */ /* 0x000fe200078e0282 */
[----:B------:R-:W-:Y:S01]  /*7960*/  ISETP.GE.AND P0, PT, R155, UR4, PT ;  /* 0x000000049b007c0c */ /* 0x000fe2000bf06270 */
[----:B------:R-:W-:Y:S01]  /*7970*/  IMAD.SHL.U32 R4, R7, 0x4, RZ ;  /* 0x0000000407047824 */ /* 0x000fe200078e00ff */
[----:B------:R-:W-:-:S02]  /*7980*/  SEL R83, R8, RZ, !P2 ;  /* 0x000000ff08537207 */ /* 0x000fc40005000000 */
[----:B------:R-:W-:Y:S02]  /*7990*/  ISETP.GE.AND P2, PT, R154, UR5, PT ;  /* 0x000000059a007c0c */ /* 0x000fe4000bf46270 */
[----:B------:R-:W-:Y:S01]  /*79a0*/  ISETP.NE.U32.AND P1, PT, R115, RZ, PT ;  /* 0x000000ff7300720c */ /* 0x000fe20003f25070 */
[----:B------:R-:W-:Y:S01]  /*79b0*/  IMAD R127, R10, 0x2, R128 ;  /* 0x000000020a7f7824 */ /* 0x000fe200078e0280 */
[C---:B------:R-:W-:Y:S01]  /*79c0*/  SEL R115, R8.reuse, RZ, !P0 ;  /* 0x000000ff08737207 */ /* 0x040fe20004000000 */
[----:B------:R-:W-:Y:S01]  /*79d0*/  STL [R1+0x824], R157 ;  /* 0x0008249d01007387 */ /* 0x000fe20000100800 */
[----:B------:R-:W-:Y:S01]  /*79e0*/  ISETP.NE.U32.AND P0, PT, R83, RZ, PT ;  /* 0x000000ff5300720c */ /* 0x000fe20003f05070 */
[----:B------:R-:W1:Y:S01]  /*79f0*/  S2UR UR4, SR_CgaCtaId ;  /* 0x00000000000479c3 */ /* 0x000e620000008800 */
[----:B------:R-:W-:Y:S02]  /*7a00*/  SEL R83, R8, RZ, !P2 ;  /* 0x000000ff08537207 */ /* 0x000fe40005000000 */
[----:B------:R-:W-:Y:S01]  /*7a10*/  IADD3 R212, P3, R4, UR10, RZ ;  /* 0x0000000a04d47c10 */ /* 0x000fe2000ff7e0ff */
[----:B------:R-:W-:Y:S01]  /*7a20*/  IMAD R126, R10, 0x2, R127 ;  /* 0x000000020a7e7824 */ /* 0x000fe200078e027f */
[----:B------:R-:W-:Y:S01]  /*7a30*/  ISETP.NE.U32.AND P2, PT, R83, RZ, PT ;  /* 0x000000ff5300720c */ /* 0x000fe20003f45070 */
[----:B------:R-:W-:Y:S01]  /*7a40*/  IMAD.SHL.U32 R9, R168, 0x4, RZ ;  /* 0x00000004a8097824 */ /* 0x000fe200078e00ff */
[----:B------:R-:W-:Y:S01]  /*7a50*/  LEA.HI.X.SX32 R83, R7, UR11, 0x2, P3 ;  /* 0x0000000b07537c11 */ /* 0x000fe200098f16ff */
[----:B------:R-:W-:Y:S01]  /*7a60*/  IMAD R124, R10, 0x2, R126 ;  /* 0x000000020a7c7824 */ /* 0x000fe200078e027e */
[-C--:B------:R-:W-:Y:S01]  /*7a70*/  LEA R198, P3, R136, R212.reuse, 0x2 ;  /* 0x000000d488c67211 */ /* 0x080fe200078610ff */
[----:B------:R-:W-:Y:S01]  /*7a80*/  ULDC UR5, c[0x0][0x240] ;  /* 0x0000900000057ab9 */ /* 0x000fe20000000800 */
[----:B------:R-:W-:Y:S01]  /*7a90*/  LEA R202, P4, R135, R212, 0x2 ;  /* 0x000000d487ca7211 */ /* 0x000fe200078810ff */
[----:B------:R-:W-:Y:S01]  /*7aa0*/  IMAD R5, R10, 0x2, R124 ;  /* 0x000000020a057824 */ /* 0x000fe200078e027c */
[----:B------:R-:W-:-:S02]  /*7ab0*/  LEA.HI.X.SX32 R199, R136, R83, 0x2, P3 ;  /* 0x0000005388c77211 */ /* 0x000fc400018f16ff */
[-C--:B------:R-:W-:Y:S02]  /*7ac0*/  LEA R192, P3, R134, R212.reuse, 0x2 ;  /* 0x000000d486c07211 */ /* 0x080fe400078610ff */
[-C--:B------:R-:W-:Y:S02]  /*7ad0*/  LEA.HI.X.SX32 R203, R135, R83.reuse, 0x2, P4 ;  /* 0x0000005387cb7211 */ /* 0x080fe400020f16ff */
[-C--:B------:R-:W-:Y:S01]  /*7ae0*/  LEA R186, P4, R132, R212.reuse, 0x2 ;  /* 0x000000d484ba7211 */ /* 0x080fe200078810ff */
[----:B------:R-:W-:Y:S01]  /*7af0*/  IMAD R123, R10, 0x2, R5 ;  /* 0x000000020a7b7824 */ /* 0x000fe200078e0205 */
[-C--:B------:R-:W-:Y:S02]  /*7b00*/  LEA.HI.X.SX32 R193, R134, R83.reuse, 0x2, P3 ;  /* 0x0000005386c17211 */ /* 0x080fe400018f16ff */
[CC--:B------:R-:W-:Y:S02]  /*7b10*/  LEA R210, P3, R131.reuse, R212.reuse, 0x2 ;  /* 0x000000d483d27211 */ /* 0x0c0fe400078610ff */
[-C--:B------:R-:W-:Y:S01]  /*7b20*/  LEA.HI.X.SX32 R187, R132, R83.reuse, 0x2, P4 ;  /* 0x0000005384bb7211 */ /* 0x080fe200020f16ff */
[----:B------:R-:W-:Y:S01]  /*7b30*/  IMAD R122, R10, 0x2, R123 ;  /* 0x000000020a7a7824 */ /* 0x000fe200078e027b */
[----:B------:R-:W-:Y:S01]  /*7b40*/  LEA R180, P4, R130, R212, 0x2 ;  /* 0x000000d482b47211 */ /* 0x000fe200078810ff */
[----:B------:R-:W-:Y:S01]  /*7b50*/  STL [R1+0x828], R159 ;  /* 0x0008289f01007387 */ /* 0x000fe20000100800 */
[----:B------:R-:W-:-:S02]  /*7b60*/  LEA.HI.X.SX32 R211, R131, R83, 0x2, P3 ;  /* 0x0000005383d37211 */ /* 0x000fc400018f16ff */
[-C--:B------:R-:W-:Y:S01]  /*7b70*/  LEA R214, P3, R128, R212.reuse, 0x2 ;  /* 0x000000d480d67211 */ /* 0x080fe200078610ff */
[----:B------:R-:W-:Y:S01]  /*7b80*/  STL [R1+0x82c], R161 ;  /* 0x00082ca101007387 */ /* 0x000fe20000100800 */
[-C--:B------:R-:W-:Y:S01]  /*7b90*/  LEA.HI.X.SX32 R181, R130, R83.reuse, 0x2, P4 ;  /* 0x0000005382b57211 */ /* 0x080fe200020f16ff */
[----:B------:R-:W-:Y:S01]  /*7ba0*/  IMAD R120, R10, 0x2, R122 ;  /* 0x000000020a787824 */ /* 0x000fe200078e027a */
[----:B------:R-:W-:Y:S01]  /*7bb0*/  LEA R206, P4, R127, R212, 0x2 ;  /* 0x000000d47fce7211 */ /* 0x000fe200078810ff */
[----:B------:R-:W-:Y:S01]  /*7bc0*/  STL [R1+0x830], R163 ;  /* 0x000830a301007387 */ /* 0x000fe20000100800 */
[----:B------:R-:W-:-:S03]  /*7bd0*/  LEA.HI.X.SX32 R215, R128, R83, 0x2, P3 ;  /* 0x0000005380d77211 */ /* 0x000fc600018f16ff */
[----:B------:R-:W-:Y:S01]  /*7be0*/  STL [R1+0x834], R165 ;  /* 0x000834a501007387 */ /* 0x000fe20000100800 */
[----:B------:R-:W-:Y:S01]  /*7bf0*/  LEA R218, P3, R126, R212, 0x2 ;  /* 0x000000d47eda7211 */ /* 0x000fe200078610ff */
[----:B------:R-:W-:Y:S02]  /*7c00*/  IMAD R6, R10, 0x2, R120 ;  /* 0x000000020a067824 */ /* 0x000fe400078e0278 */
[----:B------:R-:W-:Y:S01]  /*7c10*/  STL [R1+0x838], R167 ;  /* 0x000838a701007387 */ /* 0x000fe20000100800 */
[----:B------:R-:W-:-:S03]  /*7c20*/  LEA.HI.X.SX32 R207, R127, R83, 0x2, P4 ;  /* 0x000000537fcf7211 */ /* 0x000fc600020f16ff */
[----:B------:R-:W-:Y:S01]  /*7c30*/  STL [R1+0x83c], R169 ;  /* 0x00083ca901007387 */ /* 0x000fe20000100800 */
[----:B------:R-:W-:-:S03]  /*7c40*/  LEA R182, P4, R124, R212, 0x2 ;  /* 0x000000d47cb67211 */ /* 0x000fc600078810ff */
[----:B------:R-:W-:Y:S01]  /*7c50*/  STL [R1+0x840], R171 ;  /* 0x000840ab01007387 */ /* 0x000fe20000100800 */
[----:B------:R-:W-:-:S03]  /*7c60*/  LEA.HI.X.SX32 R219, R126, R83, 0x2, P3 ;  /* 0x000000537edb7211 */ /* 0x000fc600018f16ff */
[----:B------:R-:W-:Y:S01]  /*7c70*/  STL [R1+0x844], R173 ;  /* 0x000844ad01007387 */ /* 0x000fe20000100800 */
[----:B------:R-:W-:Y:S01]  /*7c80*/  IMAD R119, R10, 0x2, R6 ;  /* 0x000000020a777824 */ /* 0x000fe200078e0206 */
[----:B------:R-:W-:Y:S02]  /*7c90*/  LEA R238, P3, R5, R212, 0x2 ;  /* 0x000000d405ee7211 */ /* 0x000fe400078610ff */
[----:B------:R-:W-:Y:S01]  /*7ca0*/  STL [R1+0x848], R175 ;  /* 0x000848af01007387 */ /* 0x000fe20000100800 */
[----:B------:R-:W-:-:S03]  /*7cb0*/  LEA.HI.X.SX32 R183, R124, R83, 0x2, P4 ;  /* 0x000000537cb77211 */ /* 0x000fc600020f16ff */
[----:B------:R-:W-:Y:S01]  /*7cc0*/  STL [R1+0x26c], R7 ;  /* 0x00026c0701007387 */ /* 0x000fe20000100800 */
[----:B------:R-:W-:-:S03]  /*7cd0*/  LEA R234, P4, R123, R212, 0x2 ;  /* 0x000000d47bea7211 */ /* 0x000fc600078810ff */
[----:B------:R2:W-:Y:S01]  /*7ce0*/  STL [R1+0x66c], R4 ;  /* 0x00066c0401007387 */ /* 0x0005e20000100800 */
[----:B------:R-:W-:Y:S01]  /*7cf0*/  IMAD R118, R10, 0x2, R119 ;  /* 0x000000020a767824 */ /* 0x000fe200078e0277 */
[----:B------:R-:W-:Y:S02]  /*7d00*/  LEA.HI.X.SX32 R239, R5, R83, 0x2, P3 ;  /* 0x0000005305ef7211 */ /* 0x000fe400018f16ff */
[----:B------:R-:W-:Y:S01]  /*7d10*/  LEA R224, P3, R122, R212, 0x2 ;  /* 0x000000d47ae07211 */ /* 0x000fe200078610ff */
[----:B--2---:R-:W-:Y:S01]  /*7d20*/  IMAD R4, R152, R11, RZ ;  /* 0x0000000b98047224 */ /* 0x004fe200078e02ff */
[----:B------:R-:W-:-:S03]  /*7d30*/  LEA.HI.X.SX32 R235, R123, R83, 0x2, P4 ;  /* 0x000000537beb7211 */ /* 0x000fc600020f16ff */
[----:B------:R-:W-:Y:S01]  /*7d40*/  IMAD.SHL.U32 R5, R4, 0x4, RZ ;  /* 0x0000000404057824 */ /* 0x000fe200078e00ff */
[-C--:B------:R-:W-:Y:S01]  /*7d50*/  LEA R220, P4, R120, R212.reuse, 0x2 ;  /* 0x000000d478dc7211 */ /* 0x080fe200078810ff */
[----:B------:R-:W-:Y:S01]  /*7d60*/  IMAD R116, R10, 0x2, R118 ;  /* 0x000000020a747824 */ /* 0x000fe200078e0276 */
[-C--:B------:R-:W-:Y:S02]  /*7d70*/  LEA.HI.X.SX32 R225, R122, R83.reuse, 0x2, P3 ;  /* 0x000000537ae17211 */ /* 0x080fe400018f16ff */
[----:B------:R-:W-:Y:S02]  /*7d80*/  LEA R208, P6, R6, R212, 0x2 ;  /* 0x000000d406d07211 */ /* 0x000fe400078c10ff */
[----:B------:R-:W-:Y:S02]  /*7d90*/  IADD3 R178, P3, R5, UR12, RZ ;  /* 0x0000000c05b27c10 */ /* 0x000fe4000ff7e0ff */
[----:B------:R-:W-:Y:S01]  /*7da0*/  ISETP.NE.U32.AND P5, PT, R115, RZ, PT ;  /* 0x000000ff7300720c */ /* 0x000fe20003fa5070 */
[----:B------:R-:W-:Y:S01]  /*7db0*/  IMAD R115, R10, 0x2, R116 ;  /* 0x000000020a737824 */ /* 0x000fe200078e0274 */
[----:B------:R-:W-:-:S02]  /*7dc0*/  LEA.HI.X.SX32 R221, R120, R83, 0x2, P4 ;  /* 0x0000005378dd7211 */ /* 0x000fc400020f16ff */
[-C--:B------:R-:W-:Y:S02]  /*7dd0*/  LEA R200, P4, R118, R212.reuse, 0x2 ;  /* 0x000000d476c87211 */ /* 0x080fe400078810ff */
[-C--:B------:R-:W-:Y:S02]  /*7de0*/  LEA.HI.X.SX32 R209, R6, R83.reuse, 0x2, P6 ;  /* 0x0000005306d17211 */ /* 0x080fe400030f16ff */
[----:B------:R-:W-:Y:S02]  /*7df0*/  LEA.HI.X.SX32 R6, R4, UR13, 0x2, P3 ;  /* 0x0000000d04067c11 */ /* 0x000fe400098f16ff */
[-C--:B------:R-:W-:Y:S02]  /*7e00*/  LEA R196, P3, R116, R212.reuse, 0x2 ;  /* 0x000000d474c47211 */ /* 0x080fe400078610ff */
[----:B------:R-:W-:Y:S02]  /*7e10*/  LEA.HI.X.SX32 R201, R118, R83, 0x2, P4 ;  /* 0x0000005376c97211 */ /* 0x000fe400020f16ff */
[----:B------:R-:W-:-:S02]  /*7e20*/  LEA R190, P4, R115, R212, 0x2 ;  /* 0x000000d473be7211 */ /* 0x000fc400078810ff */
[-C--:B------:R-:W-:Y:S02]  /*7e30*/  LEA.HI.X.SX32 R197, R116, R83.reuse, 0x2, P3 ;  /* 0x0000005374c57211 */ /* 0x080fe400018f16ff */
[-C--:B------:R-:W-:Y:S02]  /*7e40*/  LEA R184, P3, R177, R212.reuse, 0x2 ;  /* 0x000000d4b1b87211 */ /* 0x080fe400078610ff */
[-C--:B------:R-:W-:Y:S02]  /*7e50*/  LEA.HI.X.SX32 R191, R115, R83.reuse, 0x2, P4 ;  /* 0x0000005373bf7211 */ /* 0x080fe400020f16ff */
[-C--:B------:R-:W-:Y:S01]  /*7e60*/  LEA R222, P4, R176, R212.reuse, 0x2 ;  /* 0x000000d4b0de7211 */ /* 0x080fe200078810ff */
[----:B------:R-:W-:Y:S01]  /*7e70*/  IMAD R10, R10, 0x2, R115 ;  /* 0x000000020a0a7824 */ /* 0x000fe200078e0273 */
[----:B------:R-:W-:Y:S02]  /*7e80*/  LEA R204, P6, R119, R212, 0x2 ;  /* 0x000000d477cc7211 */ /* 0x000fe400078c10ff */
[----:B------:R-:W-:-:S02]  /*7e90*/  LEA.HI.X.SX32 R185, R177, R83, 0x2, P3 ;  /* 0x00000053b1b97211 */ /* 0x000fc400018f16ff */
[-C--:B------:R-:W-:Y:S02]  /*7ea0*/  LEA R236, P3, R174, R212.reuse, 0x2 ;  /* 0x000000d4aeec7211 */ /* 0x080fe400078610ff */
[-C--:B------:R-:W-:Y:S01]  /*7eb0*/  LEA.HI.X.SX32 R223, R176, R83.reuse, 0x2, P4 ;  /* 0x00000053b0df7211 */ /* 0x080fe200020f16ff */
[----:B------:R-:W-:Y:S01]  /*7ec0*/  STL [R1+0x180], R4 ;  /* 0x0001800401007387 */ /* 0x000fe20000100800 */
[-C--:B------:R-:W-:Y:S02]  /*7ed0*/  LEA R226, P4, R172, R212.reuse, 0x2 ;  /* 0x000000d4ace27211 */ /* 0x080fe400078810ff */
[-C--:B------:R-:W-:Y:S01]  /*7ee0*/  LEA.HI.X.SX32 R205, R119, R83.reuse, 0x2, P6 ;  /* 0x0000005377cd7211 */ /* 0x080fe200030f16ff */
[----:B------:R2:W-:Y:S01]  /*7ef0*/  STL [R1+0x698], R5 ;  /* 0x0006980501007387 */ /* 0x0005e20000100800 */
[----:B------:R-:W-:Y:S02]  /*7f00*/  LEA R250, P6, R10, R212, 0x2 ;  /* 0x000000d40afa7211 */ /* 0x000fe400078c10ff */
[----:B------:R-:W-:-:S02]  /*7f10*/  LEA.HI.X.SX32 R237, R174, R83, 0x2, P3 ;  /* 0x00000053aeed7211 */ /* 0x000fc400018f16ff */
[-C--:B------:R-:W-:Y:S01]  /*7f20*/  LEA R232, P3, R170, R212.reuse, 0x2 ;  /* 0x000000d4aae87211 */ /* 0x080fe200078610ff */
[----:B------:R-:W-:Y:S01]  /*7f30*/  IMAD.SHL.U32 R7, R164, 0x4, RZ ;  /* 0x00000004a4077824 */ /* 0x000fe200078e00ff */
[-C--:B------:R-:W-:Y:S01]  /*7f40*/  LEA.HI.X.SX32 R227, R172, R83.reuse, 0x2, P4 ;  /* 0x00000053ace37211 */ /* 0x080fe200020f16ff */
[----:B--2---:R-:W-:Y:S01]  /*7f50*/  IMAD.SHL.U32 R5, R166, 0x4, RZ ;  /* 0x00000004a6057824 */ /* 0x004fe200078e00ff */
[-C--:B------:R-:W-:Y:S01]  /*7f60*/  IADD3 R194, P4, R9, R212.reuse, RZ ;  /* 0x000000d409c27210 */ /* 0x080fe20007f9e0ff */
[----:B------:R-:W-:Y:S01]  /*7f70*/  STL [R1+0x2b8], R9 ;  /* 0x0002b80901007387 */ /* 0x000fe20000100800 */
[-C--:B------:R-:W-:Y:S01]  /*7f80*/  LEA.HI.X.SX32 R251, R10, R83.reuse, 0x2, P6 ;  /* 0x000000530afb7211 */ /* 0x080fe200030f16ff */
[----:B------:R-:W-:Y:S01]  /*7f90*/  IMAD.SHL.U32 R4, R162, 0x4, RZ ;  /* 0x00000004a2047824 */ /* 0x000fe200078e00ff */
[----:B------:R-:W-:Y:S01]  /*7fa0*/  LEA.HI.X.SX32 R233, R170, R83, 0x2, P3 ;  /* 0x00000053aae97211 */ /* 0x000fe200018f16ff */
[----:B------:R2:W-:Y:S01]  /*7fb0*/  STL [R1+0x2b4], R5 ;  /* 0x0002b40501007387 */ /* 0x0005e20000100800 */
[----:B------:R-:W-:-:S02]  /*7fc0*/  IADD3 R188, P3, R5, R212, RZ ;  /* 0x000000d405bc7210 */ /* 0x000fc40007f7e0ff */
[-C--:B------:R-:W-:Y:S01]  /*7fd0*/  LEA.HI.X.SX32 R195, R168, R83.reuse, 0x2, P4 ;  /* 0x00000053a8c37211 */ /* 0x080fe200020f16ff */
[----:B------:R-:W-:Y:S01]  /*7fe0*/  STL.64 [R1+0x150], R250 ;  /* 0x000150fa01007387 */ /* 0x000fe20000100a00 */
[-C--:B------:R-:W-:Y:S02]  /*7ff0*/  IADD3 R240, P4, R7, R212.reuse, RZ ;  /* 0x000000d407f07210 */ /* 0x080fe40007f9e0ff */
[----:B------:R-:W-:Y:S01]  /*8000*/  LOP3.LUT R153, R0, 0x22, RZ, 0xfc, !PT ;  /* 0x0000002200997812 */ /* 0x000fe200078efcff */
[----:B--2---:R-:W-:Y:S01]  /*8010*/  IMAD R5, R114, UR5, RZ ;  /* 0x0000000572057c24 */ /* 0x004fe2000f8e02ff */
[----:B------:R-:W-:Y:S01]  /*8020*/  STL [R1+0x2b0], R7 ;  /* 0x0002b00701007387 */ /* 0x000fe20000100800 */
[-C--:B------:R-:W-:Y:S02]  /*8030*/  LEA.HI.X.SX32 R189, R166, R83.reuse, 0x2, P3 ;  /* 0x00000053a6bd7211 */ /* 0x080fe400018f16ff */
[----:B------:R-:W-:Y:S01]  /*8040*/  IADD3 R230, P6, R4, R212, RZ ;  /* 0x000000d404e67210 */ /* 0x000fe20007fde0ff */
[----:B------:R2:W-:Y:S01]  /*8050*/  STL [R1+0x2ac], R4 ;  /* 0x0002ac0401007387 */ /* 0x0005e20000100800 */
[----:B------:R-:W-:-:S02]  /*8060*/  LEA.HI.X.SX32 R241, R164, R83, 0x2, P4 ;  /* 0x00000053a4f17211 */ /* 0x000fc400020f16ff */
[----:B------:R-:W-:Y:S02]  /*8070*/  LEA R10, P3, R5, R178, 0x2 ;  /* 0x000000b2050a7211 */ /* 0x000fe400078610ff */
[----:B------:R-:W-:Y:S02]  /*8080*/  LOP3.LUT R21, R0, 0x4, RZ, 0xfc, !PT ;  /* 0x0000000400157812 */ /* 0x000fe400078efcff */
[----:B------:R-:W-:Y:S01]  /*8090*/  ISETP.GE.AND P4, PT, R153, UR8, PT ;  /* 0x0000000899007c0c */ /* 0x000fe2000bf86270 */
[----:B--2---:R-:W-:Y:S01]  /*80a0*/  IMAD.SHL.U32 R4, R160, 0x4, RZ ;  /* 0x00000004a0047824 */ /* 0x004fe200078e00ff */
[----:B------:R-:W-:Y:S01]  /*80b0*/  LOP3.LUT R17, R0, 0x6, RZ, 0xfc, !PT ;  /* 0x0000000600117812 */ /* 0x000fe200078efcff */
[----:B------:R-:W-:Y:S01]  /*80c0*/  STL [R1+0x204], R5 ;  /* 0x0002040501007387 */ /* 0x000fe20000100800 */
[----:B------:R-:W-:Y:S01]  /*80d0*/  LEA.HI.X.SX32 R231, R162, R83, 0x2, P6 ;  /* 0x00000053a2e77211 */ /* 0x000fe200030f16ff */
[----:B------:R-:W-:Y:S01]  /*80e0*/  ULDC UR8, c[0x0][0x230] ;  /* 0x00008c0000087ab9 */ /* 0x000fe20000000800 */
[----:B------:R-:W-:Y:S01]  /*80f0*/  LEA.HI.X.SX32 R11, R5, R6, 0x2, P3 ;  /* 0x00000006050b7211 */ /* 0x000fe200018f16ff */
[----:B------:R2:W-:Y:S01]  /*8100*/  STL [R1+0x2a8], R4 ;  /* 0x0002a80401007387 */ /* 0x0005e20000100800 */
[----:B------:R-:W-:-:S02]  /*8110*/  IADD3 R228, P6, R4, R212, RZ ;  /* 0x000000d404e47210 */ /* 0x000fc40007fde0ff */
[----:B------:R-:W-:Y:S02]  /*8120*/  ISETP.GE.AND P3, PT, R21, UR6, PT ;  /* 0x0000000615007c0c */ /* 0x000fe4000bf66270 */
[----:B------:R-:W-:Y:S01]  /*8130*/  SEL R114, R8, RZ, !P4 ;  /* 0x000000ff08727207 */ /* 0x000fe20006000000 */
[----:B------:R3:W-:Y:S01]  /*8140*/  STL.64 [R1+0x6d8], R10 ;  /* 0x0006d80a01007387 */ /* 0x0007e20000100a00 */
[----:B------:R-:W-:Y:S01]  /*8150*/  ISETP.GE.AND P4, PT, R17, UR7, PT ;  /* 0x0000000711007c0c */ /* 0x000fe2000bf86270 */
[----:B------:R-:W-:Y:S01]  /*8160*/  UMOV UR7, 0x400 ;  /* 0x0000040000077882 */ /* 0x000fe20000000000 */
[----:B--2---:R-:W-:Y:S01]  /*8170*/  IMAD.SHL.U32 R4, R158, 0x4, RZ ;  /* 0x000000049e047824 */ /* 0x004fe200078e00ff */
[----:B------:R-:W-:Y:S01]  /*8180*/  SEL R115, R8, RZ, !P3 ;  /* 0x000000ff08737207 */ /* 0x000fe20005800000 */
[----:B-1----:R-:W-:Y:S01]  /*8190*/  ULEA UR7, UR4, UR7, 0x18 ;  /* 0x0000000704077291 */ /* 0x002fe2000f8ec03f */
[-C--:B------:R-:W-:Y:S01]  /*81a0*/  LEA.HI.X.SX32 R229, R160, R83.reuse, 0x2, P6 ;  /* 0x00000053a0e57211 */ /* 0x080fe200030f16ff */
[----:B------:R-:W-:Y:S01]  /*81b0*/  ULDC UR6, c[0x0][0x230] ;  /* 0x00008c0000067ab9 */ /* 0x000fe20000000800 */
[----:B------:R-:W-:Y:S01]  /*81c0*/  ISETP.NE.U32.AND P3, PT, R114, RZ, PT ;  /* 0x000000ff7200720c */ /* 0x000fe20003f65070 */
[----:B------:R1:W-:Y:S01]  /*81d0*/  STL [R1+0x2a4], R4 ;  /* 0x0002a40401007387 */ /* 0x0003e20000100800 */
[----:B------:R-:W-:Y:S01]  /*81e0*/  IADD3 R216, P6, R4, R212, RZ ;  /* 0x000000d404d87210 */ /* 0x000fe20007fde0ff */
[----:B---3--:R-:W-:Y:S01]  /*81f0*/  VIADD R10, R3, UR7 ;  /* 0x00000007030a7c36 */ /* 0x008fe20008000000 */
[----:B------:R-:W-:Y:S01]  /*8200*/  SEL R114, R8, RZ, !P4 ;  /* 0x000000ff08727207 */ /* 0x000fe20006000000 */
[----:B------:R-:W-:Y:S01]  /*8210*/  ULDC UR4, c[0x0][0x230] ;  /* 0x00008c0000047ab9 */ /* 0x000fe20000000800 */
[----:B------:R-:W-:-:S02]  /*8220*/  LEA.HI.X.SX32 R217, R158, R83, 0x2, P6 ;  /* 0x000000539ed97211 */ /* 0x000fc400030f16ff */
[----:B------:R-:W-:Y:S01]  /*8230*/  LOP3.LUT R9, R0, 0x24, RZ, 0xfc, !PT ;  /* 0x0000002400097812 */ /* 0x000fe200078efcff */
[----:B------:R-:W-:Y:S01]  /*8240*/  @!PT LDS RZ, [RZ] ;  /* 0x00000000fffff984 */ /* 0x000fe20000000800 */
[----:B------:R-:W-:Y:S01]  /*8250*/  @!PT LDS RZ, [RZ] ;  /* 0x00000000fffff984 */ /* 0x000fe20000000800 */
[----:B------:R-:W-:Y:S01]  /*8260*/  @!PT LDS RZ, [RZ] ;  /* 0x00000000fffff984 */ /* 0x000fe20000000800 */
[----:B------:R-:W-:Y:S01]  /*8270*/  LDGSTS.E [R10+0x30000], desc[UR16][R184.64], P1 ;  /* 0x30000000b80a7fae */ /* 0x000fe20008921850 */
[----:B-1----:R-:W-:Y:S01]  /*8280*/  IMAD.SHL.U32 R4, R156, 0x4, RZ ;  /* 0x000000049c047824 */ /* 0x002fe200078e00ff */
[----:B------:R-:W-:Y:S02]  /*8290*/  ISETP.NE.U32.AND P4, PT, R115, RZ, PT ;  /* 0x000000ff7300720c */ /* 0x000fe40003f85070 */
[----:B------:R-:W-:Y:S02]  /*82a0*/  LDGSTS.E [R10+0x30008], desc[UR16][R222.64], P5 ;  /* 0x30008000de0a7fae */ /* 0x000fe4000a921850 */
[----:B------:R-:W-:Y:S02]  /*82b0*/  IADD3 R212, P6, R4, R212, RZ ;  /* 0x000000d404d47210 */ /* 0x000fe40007fde0ff */
[----:B------:R1:W-:Y:S01]  /*82c0*/  STL [R1+0x2a0], R4 ;  /* 0x0002a00401007387 */ /* 0x0003e20000100800 */
[----:B------:R-:W-:-:S02]  /*82d0*/  LOP3.LUT R7, R0, 0x26, RZ, 0xfc, !PT ;  /* 0x0000002600077812 */ /* 0x000fc400078efcff */
[----:B------:R-:W-:Y:S01]  /*82e0*/  LEA.HI.X.SX32 R213, R156, R83, 0x2, P6 ;  /* 0x000000539cd57211 */ /* 0x000fe200030f16ff */
[----:B------:R-:W-:Y:S01]  /*82f0*/  LDGSTS.E [R10+0x32000], desc[UR16][R210.64], P2 ;  /* 0x32000000d20a7fae */ /* 0x000fe20009121850 */
[----:B------:R-:W-:Y:S02]  /*8300*/  ISETP.NE.U32.AND P6, PT, R114, RZ, PT ;  /* 0x000000ff7200720c */ /* 0x000fe40003fc5070 */
[----:B------:R-:W-:Y:S01]  /*8310*/  ISETP.GE.AND P1, PT, R9, UR8, PT ;  /* 0x0000000809007c0c */ /* 0x000fe2000bf26270 */
[----:B------:R2:W-:Y:S01]  /*8320*/  STL [R1+0x158], R10 ;  /* 0x0001580a01007387 */ /* 0x0005e20000100800 */
[C---:B------:R-:W-:Y:S01]  /*8330*/  LOP3.LUT R5, R0.reuse, 0x8, RZ, 0xfc, !PT ;  /* 0x0000000800057812 */ /* 0x040fe200078efcff */
[----:B------:R-:W-:Y:S02]  /*8340*/  ULDC UR8, c[0x0][0x230] ;  /* 0x00008c0000087ab9 */ /* 0x000fe40000000800 */
[----:B------:R2:W-:Y:S01]  /*8350*/  LDGSTS.E [R10+0x32008], desc[UR16][R180.64], P3 ;  /* 0x32008000b40a7fae */ /* 0x0005e20009921850 */
[----:B------:R-:W-:Y:S01]  /*8360*/  ISETP.GE.AND P5, PT, R7, UR9, PT ;  /* 0x0000000907007c0c */ /* 0x000fe2000bfa6270 */
[----:B------:R-:W-:Y:S01]  /*8370*/  ULDC UR9, c[0x0][0x230] ;  /* 0x00008c0000097ab9 */ /* 0x000fe20000000800 */
[----:B-1----:R-:W-:Y:S01]  /*8380*/  LOP3.LUT R4, R0, 0xa, RZ, 0xfc, !PT ;  /* 0x0000000a00047812 */ /* 0x002fe200078efcff */
[----:B------:R-:W-:Y:S01]  /*8390*/  STL.64 [R1+0x6e0], R184 ;  /* 0x0006e0b801007387 */ /* 0x000fe20000100a00 */
[----:B------:R-:W-:-:S02]  /*83a0*/  SEL R114, R8, RZ, !P1 ;  /* 0x000000ff08727207 */ /* 0x000fc40004800000 */
[----:B------:R-:W-:Y:S01]  /*83b0*/  ISETP.GE.AND P1, PT, R5, UR4, PT ;  /* 0x0000000405007c0c */ /* 0x000fe2000bf26270 */
[----:B------:R-:W-:Y:S01]  /*83c0*/  STL.64 [R1+0x6e8], R222 ;  /* 0x0006e8de01007387 */ /* 0x000fe20000100a00 */
[----:B--2---:R-:W-:-:S03]  /*83d0*/  LOP3.LUT R10, R3, 0x10, RZ, 0x3c, !PT ;  /* 0x00000010030a7812 */ /* 0x004fc600078e3cff */
[----:B------:R-:W-:Y:S01]  /*83e0*/  STL.64 [R1+0x6f0], R210 ;  /* 0x0006f0d201007387 */ /* 0x000fe20000100a00 */
[----:B------:R-:W-:Y:S01]  /*83f0*/  SEL R83, R8, RZ, !P5 ;  /* 0x000000ff08537207 */ /* 0x000fe20006800000 */
[----:B------:R-:W-:Y:S01]  /*8400*/  ULDC UR4, c[0x0][0x230] ;  /* 0x00008c0000047ab9 */ /* 0x000fe20000000800 */
[----:B------:R-:W-:Y:S01]  /*8410*/  VIADD R248, R10, UR7 ;  /* 0x000000070af87c36 */ /* 0x000fe20008000000 */
[----:B------:R-:W-:Y:S01]  /*8420*/  STL.64 [R1+0x6f8], R180 ;  /* 0x0006f8b401007387 */ /* 0x000fe20000100a00 */
[----:B------:R-:W-:Y:S01]  /*8430*/  ISETP.GE.AND P5, PT, R4, UR6, PT ;  /* 0x0000000604007c0c */ /* 0x000fe2000bfa6270 */
[----:B------:R-:W-:Y:S01]  /*8440*/  ULDC UR6, c[0x0][0x230] ;  /* 0x00008c0000067ab9 */ /* 0x000fe20000000800 */
[----:B------:R-:W-:Y:S01]  /*8450*/  ISETP.NE.U32.AND P2, PT, R114, RZ, PT ;  /* 0x000000ff7200720c */ /* 0x000fe20003f45070 */
[----:B------:R1:W-:Y:S01]  /*8460*/  STL [R1+0x68c], R10 ;  /* 0x00068c0a01007387 */ /* 0x0003e20000100800 */
[----:B------:R-:W-:Y:S02]  /*8470*/  SEL R114, R8, RZ, !P1 ;  /* 0x000000ff08727207 */ /* 0x000fe40004800000 */
[----:B------:R-:W-:Y:S01]  /*8480*/  ISETP.NE.U32.AND P1, PT, R83, RZ, PT ;  /* 0x000000ff5300720c */ /* 0x000fe20003f25070 */
[----:B------:R-:W-:Y:S01]  /*8490*/  LDGSTS.E [R248+0x30000], desc[UR16][R236.64], P4 ;  /* 0x30000000ecf87fae */ /* 0x000fe2000a121850 */
[----:B------:R-:W-:-:S02]  /*84a0*/  LOP3.LUT R156, R0, 0x28, RZ, 0xfc, !PT ;  /* 0x00000028009c7812 */ /* 0x000fc400078efcff */
[----:B------:R-:W-:Y:S01]  /*84b0*/  SEL R83, R8, RZ, !P5 ;  /* 0x000000ff08537207 */ /* 0x000fe20006800000 */
[----:B------:R-:W-:Y:S01]  /*84c0*/  LDGSTS.E [R248+0x30008], desc[UR16][R226.64], P6 ;  /* 0x30008000e2f87fae */ /* 0x000fe2000b121850 */
[----:B-1----:R-:W-:Y:S02]  /*84d0*/  LOP3.LUT R10, R0, 0x2a, RZ, 0xfc, !PT ;  /* 0x0000002a000a7812 */ /* 0x002fe400078efcff */
[----:B------:R-:W-:Y:S02]  /*84e0*/  ISETP.GE.AND P4, PT, R156, UR8, PT ;  /* 0x000000089c007c0c */ /* 0x000fe4000bf86270 */
[----:B------:R-:W-:Y:S01]  /*84f0*/  LOP3.LUT R11, R0, 0xc, RZ, 0xfc, !PT ;  /* 0x0000000c000b7812 */ /* 0x000fe200078efcff */
[----:B------:R-:W-:Y:S01]  /*8500*/  STL.64 [R1+0x700], R236 ;  /* 0x000700ec01007387 */ /* 0x000fe20000100a00 */
[----:B------:R-:W-:Y:S01]  /*8510*/  ISETP.GE.AND P6, PT, R10, UR9, PT ;  /* 0x000000090a007c0c */ /* 0x000fe2000bfc6270 */
[----:B------:R-:W-:Y:S01]  /*8520*/  ULDC UR8, c[0x0][0x230] ;  /* 0x00008c0000087ab9 */ /* 0x000fe20000000800 */
[----:B------:R-:W-:-:S02]  /*8530*/  LOP3.LUT R10, R0, 0xe, RZ, 0xfc, !PT ;  /* 0x0000000e000a7812 */ /* 0x000fc400078efcff */
[----:B------:R-:W-:Y:S02]  /*8540*/  ISETP.NE.U32.AND P3, PT, R114, RZ, PT ;  /* 0x000000ff7200720c */ /* 0x000fe40003f65070 */
[----:B------:R-:W-:Y:S01]  /*8550*/  ISETP.NE.U32.AND P5, PT, R83, RZ, PT ;  /* 0x000000ff5300720c */ /* 0x000fe20003fa5070 */
[----:B------:R-:W-:Y:S01]  /*8560*/  STL.64 [R1+0x708], R226 ;  /* 0x000708e201007387 */ /* 0x000fe20000100a00 */
[----:B------:R-:W-:Y:S01]  /*8570*/  SEL R83, R8, RZ, !P6 ;  /* 0x000000ff08537207 */ /* 0x000fe20007000000 */
[----:B------:R-:W-:Y:S01]  /*8580*/  ULDC UR9, c[0x0][0x230] ;  /* 0x00008c0000097ab9 */ /* 0x000fe20000000800 */
[----:B------:R-:W-:Y:S01]  /*8590*/  ISETP.GE.AND P6, PT, R10, UR6, PT ;  /* 0x000000060a007c0c */ /* 0x000fe2000bfc6270 */
[----:B------:R-:W-:Y:S01]  /*85a0*/  LDGSTS.E [R248+0x32000], desc[UR16][R214.64], P2 ;  /* 0x32000000d6f87fae */ /* 0x000fe20009121850 */
[----:B------:R-:W-:Y:S01]  /*85b0*/  SEL R114, R8, RZ, !P4 ;  /* 0x000000ff08727207 */ /* 0x000fe20006000000 */
[----:B------:R-:W-:Y:S01]  /*85c0*/  ULDC UR6, c[0x0][0x230] ;  /* 0x00008c0000067ab9 */ /* 0x000fe20000000800 */
[----:B------:R-:W-:Y:S01]  /*85d0*/  LOP3.LUT R10, R3, 0x20, RZ, 0x3c, !PT ;  /* 0x00000020030a7812 */ /* 0x000fe200078e3cff */
[----:B------:R-:W-:Y:S01]  /*85e0*/  STL.64 [R1+0x710], R214 ;  /* 0x000710d601007387 */ /* 0x000fe20000100a00 */
[----:B------:R-:W-:Y:S01]  /*85f0*/  ISETP.GE.AND P4, PT, R11, UR4, PT ;  /* 0x000000040b007c0c */ /* 0x000fe2000bf86270 */
[----:B------:R-:W-:Y:S01]  /*8600*/  ULDC UR4, c[0x0][0x230] ;  /* 0x00008c0000047ab9 */ /* 0x000fe20000000800 */
[----:B------:R-:W-:Y:S01]  /*8610*/  ISETP.NE.U32.AND P2, PT, R114, RZ, PT ;  /* 0x000000ff7200720c */ /* 0x000fe20003f45070 */
[----:B------:R-:W-:Y:S01]  /*8620*/  STL [R1+0x6b4], R206 ;  /* 0x0006b4ce01007387 */ /* 0x000fe20000100800 */
[----:B------:R-:W-:Y:S01]  /*8630*/  SEL R114, R8, RZ, !P4 ;  /* 0x000000ff08727207 */ /* 0x000fe20006000000 */
[----:B------:R-:W-:Y:S01]  /*8640*/  VIADD R249, R10, UR7 ;  /* 0x000000070af97c36 */ /* 0x000fe20008000000 */
[----:B------:R-:W-:Y:S01]  /*8650*/  ISETP.NE.U32.AND P4, PT, R83, RZ, PT ;  /* 0x000000ff5300720c */ /* 0x000fe20003f85070 */
[----:B------:R-:W-:Y:S01]  /*8660*/  STL [R1+0x6b0], R207 ;  /* 0x0006b0cf01007387 */ /* 0x000fe20000100800 */
[----:B------:R-:W-:-:S03]  /*8670*/  SEL R83, R8, RZ, !P6 ;  /* 0x000000ff08537207 */ /* 0x000fc60007000000 */
[----:B------:R1:W-:Y:S01]  /*8680*/  STL [R1+0x688], R10 ;  /* 0x0006880a01007387 */ /* 0x0003e20000100800 */
[----:B------:R-:W-:-:S03]  /*8690*/  ISETP.NE.U32.AND P6, PT, R83, RZ, PT ;  /* 0x000000ff5300720c */ /* 0x000fc60003fc5070 */
[----:B------:R-:W-:Y:S01]  /*86a0*/  LDGSTS.E [R248+0x32008], desc[UR16][R206.64], P1 ;  /* 0x32008000cef87fae */ /* 0x000fe20008921850 */
[----:B------:R-:W-:-:S03]  /*86b0*/  ISETP.NE.U32.AND P1, PT, R114, RZ, PT ;  /* 0x000000ff7200720c */ /* 0x000fc60003f25070 */
[----:B------:R-:W-:Y:S01]  /*86c0*/  STL [R1+0x6b8], R232 ;  /* 0x0006b8e801007387 */ /* 0x000fe20000100800 */
[----:B-1----:R-:W-:-:S03]  /*86d0*/  LOP3.LUT R10, R0, 0x2c, RZ, 0xfc, !PT ;  /* 0x0000002c000a7812 */ /* 0x002fc600078efcff */
[----:B------:R1:W-:Y:S01]  /*86e0*/  LDGSTS.E [R249+0x30000], desc[UR16][R232.64], P3 ;  /* 0x30000000e8f97fae */ /* 0x0003e20009921850 */
[----:B------:R-:W-:Y:S01]  /*86f0*/  ISETP.GE.AND P3, PT, R10, UR8, PT ;  /* 0x000000080a007c0c */ /* 0x000fe2000bf66270 */
[----:B------:R-:W-:Y:S02]  /*8700*/  ULDC UR8, c[0x0][0x230] ;  /* 0x00008c0000087ab9 */ /* 0x000fe40000000800 */
[----:B------:R1:W-:Y:S01]  /*8710*/  STL [R1+0x6ac], R233 ;  /* 0x0006ace901007387 */ /* 0x0003e20000100800 */
[----:B------:R-:W-:-:S03]  /*8720*/  LOP3.LUT R10, R3, 0x30, RZ, 0x3c, !PT ;  /* 0x00000030030a7812 */ /* 0x000fc600078e3cff */
[----:B------:R2:W-:Y:S04]  /*8730*/  LDGSTS.E [R249+0x30008], desc[UR16][R194.64], P5 ;  /* 0x30008000c2f97fae */ /* 0x0005e8000a921850 */
[----:B------:R2:W-:Y:S01]  /*8740*/  STL [R1+0x6c0], R194 ;  /* 0x0006c0c201007387 */ /* 0x0005e20000100800 */
[----:B-1----:R-:W-:-:S03]  /*8750*/  LOP3.LUT R233, R0, 0x2e, RZ, 0xfc, !PT ;  /* 0x0000002e00e97812 */ /* 0x002fc600078efcff */
[----:B------:R1:W-:Y:S01]  /*8760*/  STL [R1+0x6bc], R195 ;  /* 0x0006bcc301007387 */ /* 0x0003e20000100800 */
[----:B------:R-:W-:Y:S01]  /*8770*/  ISETP.GE.AND P5, PT, R233, UR9, PT ;  /* 0x00000009e9007c0c */ /* 0x000fe2000bfa6270 */
[----:B------:R-:W-:Y:S01]  /*8780*/  VIADD R247, R10, UR7 ;  /* 0x000000070af77c36 */ /* 0x000fe20008000000 */
[----:B------:R-:W-:Y:S01]  /*8790*/  SEL R114, R8, RZ, !P3 ;  /* 0x000000ff08727207 */ /* 0x000fe20005800000 */
[----:B------:R-:W-:Y:S01]  /*87a0*/  LDGSTS.E [R249+0x32000], desc[UR16][R218.64], P2 ;  /* 0x32000000daf97fae */ /* 0x000fe20009121850 */
[C---:B--2---:R-:W-:Y:S01]  /*87b0*/  LOP3.LUT R194, R0.reuse, 0x10, RZ, 0xfc, !PT ;  /* 0x0000001000c27812 */ /* 0x044fe200078efcff */
[----:B------:R-:W-:Y:S01]  /*87c0*/  ULDC UR9, c[0x0][0x230] ;  /* 0x00008c0000097ab9 */ /* 0x000fe20000000800 */
[----:B-1----:R-:W-:Y:S01]  /*87d0*/  LOP3.LUT R195, R0, 0x12, RZ, 0xfc, !PT ;  /* 0x0000001200c37812 */ /* 0x002fe200078efcff */
[----:B------:R-:W-:Y:S01]  /*87e0*/  STL [R1+0x6c8], R218 ;  /* 0x0006c8da01007387 */ /* 0x000fe20000100800 */
[----:B------:R-:W-:Y:S01]  /*87f0*/  ISETP.GE.AND P3, PT, R194, UR4, PT ;  /* 0x00000004c2007c0c */ /* 0x000fe2000bf66270 */
[----:B------:R-:W-:Y:S01]  /*8800*/  ULDC UR4, c[0x0][0x230] ;  /* 0x00008c0000047ab9 */ /* 0x000fe20000000800 */
[----:B------:R-:W-:Y:S01]  /*8810*/  SEL R83, R8, RZ, !P5 ;  /* 0x000000ff08537207 */ /* 0x000fe20006800000 */
[----:B------:R-:W-:Y:S01]  /*8820*/  STL [R1+0x6c4], R219 ;  /* 0x0006c4db01007387 */ /* 0x000fe20000100800 */
[----:B------:R-:W-:Y:S01]  /*8830*/  ISETP.GE.AND P5, PT, R195, UR6, PT ;  /* 0x00000006c3007c0c */ /* 0x000fe2000bfa6270 */
[----:B------:R-:W-:Y:S01]  /*8840*/  ULDC UR6, c[0x0][0x230] ;  /* 0x00008c0000067ab9 */ /* 0x000fe20000000800 */
[----:B------:R-:W-:Y:S01]  /*8850*/  ISETP.NE.U32.AND P2, PT, R114, RZ, PT ;  /* 0x000000ff7200720c */ /* 0x000fe20003f45070 */
[----:B------:R-:W-:Y:S01]  /*8860*/  STL.64 [R1+0x718], R194 ;  /* 0x000718c201007387 */ /* 0x000fe20000100a00 */
[----:B------:R-:W-:-:S02]  /*8870*/  LOP3.LUT R206, R0, 0x32, RZ, 0xfc, !PT ;  /* 0x0000003200ce7812 */ /* 0x000fc400078efcff */
[----:B------:R-:W-:Y:S01]  /*8880*/  SEL R114, R8, RZ, !P3 ;  /* 0x000000ff08727207 */ /* 0x000fe20005800000 */
[----:B------:R-:W-:Y:S01]  /*8890*/  STL [R1+0x6d4], R249 ;  /* 0x0006d4f901007387 */ /* 0x000fe20000100800 */
[----:B------:R-:W-:-:S03]  /*88a0*/  ISETP.NE.U32.AND P3, PT, R83, RZ, PT ;  /* 0x000000ff5300720c */ /* 0x000fc60003f65070 */
[----:B------:R-:W-:Y:S01]  /*88b0*/  LDGSTS.E [R249+0x32008], desc[UR16][R182.64], P4 ;  /* 0x32008000b6f97fae */ /* 0x000fe2000a121850 */
[----:B------:R-:W-:-:S03]  /*88c0*/  SEL R83, R8, RZ, !P5 ;  /* 0x000000ff08537207 */ /* 0x000fc60006800000 */
[----:B------:R-:W-:Y:S04]  /*88d0*/  STL [R1+0x720], R248 ;  /* 0x000720f801007387 */ /* 0x000fe80000100800 */
[----:B------:R-:W-:Y:S04]  /*88e0*/  STL [R1+0x6d0], R182 ;  /* 0x0006d0b601007387 */ /* 0x000fe80000100800 */
[----:B------:R-:W-:Y:S04]  /*88f0*/  LDGSTS.E [R247+0x30000], desc[UR16][R188.64], P1 ;  /* 0x30000000bcf77fae */ /* 0x000fe80008921850 */
[----:B------:R-:W-:Y:S04]  /*8900*/  STL [R1+0x6cc], R183 ;  /* 0x0006ccb701007387 */ /* 0x000fe80000100800 */
[----:B------:R-:W-:Y:S01]  /*8910*/  LDGSTS.E [R247+0x30008], desc[UR16][R240.64], P6 ;  /* 0x30008000f0f77fae */ /* 0x000fe2000b121850 */
[----:B------:R-:W-:Y:S01]  /*8920*/  ISETP.GE.AND P6, PT, R206, UR9, PT ;  /* 0x00000009ce007c0c */ /* 0x000fe2000bfc6270 */
[----:B------:R-:W-:-:S02]  /*8930*/  ULDC UR9, c[0x0][0x230] ;  /* 0x00008c0000097ab9 */ /* 0x000fc40000000800 */
[----:B------:R1:W-:Y:S01]  /*8940*/  STL [R1+0x684], R10 ;  /* 0x0006840a01007387 */ /* 0x0003e20000100800 */
[----:B------:R-:W-:Y:S02]  /*8950*/  ISETP.NE.U32.AND P5, PT, R114, RZ, PT ;  /* 0x000000ff7200720c */ /* 0x000fe40003fa5070 */
[----:B------:R-:W-:Y:S01]  /*8960*/  ISETP.NE.U32.AND P4, PT, R83, RZ, PT ;  /* 0x000000ff5300720c */ /* 0x000fe20003f85070 */
[----:B------:R-:W-:Y:S01]  /*8970*/  LDGSTS.E [R247+0x32000], desc[UR16][R238.64], P2 ;  /* 0x32000000eef77fae */ /* 0x000fe20009121850 */
[----:B------:R-:W-:Y:S02]  /*8980*/  LOP3.LUT R232, R0, 0x30, RZ, 0xfc, !PT ;  /* 0x0000003000e87812 */ /* 0x000fe400078efcff */
[----:B------:R-:W-:Y:S02]  /*8990*/  SEL R83, R8, RZ, !P6 ;  /* 0x000000ff08537207 */ /* 0x000fe40007000000 */
[----:B-1----:R-:W-:Y:S01]  /*89a0*/  LOP3.LUT R10, R0, 0x16, RZ, 0xfc, !PT ;  /* 0x00000016000a7812 */ /* 0x002fe200078efcff */
[----:B------:R-:W-:Y:S03]  /*89b0*/  STL.64 [R1+0x728], R188 ;  /* 0x000728bc01007387 */ /* 0x000fe60000100a00 */
[----:B------:R-:W-:Y:S01]  /*89c0*/  ISETP.GE.AND P6, PT, R10, UR6, PT ;  /* 0x000000060a007c0c */ /* 0x000fe2000bfc6270 */
[----:B------:R-:W-:Y:S01]  /*89d0*/  STL.64 [R1+0x730], R232 ;  /* 0x000730e801007387 */ /* 0x000fe20000100a00 */
[----:B------:R-:W-:Y:S01]  /*89e0*/  LOP3.LUT R10, R3, 0x40, RZ, 0x3c, !PT ;  /* 0x00000040030a7812 */ /* 0x000fe200078e3cff */
[----:B------:R-:W-:Y:S01]  /*89f0*/  ULDC UR6, c[0x0][0x230] ;  /* 0x00008c0000067ab9 */ /* 0x000fe20000000800 */
[----:B------:R-:W-:Y:S01]  /*8a00*/  ISETP.GE.AND P1, PT, R232, UR8, PT ;  /* 0x00000008e8007c0c */ /* 0x000fe2000bf26270 */
[----:B------:R-:W-:Y:S01]  /*8a10*/  STL.64 [R1+0x738], R240 ;  /* 0x000738f001007387 */ /* 0x000fe20000100a00 */
[----:B------:R-:W-:Y:S01]  /*8a20*/  LOP3.LUT R11, R0, 0x10, RZ, 0xfc, !PT ;  /* 0x00000010000b7812 */ /* 0x000fe200078efcff */
[----:B------:R-:W-:Y:S01]  /*8a30*/  VIADD R246, R10, UR7 ;  /* 0x000000070af67c36 */ /* 0x000fe20008000000 */
[----:B------:R-:W-:Y:S01]  /*8a40*/  LOP3.LUT R11, R0, 0x14, RZ, 0xfc, !PT ;  /* 0x00000014000b7812 */ /* 0x000fe200078efcff */
[----:B------:R-:W-:Y:S01]  /*8a50*/  STL [R1+0x740], R206 ;  /* 0x000740ce01007387 */ /* 0x000fe20000100800 */
[----:B------:R-:W-:Y:S01]  /*8a60*/  SEL R114, R8, RZ, !P1 ;  /* 0x000000ff08727207 */ /* 0x000fe20004800000 */
[----:B------:R-:W-:-:S02]  /*8a70*/  ULDC UR8, c[0x0][0x230] ;  /* 0x00008c0000087ab9 */ /* 0x000fc40000000800 */
[----:B------:R-:W-:Y:S01]  /*8a80*/  STL.64 [R1+0x748], R238 ;  /* 0x000748ee01007387 */ /* 0x000fe20000100a00 */
[----:B------:R-:W-:Y:S01]  /*8a90*/  ISETP.GE.AND P1, PT, R11, UR4, PT ;  /* 0x000000040b007c0c */ /* 0x000fe2000bf26270 */
[----:B------:R-:W-:Y:S02]  /*8aa0*/  ULDC UR4, c[0x0][0x230] ;  /* 0x00008c0000047ab9 */ /* 0x000fe40000000800 */
[----:B------:R-:W-:Y:S01]  /*8ab0*/  STL.64 [R1+0x750], R234 ;  /* 0x000750ea01007387 */ /* 0x000fe20000100a00 */
[----:B------:R-:W-:-:S03]  /*8ac0*/  ISETP.NE.U32.AND P2, PT, R114, RZ, PT ;  /* 0x000000ff7200720c */ /* 0x000fc60003f45070 */
[----:B------:R1:W-:Y:S04]  /*8ad0*/  STL [R1+0x680], R10 ;  /* 0x0006800a01007387 */ /* 0x0003e80000100800 */
[----:B------:R-:W-:Y:S04]  /*8ae0*/  LDGSTS.E [R247+0x32008], desc[UR16][R234.64], P3 ;  /* 0x32008000eaf77fae */ /* 0x000fe80009921850 */
[----:B------:R-:W-:Y:S01]  /*8af0*/  STL.64 [R1+0x758], R230 ;  /* 0x000758e601007387 */ /* 0x000fe20000100a00 */
[----:B------:R-:W-:-:S03]  /*8b00*/  SEL R114, R8, RZ, !P1 ;  /* 0x000000ff08727207 */ /* 0x000fc60004800000 */
[----:B------:R-:W-:Y:S01]  /*8b10*/  LDGSTS.E [R246+0x30000], desc[UR16][R230.64], P5 ;  /* 0x30000000e6f67fae */ /* 0x000fe2000a921850 */
[----:B-1----:R-:W-:-:S03]  /*8b20*/  LOP3.LUT R10, R0, 0x34, RZ, 0xfc, !PT ;  /* 0x00000034000a7812 */ /* 0x002fc600078efcff */
[----:B------:R-:W-:Y:S01]  /*8b30*/  STL [R1+0x6a0], R228 ;  /* 0x0006a0e401007387 */ /* 0x000fe20000100800 */
[----:B------:R-:W-:-:S03]  /*8b40*/  ISETP.NE.U32.AND P1, PT, R83, RZ, PT ;  /* 0x000000ff5300720c */ /* 0x000fc60003f25070 */
[----:B------:R1:W-:Y:S04]  /*8b50*/  LDGSTS.E [R246+0x30008], desc[UR16][R228.64], P4 ;  /* 0x30008000e4f67fae */ /* 0x0003e8000a121850 */
[----:B------:R1:W-:Y:S01]  /*8b60*/  STL [R1+0x69c], R229 ;  /* 0x00069ce501007387 */ /* 0x0003e20000100800 */
[----:B------:R-:W-:Y:S02]  /*8b70*/  SEL R83, R8, RZ, !P6 ;  /* 0x000000ff08537207 */ /* 0x000fe40007000000 */
[----:B------:R-:W-:Y:S01]  /*8b80*/  ISETP.GE.AND P5, PT, R10, UR8, PT ;  /* 0x000000080a007c0c */ /* 0x000fe2000bfa6270 */
[----:B------:R2:W-:Y:S01]  /*8b90*/  LDGSTS.E [R246+0x32000], desc[UR16][R224.64], P2 ;  /* 0x32000000e0f67fae */ /* 0x0005e20009121850 */
[C---:B------:R-:W-:Y:S01]  /*8ba0*/  LOP3.LUT R10, R0.reuse, 0x1a, RZ, 0xfc, !PT ;  /* 0x0000001a000a7812 */ /* 0x040fe200078efcff */
[----:B------:R-:W-:Y:S01]  /*8bb0*/  ULDC UR8, c[0x0][0x230] ;  /* 0x00008c0000087ab9 */ /* 0x000fe20000000800 */
[C---:B-1----:R-:W-:Y:S01]  /*8bc0*/  LOP3.LUT R229, R0.reuse, 0x36, RZ, 0xfc, !PT ;  /* 0x0000003600e57812 */ /* 0x042fe200078efcff */
[----:B------:R-:W-:Y:S01]  /*8bd0*/  LDGSTS.E [R246+0x32008], desc[UR16][R220.64], P1 ;  /* 0x32008000dcf67fae */ /* 0x000fe20008921850 */
[----:B------:R-:W-:-:S02]  /*8be0*/  LOP3.LUT R11, R0, 0x18, RZ, 0xfc, !PT ;  /* 0x00000018000b7812 */ /* 0x000fc400078efcff */
[----:B------:R-:W-:Y:S02]  /*8bf0*/  ISETP.GE.AND P4, PT, R229, UR9, PT ;  /* 0x00000009e5007c0c */ /* 0x000fe4000bf86270 */
[----:B------:R-:W-:Y:S02]  /*8c00*/  ISETP.NE.U32.AND P3, PT, R114, RZ, PT ;  /* 0x000000ff7200720c */ /* 0x000fe40003f65070 */
[----:B------:R-:W-:Y:S01]  /*8c10*/  LOP3.LUT R156, R0, 0x2e, RZ, 0xfc, !PT ;  /* 0x0000002e009c7812 */ /* 0x000fe200078efcff */
[----:B------:R-:W-:Y:S01]  /*8c20*/  STL [R1+0x6a8], R224 ;  /* 0x0006a8e001007387 */ /* 0x000fe20000100800 */
[----:B------:R-:W-:Y:S01]  /*8c30*/  ISETP.NE.U32.AND P6, PT, R83, RZ, PT ;  /* 0x000000ff5300720c */ /* 0x000fe20003fc5070 */
[----:B------:R-:W-:Y:S01]  /*8c40*/  ULDC UR9, c[0x0][0x230] ;  /* 0x00008c0000097ab9 */ /* 0x000fe20000000800 */
[C---:B------:R-:W-:Y:S02]  /*8c50*/  SEL R83, R8.reuse, RZ, !P4 ;  /* 0x000000ff08537207 */ /* 0x040fe40006000000 */
[----:B------:R-:W-:-:S02]  /*8c60*/  SEL R114, R8, RZ, !P5 ;  /* 0x000000ff08727207 */ /* 0x000fc40006800000 */
[----:B------:R-:W-:Y:S02]  /*8c70*/  ISETP.GE.AND P4, PT, R10, UR6, PT ;  /* 0x000000060a007c0c */ /* 0x000fe4000bf86270 */
[----:B------:R-:W-:Y:S01]  /*8c80*/  LOP3.LUT R156, R0, 0x36, RZ, 0xfc, !PT ;  /* 0x00000036009c7812 */ /* 0x000fe200078efcff */
[----:B------:R-:W-:Y:S01]  /*8c90*/  STL [R1+0x6a4], R225 ;  /* 0x0006a4e101007387 */ /* 0x000fe20000100800 */
[----:B------:R-:W-:Y:S01]  /*8ca0*/  ISETP.GE.AND P5, PT, R11, UR4, PT ;  /* 0x000000040b007c0c */ /* 0x000fe2000bfa6270 */
[----:B------:R-:W-:Y:S01]  /*8cb0*/  ULDC UR4, c[0x0][0x230] ;  /* 0x00008c0000047ab9 */ /* 0x000fe20000000800 */
[----:B------:R-:W-:Y:S01]  /*8cc0*/  LOP3.LUT R10, R3, 0x50, RZ, 0x3c, !PT ;  /* 0x00000050030a7812 */ /* 0x000fe200078e3cff */
[----:B------:R-:W-:Y:S01]  /*8cd0*/  ULDC UR6, c[0x0][0x230] ;  /* 0x00008c0000067ab9 */ /* 0x000fe20000000800 */
[----:B------:R-:W-:Y:S02]  /*8ce0*/  ISETP.NE.U32.AND P2, PT, R114, RZ, PT ;  /* 0x000000ff7200720c */ /* 0x000fe40003f45070 */
[----:B------:R-:W-:Y:S01]  /*8cf0*/  SEL R114, R8, RZ, !P5 ;  /* 0x000000ff08727207 */ /* 0x000fe20006800000 */
[----:B------:R-:W-:Y:S01]  /*8d00*/  VIADD R245, R10, UR7 ;  /* 0x000000070af57c36 */ /* 0x000fe20008000000 */
[----:B------:R-:W-:-:S02]  /*8d10*/  ISETP.NE.U32.AND P5, PT, R83, RZ, PT ;  /* 0x000000ff5300720c */ /* 0x000fc40003fa5070 */
[----:B------:R-:W-:Y:S02]  /*8d20*/  SEL R83, R8, RZ, !P4 ;  /* 0x000000ff08537207 */ /* 0x000fe40006000000 */
[----:B------:R-:W-:Y:S01]  /*8d30*/  LOP3.LUT R156, R0, 0x38, RZ, 0xfc, !PT ;  /* 0x00000038009c7812 */ /* 0x000fe200078efcff */
[----:B------:R-:W-:Y:S01]  /*8d40*/  STL.64 [R1+0x768], R246 ;  /* 0x000768f601007387 */ /* 0x000fe20000100a00 */
[----:B------:R-:W-:Y:S02]  /*8d50*/  ISETP.NE.U32.AND P1, PT, R114, RZ, PT ;  /* 0x000000ff7200720c */ /* 0x000fe40003f25070 */
[----:B------:R-:W-:Y:S01]  /*8d60*/  ISETP.NE.U32.AND P4, PT, R83, RZ, PT ;  /* 0x000000ff5300720c */ /* 0x000fe20003f85070 */
[----:B------:R-:W-:Y:S01]  /*8d70*/  LDGSTS.E [R245+0x30000], desc[UR16][R216.64], P3 ;  /* 0x30000000d8f57fae */ /* 0x000fe20009921850 */
[----:B------:R-:W-:Y:S02]  /*8d80*/  LOP3.LUT R11, R0, 0x3a, RZ, 0xfc, !PT ;  /* 0x0000003a000b7812 */ /* 0x000fe400078efcff */
[----:B------:R-:W-:Y:S01]  /*8d90*/  ISETP.GE.AND P3, PT, R156, UR4, PT ;  /* 0x000000049c007c0c */ /* 0x000fe2000bf66270 */
[----:B------:R-:W-:Y:S01]  /*8da0*/  STL.64 [R1+0x760], R220 ;  /* 0x000760dc01007387 */ /* 0x000fe20000100a00 */
[----:B------:R-:W-:Y:S01]  /*8db0*/  LOP3.LUT R157, R3, 0x60, RZ, 0x3c, !PT ;  /* 0x00000060039d7812 */ /* 0x000fe200078e3cff */
[----:B------:R-:W-:-:S02]  /*8dc0*/  ULDC UR4, c[0x0][0x230] ;  /* 0x00008c0000047ab9 */ /* 0x000fc40000000800 */
[----:B------:R1:W-:Y:S01]  /*8dd0*/  STL [R1+0x67c], R10 ;  /* 0x00067c0a01007387 */ /* 0x0003e20000100800 */
[----:B------:R-:W-:Y:S01]  /*8de0*/  SEL R83, R8, RZ, !P3 ;  /* 0x000000ff08537207 */ /* 0x000fe20005800000 */
[----:B------:R-:W-:Y:S02]  /*8df0*/  VIADD R244, R157, UR7 ;  /* 0x000000079df47c36 */ /* 0x000fe40008000000 */
[----:B------:R-:W-:Y:S01]  /*8e00*/  LDGSTS.E [R245+0x30008], desc[UR16][R212.64], P6 ;  /* 0x30008000d4f57fae */ /* 0x000fe2000b121850 */
[----:B------:R-:W-:Y:S01]  /*8e10*/  ISETP.GE.AND P6, PT, R11, UR6, PT ;  /* 0x000000060b007c0c */ /* 0x000fe2000bfc6270 */
[----:B------:R-:W-:Y:S01]  /*8e20*/  ULDC UR6, c[0x0][0x230] ;  /* 0x00008c0000067ab9 */ /* 0x000fe20000000800 */
[C---:B------:R-:W-:Y:S01]  /*8e30*/  LOP3.LUT R156, R0.reuse, 0x1e, RZ, 0xfc, !PT ;  /* 0x0000001e009c7812 */ /* 0x040fe200078efcff */
[----:B------:R-:W-:Y:S01]  /*8e40*/  LDGSTS.E [R245+0x32000], desc[UR16][R208.64], P2 ;  /* 0x32000000d0f57fae */ /* 0x000fe20009121850 */
[C---:B-1----:R-:W-:Y:S02]  /*8e50*/  LOP3.LUT R10, R0.reuse, 0x1c, RZ, 0xfc, !PT ;  /* 0x0000001c000a7812 */ /* 0x042fe400078efcff */
[----:B------:R-:W-:Y:S01]  /*8e60*/  LOP3.LUT R11, R0, 0x3c, RZ, 0xfc, !PT ;  /* 0x0000003c000b7812 */ /* 0x000fe200078efcff */
[----:B------:R-:W-:Y:S01]  /*8e70*/  LDGSTS.E [R245+0x32008], desc[UR16][R204.64], P5 ;  /* 0x32008000ccf57fae */ /* 0x000fe2000a921850 */
[----:B------:R-:W-:Y:S01]  /*8e80*/  ISETP.GE.AND P3, PT, R10, UR4, PT ;  /* 0x000000040a007c0c */ /* 0x000fe2000bf66270 */
[----:B------:R-:W-:Y:S01]  /*8e90*/  UIADD3 UR4, UR8, -0x40, URZ ;  /* 0xffffffc008047890 */ /* 0x000fe2000fffe03f */
[----:B------:R-:W-:Y:S01]  /*8ea0*/  SEL R114, R8, RZ, !P6 ;  /* 0x000000ff08727207 */ /* 0x000fe20007000000 */
[----:B------:R-:W-:Y:S01]  /*8eb0*/  LDGSTS.E [R244+0x30000], desc[UR16][R198.64], P1 ;  /* 0x30000000c6f47fae */ /* 0x000fe20008921850 */
[----:B------:R-:W-:-:S02]  /*8ec0*/  ISETP.NE.U32.AND P2, PT, R83, RZ, PT ;  /* 0x000000ff5300720c */ /* 0x000fc40003f45070 */
[----:B------:R-:W-:Y:S01]  /*8ed0*/  ISETP.GE.AND P5, PT, R156, UR6, PT ;  /* 0x000000069c007c0c */ /* 0x000fe2000bfa6270 */
[----:B------:R-:W-:Y:S01]  /*8ee0*/  LDGSTS.E [R244+0x30008], desc[UR16][R202.64], P4 ;  /* 0x30008000caf47fae */ /* 0x000fe2000a121850 */
[----:B------:R-:W-:Y:S02]  /*8ef0*/  SEL R83, R8, RZ, !P3 ;  /* 0x000000ff08537207 */ /* 0x000fe40005800000 */
[----:B------:R-:W-:Y:S02]  /*8f00*/  LOP3.LUT R10, R0, 0x3e, RZ, 0xfc, !PT ;  /* 0x0000003e000a7812 */ /* 0x000fe400078efcff */
[----:B------:R-:W-:Y:S02]  /*8f10*/  ISETP.GE.AND P1, PT, R11, UR9, PT ;  /* 0x000000090b007c0c */ /* 0x000fe4000bf26270 */
[----:B------:R-:W-:Y:S02]  /*8f20*/  ISETP.NE.U32.AND P6, PT, R114, RZ, PT ;  /* 0x000000ff7200720c */ /* 0x000fe40003fc5070 */
[----:B------:R-:W-:Y:S01]  /*8f30*/  SEL R114, R8, RZ, !P5 ;  /* 0x000000ff08727207 */ /* 0x000fe20006800000 */
[----:B------:R-:W-:Y:S01]  /*8f40*/  LDGSTS.E [R244+0x32000], desc[UR16][R200.64], P2 ;  /* 0x32000000c8f47fae */ /* 0x000fe20009121850 */
[----:B------:R-:W-:-:S02]  /*8f50*/  ISETP.NE.U32.AND P3, PT, R83, RZ, PT ;  /* 0x000000ff5300720c */ /* 0x000fc40003f65070 */
[----:B------:R-:W-:Y:S02]  /*8f60*/  ISETP.GE.AND P5, PT, R10, UR14, PT ;  /* 0x0000000e0a007c0c */ /* 0x000fe4000bfa6270 */
[----:B------:R-:W-:Y:S02]  /*8f70*/  ISETP.GE.AND P4, PT, R0, UR4, PT ;  /* 0x0000000400007c0c */ /* 0x000fe4000bf86270 */
[----:B------:R-:W-:Y:S02]  /*8f80*/  SEL R83, R8, RZ, !P1 ;  /* 0x000000ff08537207 */ /* 0x000fe40004800000 */
[----:B------:R-:W-:Y:S01]  /*8f90*/  ISETP.NE.U32.AND P1, PT, R114, RZ, PT ;  /* 0x000000ff7200720c */ /* 0x000fe20003f25070 */
[----:B------:R1:W-:Y:S01]  /*8fa0*/  LDGSTS.E [R244+0x32008], desc[UR16][R196.64], P6 ;  /* 0x32008000c4f47fae */ /* 0x0003e2000b121850 */
[----:B------:R-:W-:Y:S02]  /*8fb0*/  SEL R8, R8, RZ, !P5 ;  /* 0x000000ff08087207 */ /* 0x000fe40006800000 */
[----:B------:R-:W-:-:S02]  /*8fc0*/  SEL R114, RZ, 0x4, P4 ;  /* 0x00000004ff727807 */ /* 0x000fc40002000000 */
[----:B------:R-:W-:Y:S02]  /*8fd0*/  LOP3.LUT R10, R3, 0x70, RZ, 0x3c, !PT ;  /* 0x00000070030a7812 */ /* 0x000fe400078e3cff */
[----:B------:R-:W-:Y:S02]  /*8fe0*/  ISETP.NE.U32.AND P4, PT, R83, RZ, PT ;  /* 0x000000ff5300720c */ /* 0x000fe40003f85070 */
[----:B------:R-:W-:Y:S01]  /*8ff0*/  ISETP.NE.U32.AND P2, PT, R8, RZ, PT ;  /* 0x000000ff0800720c */ /* 0x000fe20003f45070 */
[----:B------:R-:W-:Y:S01]  /*9000*/  VIADD R8, R10, UR7 ;  /* 0x000000070a087c36 */ /* 0x000fe20008000000 */
[----:B------:R-:W-:-:S04]  /*9010*/  ISETP.GT.AND P5, PT, R252, 0x7f, PT ;  /* 0x0000007ffc00780c */ /* 0x000fc80003fa4270 */
[----:B------:R-:W-:Y:S01]  /*9020*/  SEL R114, R114, RZ, P5 ;  /* 0x000000ff72727207 */ /* 0x000fe20002800000 */
[----:B------:R-:W-:Y:S01]  /*9030*/  LDGSTS.E [R8+0x30000], desc[UR16][R192.64], P3 ;  /* 0x30000000c0087fae */ /* 0x000fe20009921850 */
[----:B------:R-:W-:Y:S02]  /*9040*/  ISETP.GE.AND P3, PT, R155, UR4, PT ;  /* 0x000000049b007c0c */ /* 0x000fe4000bf66270 */
[----:B------:R-:W-:Y:S01]  /*9050*/  ISETP.NE.U32.AND P6, PT, R114, RZ, PT ;  /* 0x000000ff7200720c */ /* 0x000fe20003fc5070 */
[----:B------:R-:W-:Y:S01]  /*9060*/  LDGSTS.E [R8+0x30008], desc[UR16][R186.64], P1 ;  /* 0x30008000ba087fae */ /* 0x000fe20008921850 */
[----:B------:R-:W-:-:S03]  /*9070*/  SEL R114, RZ, 0x4, P3 ;  /* 0x00000004ff727807 */ /* 0x000fc60001800000 */
[----:B------:R3:W-:Y:S01]  /*9080*/  LDGSTS.E [R8+0x32000], desc[UR16][R190.64], P4 ;  /* 0x32000000be087fae */ /* 0x0007e2000a121850 */
[----:B------:R-:W-:Y:S02]  /*9090*/  ISETP.GE.AND P4, PT, R153, UR4, PT ;  /* 0x0000000499007c0c */ /* 0x000fe4000bf86270 */
[----:B------:R-:W-:Y:S01]  /*90a0*/  ISETP.GE.AND P3, PT, R21, UR4, PT ;  /* 0x0000000415007c0c */ /* 0x000fe2000bf66270 */
[----:B------:R-:W-:Y:S01]  /*90b0*/  STL.64 [R1+0x770], R216 ;  /* 0x000770d801007387 */ /* 0x000fe20000100a00 */
[----:B------:R-:W-:-:S03]  /*90c0*/  ISETP.GE.AND P1, PT, R154, UR4, PT ;  /* 0x000000049a007c0c */ /* 0x000fc6000bf26270 */
[----:B------:R-:W-:Y:S01]  /*90d0*/  STL.64 [R1+0x778], R212 ;  /* 0x000778d401007387 */ /* 0x000fe20000100a00 */
[----:B------:R-:W-:-:S03]  /*90e0*/  SEL R142, RZ, 0x4, P4 ;  /* 0x00000004ff8e7807 */ /* 0x000fc60002000000 */
[----:B------:R-:W-:Y:S01]  /*90f0*/  STL.64 [R1+0x780], R208 ;  /* 0x000780d001007387 */ /* 0x000fe20000100a00 */
[----:B------:R-:W-:-:S03]  /*9100*/  ISETP.GE.AND P4, PT, R9, UR4, PT ;  /* 0x0000000409007c0c */ /* 0x000fc6000bf86270 */
[----:B------:R-:W-:Y:S01]  /*9110*/  STL [R1+0x678], R157 ;  /* 0x0006789d01007387 */ /* 0x000fe20000100800 */
[----:B------:R-:W-:-:S03]  /*9120*/  SEL R179, RZ, 0x4, P3 ;  /* 0x00000004ffb37807 */ /* 0x000fc60001800000 */
        /* <DEDUP_REMOVED lines=9> */
[----:B------:R-:W-:Y:S02]  /*91c0*/  ISETP.GE.AND P4, PT, R5, UR4, PT ;  /* 0x0000000405007c0c */ /* 0x000fe4000bf86270 */
[----:B------:R-:W-:Y:S01]  /*91d0*/  SEL R183, RZ, 0x4, P3 ;  /* 0x00000004ffb77807 */ /* 0x000fe20001800000 */
[----:B------:R-:W-:Y:S01]  /*91e0*/  STL.64 [R1+0x7a0], R200 ;  /* 0x0007a0c801007387 */ /* 0x000fe20000100a00 */
[----:B------:R-:W-:-:S03]  /*91f0*/  ISETP.GE.AND P3, PT, R4, UR4, PT ;  /* 0x0000000404007c0c */ /* 0x000fc6000bf66270 */
[----:B------:R-:W-:Y:S01]  /*9200*/  STL [R1+0x668], R10 ;  /* 0x0006680a01007387 */ /* 0x000fe20000100800 */
[----:B------:R-:W-:-:S03]  /*9210*/  SEL R242, RZ, 0x4, P1 ;  /* 0x00000004fff27807 */ /* 0x000fc60000800000 */
[----:B------:R-:W-:Y:S01]  /*9220*/  STL.64 [R1+0x7b0], R244 ;  /* 0x0007b0f401007387 */ /* 0x000fe20000100a00 */
[----:B------:R-:W-:-:S03]  /*9230*/  SEL R228, RZ, 0x4, P4 ;  /* 0x00000004ffe47807 */ /* 0x000fc60002000000 */
[----:B------:R1:W-:Y:S01]  /*9240*/  STL.64 [R1+0x7a8], R196 ;  /* 0x0007a8c401007387 */ /* 0x0003e20000100a00 */
[----:B------:R-:W-:-:S03]  /*9250*/  ISETP.GE.AND P1, PT, R152, UR4, PT ;  /* 0x0000000498007c0c */ /* 0x000fc6000bf26270 */
[----:B------:R-:W-:Y:S01]  /*9260*/  STL.64 [R1+0x7b8], R192 ;  /* 0x0007b8c001007387 */ /* 0x000fe20000100a00 */
[----:B--2---:R-:W-:Y:S01]  /*9270*/  SEL R224, RZ, 0x4, P3 ;  /* 0x00000004ffe07807 */ /* 0x004fe20001800000 */
[----:B------:R-:W-:Y:S02]  /*9280*/  IMAD R152, R112, UR5, RZ ;  /* 0x0000000570987c24 */ /* 0x000fe4000f8e02ff */
[----:B------:R-:W-:Y:S01]  /*9290*/  STL.64 [R1+0x7c0], R186 ;  /* 0x0007c0ba01007387 */ /* 0x000fe20000100a00 */
[----:B------:R-:W-:-:S03]  /*92a0*/  IMAD R165, R44, UR5, RZ ;  /* 0x000000052ca57c24 */ /* 0x000fc6000f8e02ff */
[----:B------:R3:W-:Y:S01]  /*92b0*/  STL.64 [R1+0x7c8], R190 ;  /* 0x0007c8be01007387 */ /* 0x0007e20000100a00 */
[----:B-1----:R-:W-:-:S03]  /*92c0*/  IMAD R196, R43, UR5, RZ ;  /* 0x000000052bc47c24 */ /* 0x002fc6000f8e02ff */
[----:B------:R-:W-:Y:S01]  /*92d0*/  STL [R1+0x850], R179 ;  /* 0x000850b301007387 */ /* 0x000fe20000100800 */
[----:B------:R-:W-:-:S03]  /*92e0*/  IMAD R198, R46, UR5, RZ ;  /* 0x000000052ec67c24 */ /* 0x000fc6000f8e02ff */
[----:B------:R-:W-:Y:S01]  /*92f0*/  STL [R1+0x854], R242 ;  /* 0x000854f201007387 */ /* 0x000fe20000100800 */
[----:B------:R-:W-:-:S03]  /*9300*/  IMAD R174, R47, UR5, RZ ;  /* 0x000000052fae7c24 */ /* 0x000fc6000f8e02ff */
[----:B------:R1:W-:Y:S01]  /*9310*/  STL.64 [R1+0x7d0], R182 ;  /* 0x0007d0b601007387 */ /* 0x0003e20000100a00 */
[----:B------:R-:W-:-:S03]  /*9320*/  IMAD R195, R48, UR5, RZ ;  /* 0x0000000530c37c24 */ /* 0x000fc6000f8e02ff */
[----:B------:R-:W-:Y:S01]  /*9330*/  STL.64 [R1+0x7d8], R228 ;  /* 0x0007d8e401007387 */ /* 0x000fe20000100a00 */
[----:B------:R-:W-:-:S03]  /*9340*/  IMAD R163, R50, UR5, RZ ;  /* 0x0000000532a37c24 */ /* 0x000fc6000f8e02ff */
[----:B------:R-:W-:Y:S01]  /*9350*/  STL [R1+0x7e0], R224 ;  /* 0x0007e0e001007387 */ /* 0x000fe20000100800 */
[----:B------:R-:W-:-:S03]  /*9360*/  IMAD R194, R51, UR5, RZ ;  /* 0x0000000533c27c24 */ /* 0x000fc6000f8e02ff */
[----:B------:R2:W-:Y:S01]  /*9370*/  STL [R1+0x210], R152 ;  /* 0x0002109801007387 */ /* 0x0005e20000100800 */
[----:B------:R-:W-:-:S03]  /*9380*/  IMAD R158, R52, UR5, RZ ;  /* 0x00000005349e7c24 */ /* 0x000fc6000f8e02ff */
[----:B------:R4:W-:Y:S01]  /*9390*/  STL [R1+0x48c], R196 ;  /* 0x00048cc401007387 */ /* 0x0009e20000100800 */
[----:B---3--:R-:W-:-:S03]  /*93a0*/  IMAD R191, R54, UR5, RZ ;  /* 0x0000000536bf7c24 */ /* 0x008fc6000f8e02ff */
[----:B------:R3:W-:Y:S01]  /*93b0*/  STL [R1+0x488], R165 ;  /* 0x000488a501007387 */ /* 0x0007e20000100800 */
[----:B------:R-:W-:-:S03]  /*93c0*/  IMAD R161, R55, UR5, RZ ;  /* 0x0000000537a17c24 */ /* 0x000fc6000f8e02ff */
[----:B------:R-:W-:Y:S01]  /*93d0*/  STL [R1+0x484], R198 ;  /* 0x000484c601007387 */ /* 0x000fe20000100800 */
[----:B------:R-:W-:-:S03]  /*93e0*/  IMAD R181, R56, UR5, RZ ;  /* 0x0000000538b57c24 */ /* 0x000fc6000f8e02ff */
[----:B------:R3:W-:Y:S01]  /*93f0*/  STL [R1+0x480], R174 ;  /* 0x000480ae01007387 */ /* 0x0007e20000100800 */
[----:B------:R-:W-:-:S03]  /*9400*/  IMAD R172, R58, UR5, RZ ;  /* 0x000000053aac7c24 */ /* 0x000fc6000f8e02ff */
[----:B------:R-:W-:Y:S01]  /*9410*/  STL [R1+0x47c], R195 ;  /* 0x00047cc301007387 */ /* 0x000fe20000100800 */
        /* <DEDUP_REMOVED lines=20> */
[----:B-1----:R-:W-:-:S03]  /*9560*/  IMAD R183, R71, UR5, RZ ;  /* 0x0000000547b77c24 */ /* 0x002fc6000f8e02ff */
        /* <DEDUP_REMOVED lines=56> */
[----:B------:R1:W-:Y:S01]  /*98f0*/  LDGSTS.E [R8+0x32008], desc[UR16][R250.64], P2 ;  /* 0x32008000fa087fae */ /* 0x0003e20009121850 */
[----:B------:R-:W-:-:S03]  /*9900*/  LEA R200, P2, R152, R178, 0x2 ;  /* 0x000000b298c87211 */ /* 0x000fc600078410ff */
[----:B------:R-:W-:Y:S01]  /*9910*/  STL [R1+0x370], R162 ;  /* 0x000370a201007387 */ /* 0x000fe20000100800 */
[----:B------:R-:W-:Y:S01]  /*9920*/  SEL R5, RZ, 0x4, P1 ;  /* 0x00000004ff057807 */ /* 0x000fe20000800000 */
[----:B------:R-:W-:Y:S02]  /*9930*/  IMAD R160, R110, UR5, RZ ;  /* 0x000000056ea07c24 */ /* 0x000fe4000f8e02ff */
[----:B------:R-:W-:Y:S01]  /*9940*/  STL [R1+0x36c], R179 ;  /* 0x00036cb301007387 */ /* 0x000fe20000100800 */
[----:B------:R-:W-:Y:S01]  /*9950*/  IMAD R169, R111, UR5, RZ ;  /* 0x000000056fa97c24 */ /* 0x000fe2000f8e02ff */
[----:B------:R-:W-:Y:S02]  /*9960*/  LEA R192, P1, R196, R178, 0x2 ;  /* 0x000000b2c4c07211 */ /* 0x000fe400078210ff */
[----:B------:R-:W-:Y:S01]  /*9970*/  STL [R1+0x368], R252 ;  /* 0x000368fc01007387 */ /* 0x000fe20000100800 */
[----:B------:R-:W-:Y:S01]  /*9980*/  LEA.HI.X.SX32 R201, R152, R6, 0x2, P2 ;  /* 0x0000000698c97211 */ /* 0x000fe200010f16ff */
[----:B------:R-:W-:-:S02]  /*9990*/  IMAD R176, R40, UR5, RZ ;  /* 0x0000000528b07c24 */ /* 0x000fc4000f8e02ff */
[----:B------:R-:W-:Y:S01]  /*99a0*/  STL [R1+0x364], R175 ;  /* 0x000364af01007387 */ /* 0x000fe20000100800 */
[----:B------:R-:W-:Y:S01]  /*99b0*/  LEA R220, P2, R165, R178, 0x2 ;  /* 0x000000b2a5dc7211 */ /* 0x000fe200078410ff */
[----:B------:R-:W-:Y:S02]  /*99c0*/  IMAD R167, R42, UR5, RZ ;  /* 0x000000052aa77c24 */ /* 0x000fe4000f8e02ff */
[----:B------:R-:W-:Y:S01]  /*99d0*/  STL [R1+0x360], R0 ;  /* 0x0003600001007387 */ /* 0x000fe20000100800 */
[----:B--2---:R-:W-:-:S03]  /*99e0*/  IMAD R152, R39, UR5, RZ ;  /* 0x0000000527987c24 */ /* 0x004fc6000f8e02ff */
[----:B------:R-:W-:Y:S01]  /*99f0*/  STL [R1+0x35c], R173 ;  /* 0x00035cad01007387 */ /* 0x000fe20000100800 */
[----:B------:R-:W-:-:S03]  /*9a00*/  LEA.HI.X.SX32 R193, R196, R6, 0x2, P1 ;  /* 0x00000006c4c17211 */ /* 0x000fc600008f16ff */
[----:B------:R-:W-:Y:S01]  /*9a10*/  STL [R1+0x358], R177 ;  /* 0x000358b101007387 */ /* 0x000fe20000100800 */
[----:B------:R-:W-:-:S03]  /*9a20*/  LEA R214, P1, R198, R178, 0x2 ;  /* 0x000000b2c6d67211 */ /* 0x000fc600078210ff */
[----:B------:R-:W-:Y:S01]  /*9a30*/  STL [R1+0x354], R171 ;  /* 0x000354ab01007387 */ /* 0x000fe20000100800 */
[----:B------:R-:W-:-:S03]  /*9a40*/  LEA.HI.X.SX32 R221, R165, R6, 0x2, P2 ;  /* 0x00000006a5dd7211 */ /* 0x000fc600010f16ff */
[----:B------:R-:W-:Y:S01]  /*9a50*/  STL [R1+0x350], R160 ;  /* 0x000350a001007387 */ /* 0x000fe20000100800 */
[----:B----4-:R-:W-:-:S03]  /*9a60*/  LEA R196, P2, R174, R178, 0x2 ;  /* 0x000000b2aec47211 */ /* 0x010fc600078410ff */
[----:B------:R-:W-:Y:S01]  /*9a70*/  STL [R1+0x34c], R169 ;  /* 0x00034ca901007387 */ /* 0x000fe20000100800 */
[----:B---3--:R-:W-:-:S03]  /*9a80*/  IMAD R165, R38, UR5, RZ ;  /* 0x0000000526a57c24 */ /* 0x008fc6000f8e02ff */
[----:B------:R-:W-:Y:S01]  /*9a90*/  STL [R1+0x348], R176 ;  /* 0x000348b001007387 */ /* 0x000fe20000100800 */
[----:B------:R-:W-:-:S03]  /*9aa0*/  LEA.HI.X.SX32 R215, R198, R6, 0x2, P1 ;  /* 0x00000006c6d77211 */ /* 0x000fc600008f16ff */
[----:B------:R-:W-:Y:S01]  /*9ab0*/  STL [R1+0x344], R167 ;  /* 0x000344a701007387 */ /* 0x000fe20000100800 */
[----:B------:R-:W-:-:S03]  /*9ac0*/  LEA R244, P1, R195, R178, 0x2 ;  /* 0x000000b2c3f47211 */ /* 0x000fc600078210ff */
[----:B------:R-:W-:Y:S01]  /*9ad0*/  STL.64 [R1+0x148], R200 ;  /* 0x000148c801007387 */ /* 0x000fe20000100a00 */
[----:B------:R-:W-:-:S03]  /*9ae0*/  LEA.HI.X.SX32 R197, R174, R6, 0x2, P2 ;  /* 0x00000006aec57211 */ /* 0x000fc600010f16ff */
[----:B------:R-:W-:Y:S01]  /*9af0*/  STL [R1+0x340], R152 ;  /* 0x0003409801007387 */ /* 0x000fe20000100800 */
[----:B------:R-:W-:-:S03]  /*9b00*/  LEA R230, P2, R163, R178, 0x2 ;  /* 0x000000b2a3e67211 */ /* 0x000fc600078410ff */
[----:B------:R-:W-:Y:S01]  /*9b10*/  STL.64 [R1+0x140], R192 ;  /* 0x000140c001007387 */ /* 0x000fe20000100a00 */
[----:B------:R-:W-:-:S03]  /*9b20*/  IMAD R174, R36, UR5, RZ ;  /* 0x0000000524ae7c24 */ /* 0x000fc6000f8e02ff */
[----:B------:R2:W-:Y:S01]  /*9b30*/  STL.64 [R1+0x7e8], R192 ;  /* 0x0007e8c001007387 */ /* 0x0005e20000100a00 */
[----:B------:R-:W-:-:S03]  /*9b40*/  LEA.HI.X.SX32 R245, R195, R6, 0x2, P1 ;  /* 0x00000006c3f57211 */ /* 0x000fc600008f16ff */
[----:B------:R-:W-:Y:S01]  /*9b50*/  STL.64 [R1+0x138], R220 ;  /* 0x000138dc01007387 */ /* 0x000fe20000100a00 */
[----:B------:R-:W-:-:S03]  /*9b60*/  LEA.HI.X.SX32 R231, R163, R6, 0x2, P2 ;  /* 0x00000006a3e77211 */ /* 0x000fc600010f16ff */
[----:B------:R-:W-:Y:S04]  /*9b70*/  STL.64 [R1+0x7f0], R220 ;  /* 0x0007f0dc01007387 */ /* 0x000fe80000100a00 */
[----:B------:R-:W-:Y:S01]  /*9b80*/  STL [R1+0x33c], R165 ;  /* 0x00033ca501007387 */ /* 0x000fe20000100800 */
[----:B--2---:R-:W-:-:S03]  /*9b90*/  LEA R192, P2, R158, R178, 0x2 ;  /* 0x000000b29ec07211 */ /* 0x004fc600078410ff */
[----:B------:R-:W-:Y:S04]  /*9ba0*/  STL.64 [R1+0x130], R214 ;  /* 0x000130d601007387 */ /* 0x000fe80000100a00 */
[----:B------:R-:W-:Y:S04]  /*9bb0*/  STL.64 [R1+0x7f8], R214 ;  /* 0x0007f8d601007387 */ /* 0x000fe80000100a00 */
[----:B------:R-:W-:Y:S04]  /*9bc0*/  STL.64 [R1+0x128], R196 ;  /* 0x000128c401007387 */ /* 0x000fe80000100a00 */
[----:B------:R-:W-:Y:S04]  /*9bd0*/  STL [R1+0x338], R174 ;  /* 0x000338ae01007387 */ /* 0x000fe80000100800 */
[----:B------:R-:W-:Y:S04]  /*9be0*/  STL.64 [R1+0x120], R244 ;  /* 0x000120f401007387 */ /* 0x000fe80000100a00 */
[----:B------:R2:W-:Y:S04]  /*9bf0*/  STL.64 [R1+0x800], R244 ;  /* 0x000800f401007387 */ /* 0x0005e80000100a00 */
[----:B------:R3:W-:Y:S01]  /*9c00*/  STL [R1+0x108], R192 ;  /* 0x000108c001007387 */ /* 0x0007e20000100800 */
[----:B------:R-:W-:Y:S01]  /*9c10*/  IMAD R243, R14, UR5, RZ ;  /* 0x000000050ef37c24 */ /* 0x000fe2000f8e02ff */
[----:B------:R-:W-:-:S02]  /*9c20*/  SEL R83, R83, RZ, P5 ;  /* 0x000000ff53537207 */ /* 0x000fc40002800000 */
[----:B------:R-:W-:Y:S01]  /*9c30*/  SEL R114, R114, RZ, P5 ;  /* 0x000000ff72727207 */ /* 0x000fe20002800000 */
[----:B------:R-:W0:Y:S04]  /*9c40*/  LDGDEPBAR ;  /* 0x00000000000079af */ /* 0x000e280000000000 */
[----:B--2---:R-:W2:Y:S01]  /*9c50*/  LDL.64 R244, [R1+0x108] ;  /* 0x0001080001f47983 */ /* 0x004ea20000100a00 */
[----:B------:R-:W-:-:S04]  /*9c60*/  LEA R226, P1, R194, R178, 0x2 ;  /* 0x000000b2c2e27211 */ /* 0x000fc800078210ff */
[----:B------:R-:W-:Y:S02]  /*9c70*/  LEA.HI.X.SX32 R227, R194, R6, 0x2, P1 ;  /* 0x00000006c2e37211 */ /* 0x000fe400008f16ff */
        /* <DEDUP_REMOVED lines=10> */
[----:B------:R-:W-:Y:S01]  /*9d20*/  LEA R210, P1, R185, R178, 0x2 ;  /* 0x000000b2b9d27211 */ /* 0x000fe200078210ff */
[----:B------:R-:W-:-:S03]  /*9d30*/  IMAD R163, R35, UR5, RZ ;  /* 0x0000000523a37c24 */ /* 0x000fc6000f8e02ff */
[----:B------:R-:W-:Y:S02]  /*9d40*/  LEA.HI.X.SX32 R211, R185, R6, 0x2, P1 ;  /* 0x00000006b9d37211 */ /* 0x000fe400008f16ff */
[C---:B------:R-:W-:Y:S01]  /*9d50*/  LEA R198, P1, R184.reuse, R178, 0x2 ;  /* 0x000000b2b8c67211 */ /* 0x040fe200078210ff */
[----:B------:R-:W-:Y:S03]  /*9d60*/  STL.64 [R1+0x118], R230 ;  /* 0x000118e601007387 */ /* 0x000fe60000100a00 */
[----:B------:R-:W-:Y:S01]  /*9d70*/  LEA.HI.X.SX32 R199, R184, R6, 0x2, P1 ;  /* 0x00000006b8c77211 */ /* 0x000fe200008f16ff */
[----:B------:R4:W-:Y:S01]  /*9d80*/  STL.64 [R1+0x808], R230 ;  /* 0x000808e601007387 */ /* 0x0009e20000100a00 */
[----:B------:R-:W-:-:S03]  /*9d90*/  LEA R222, P1, R183, R178, 0x2 ;  /* 0x000000b2b7de7211 */ /* 0x000fc600078210ff */
[----:B------:R-:W-:Y:S01]  /*9da0*/  STL [R1+0x334], R163 ;  /* 0x000334a301007387 */ /* 0x000fe20000100800 */
[----:B------:R-:W-:-:S03]  /*9db0*/  LEA.HI.X.SX32 R223, R183, R6, 0x2, P1 ;  /* 0x00000006b7df7211 */ /* 0x000fc600008f16ff */
[----:B------:R-:W-:Y:S01]  /*9dc0*/  STL.64 [R1+0x110], R226 ;  /* 0x000110e201007387 */ /* 0x000fe20000100a00 */
[----:B------:R-:W-:-:S04]  /*9dd0*/  LEA R204, P1, R182, R178, 0x2 ;  /* 0x000000b2b6cc7211 */ /* 0x000fc800078210ff */
[----:B------:R-:W-:Y:S02]  /*9de0*/  LEA.HI.X.SX32 R205, R182, R6, 0x2, P1 ;  /* 0x00000006b6cd7211 */ /* 0x000fe400008f16ff */
[----:B------:R-:W-:-:S04]  /*9df0*/  LEA R184, P1, R166, R178, 0x2 ;  /* 0x000000b2a6b87211 */ /* 0x000fc800078210ff */
[----:B------:R-:W-:Y:S02]  /*9e00*/  LEA.HI.X.SX32 R185, R166, R6, 0x2, P1 ;  /* 0x00000006a6b97211 */ /* 0x000fe400008f16ff */
[----:B------:R-:W-:-:S04]  /*9e10*/  LEA R208, P1, R10, R178, 0x2 ;  /* 0x000000b20ad07211 */ /* 0x000fc800078210ff */
[----:B------:R-:W-:Y:S02]  /*9e20*/  LEA.HI.X.SX32 R209, R10, R6, 0x2, P1 ;  /* 0x000000060ad17211 */ /* 0x000fe400008f16ff */
[----:B------:R-:W-:Y:S01]  /*9e30*/  LEA R10, P1, R190, R178, 0x2 ;  /* 0x000000b2be0a7211 */ /* 0x000fe200078210ff */
[----:B------:R-:W-:Y:S01]  /*9e40*/  IMAD R166, R20, UR5, RZ ;  /* 0x0000000514a67c24 */ /* 0x000fe2000f8e02ff */
[----:B--2---:R-:W-:Y:S02]  /*9e50*/  LEA.HI.X.SX32 R245, R158, R6, 0x2, P2 ;  /* 0x000000069ef57211 */ /* 0x004fe400010f16ff */
        /* <DEDUP_REMOVED lines=9> */
[----:B------:R-:W-:-:S03]  /*9ef0*/  IMAD.MOV.U32 R244, RZ, RZ, R192 ;  /* 0x000000fffff47224 */ /* 0x000fc600078e00c0 */
[----:B------:R-:W-:Y:S02]  /*9f00*/  LEA.HI.X.SX32 R207, R157, R6, 0x2, P2 ;  /* 0x000000069dcf7211 */ /* 0x000fe400010f16ff */
[----:B---3--:R-:W-:Y:S01]  /*9f10*/  LEA R192, P2, R168, R178, 0x2 ;  /* 0x000000b2a8c07211 */ /* 0x008fe200078410ff */
[----:B------:R-:W-:-:S03]  /*9f20*/  IMAD R158, R34, UR5, RZ ;  /* 0x00000005229e7c24 */ /* 0x000fc6000f8e02ff */
[----:B------:R-:W-:Y:S02]  /*9f30*/  LEA.HI.X.SX32 R193, R168, R6, 0x2, P2 ;  /* 0x00000006a8c17211 */ /* 0x000fe400010f16ff */
[C---:B------:R-:W-:Y:S01]  /*9f40*/  LEA R240, P2, R7.reuse, R178, 0x2 ;  /* 0x000000b207f07211 */ /* 0x040fe200078410ff */
[----:B------:R-:W-:Y:S01]  /*9f50*/  IMAD R161, R32, UR5, RZ ;  /* 0x0000000520a17c24 */ /* 0x000fe2000f8e02ff */
[----:B------:R-:W-:Y:S02]  /*9f60*/  STL [R1+0x10c], R245 ;  /* 0x00010cf501007387 */ /* 0x000fe40000100800 */
[----:B------:R-:W-:Y:S01]  /*9f70*/  LEA.HI.X.SX32 R241, R7, R6, 0x2, P2 ;  /* 0x0000000607f17211 */ /* 0x000fe200010f16ff */
[----:B------:R-:W-:Y:S01]  /*9f80*/  IMAD R172, R31, UR5, RZ ;  /* 0x000000051fac7c24 */ /* 0x000fe2000f8e02ff */
[----:B------:R2:W-:Y:S01]  /*9f90*/  STL [R1+0x330], R158 ;  /* 0x0003309e01007387 */ /* 0x0005e20000100800 */
[----:B------:R-:W-:-:S03]  /*9fa0*/  LEA R224, P2, R156, R178, 0x2 ;  /* 0x000000b29ce07211 */ /* 0x000fc600078410ff */
[----:B------:R-:W-:Y:S01]  /*9fb0*/  STL.64 [R1+0x100], R196 ;  /* 0x000100c401007387 */ /* 0x000fe20000100a00 */
[----:B------:R-:W-:Y:S01]  /*9fc0*/  IMAD R159, R30, UR5, RZ ;  /* 0x000000051e9f7c24 */ /* 0x000fe2000f8e02ff */
[----:B------:R-:W-:Y:S02]  /*9fd0*/  LEA.HI.X.SX32 R225, R156, R6, 0x2, P2 ;  /* 0x000000069ce17211 */ /* 0x000fe400010f16ff */
[----:B------:R-:W-:Y:S01]  /*9fe0*/  STL.64 [R1+0xf8], R234 ;  /* 0x0000f8ea01007387 */ /* 0x000fe20000100a00 */
[----:B------:R-:W-:-:S03]  /*9ff0*/  LEA R232, P2, R9, R178, 0x2 ;  /* 0x000000b209e87211 */ /* 0x000fc600078410ff */
[----:B------:R-:W-:Y:S01]  /*a000*/  STL [R1+0x32c], R161 ;  /* 0x00032ca101007387 */ /* 0x000fe20000100800 */
[----:B------:R-:W-:-:S03]  /*a010*/  IMAD R170, R28, UR5, RZ ;  /* 0x000000051caa7c24 */ /* 0x000fc6000f8e02ff */
[----:B------:R-:W-:Y:S04]  /*a020*/  STL.64 [R1+0xf0], R236 ;  /* 0x0000f0ec01007387 */ /* 0x000fe80000100a00 */
[----:B------:R-:W-:Y:S01]  /*a030*/  STL.64 [R1+0xe8], R214 ;  /* 0x0000e8d601007387 */ /* 0x000fe20000100a00 */
[----:B------:R-:W-:-:S03]  /*a040*/  LEA.HI.X.SX32 R233, R9, R6, 0x2, P2 ;  /* 0x0000000609e97211 */ /* 0x000fc600010f16ff */
[----:B------:R3:W-:Y:S01]  /*a050*/  STL [R1+0x328], R172 ;  /* 0x000328ac01007387 */ /* 0x0007e20000100800 */
[----:B------:R-:W-:-:S03]  /*a060*/  IMAD R157, R27, UR5, RZ ;  /* 0x000000051b9d7c24 */ /* 0x000fc6000f8e02ff */
[----:B------:R-:W-:Y:S01]  /*a070*/  STL.64 [R1+0xe0], R200 ;  /* 0x0000e0c801007387 */ /* 0x000fe20000100a00 */
[----:B------:R-:W-:-:S03]  /*a080*/  LEA R228, P2, R11, R178, 0x2 ;  /* 0x000000b20be47211 */ /* 0x000fc600078410ff */
[----:B------:R-:W-:Y:S04]  /*a090*/  STL.64 [R1+0xd8], R238 ;  /* 0x0000d8ee01007387 */ /* 0x000fe80000100a00 */
[----:B------:R-:W-:Y:S01]  /*a0a0*/  STL [R1+0x324], R159 ;  /* 0x0003249f01007387 */ /* 0x000fe20000100800 */
[----:B------:R-:W-:-:S03]  /*a0b0*/  IMAD R168, R26, UR5, RZ ;  /* 0x000000051aa87c24 */ /* 0x000fc6000f8e02ff */
[----:B------:R-:W-:Y:S01]  /*a0c0*/  STL.64 [R1+0xd0], R180 ;  /* 0x0000d0b401007387 */ /* 0x000fe20000100a00 */
[----:B------:R-:W-:-:S03]  /*a0d0*/  LEA.HI.X.SX32 R229, R11, R6, 0x2, P2 ;  /* 0x000000060be57211 */ /* 0x000fc600010f16ff */
[----:B------:R-:W-:Y:S01]  /*a0e0*/  STL.64 [R1+0xc8], R220 ;  /* 0x0000c8dc01007387 */ /* 0x000fe20000100a00 */
[----:B------:R-:W-:-:S03]  /*a0f0*/  LEA R188, P2, R155, R178, 0x2 ;  /* 0x000000b29bbc7211 */ /* 0x000fc600078410ff */
[----:B------:R3:W-:Y:S01]  /*a100*/  STL [R1+0x320], R170 ;  /* 0x000320aa01007387 */ /* 0x0007e20000100800 */
[----:B------:R-:W-:-:S03]  /*a110*/  IMAD R7, R24, UR5, RZ ;  /* 0x0000000518077c24 */ /* 0x000fc6000f8e02ff */
[----:B------:R-:W-:Y:S04]  /*a120*/  STL.64 [R1+0xc0], R202 ;  /* 0x0000c0ca01007387 */ /* 0x000fe80000100a00 */
        /* <DEDUP_REMOVED lines=8> */
[----:B------:R-:W-:-:S03]  /*a1b0*/  LEA.HI.X.SX32 R11, R190, R6, 0x2, P1 ;  /* 0x00000006be0b7211 */ /* 0x000fc600008f16ff */
[----:B------:R-:W-:Y:S01]  /*a1c0*/  STL.64 [R1+0xa0], R198 ;  /* 0x0000a0c601007387 */ /* 0x000fe20000100a00 */
[----:B------:R-:W-:Y:S01]  /*a1d0*/  LEA R212, P1, R187, R178, 0x2 ;  /* 0x000000b2bbd47211 */ /* 0x000fe200078210ff */
[----:B------:R-:W-:Y:S02]  /*a1e0*/  IMAD R9, R22, UR5, RZ ;  /* 0x0000000516097c24 */ /* 0x000fe4000f8e02ff */
[----:B------:R-:W-:Y:S01]  /*a1f0*/  STL.64 [R1+0x98], R240 ;  /* 0x000098f001007387 */ /* 0x000fe20000100a00 */
[----:B------:R-:W-:-:S03]  /*a200*/  LEA.HI.X.SX32 R183, R153, R6, 0x2, P2 ;  /* 0x0000000699b77211 */ /* 0x000fc600010f16ff */
[----:B------:R-:W-:Y:S01]  /*a210*/  STL [R1+0x314], R7 ;  /* 0x0003140701007387 */ /* 0x000fe20000100800 */
[----:B------:R-:W-:-:S03]  /*a220*/  LEA R248, P2, R4, R178, 0x2 ;  /* 0x000000b204f87211 */ /* 0x000fc600078410ff */
[----:B------:R-:W-:Y:S01]  /*a230*/  STL.64 [R1+0x90], R222 ;  /* 0x000090de01007387 */ /* 0x000fe20000100a00 */
[----:B------:R-:W-:-:S03]  /*a240*/  LEA.HI.X.SX32 R213, R187, R6, 0x2, P1 ;  /* 0x00000006bbd57211 */ /* 0x000fc600008f16ff */
[----:B------:R-:W-:Y:S01]  /*a250*/  STL.64 [R1+0x88], R224 ;  /* 0x000088e001007387 */ /* 0x000fe20000100a00 */
[----:B------:R-:W-:-:S03]  /*a260*/  LEA R218, P1, R164, R178, 0x2 ;  /* 0x000000b2a4da7211 */ /* 0x000fc600078210ff */
[----:B------:R3:W-:Y:S01]  /*a270*/  STL [R1+0x310], R156 ;  /* 0x0003109c01007387 */ /* 0x0007e20000100800 */
        /* <DEDUP_REMOVED lines=8> */
[----:B------:R-:W-:Y:S01]  /*a300*/  IMAD R153, R18, UR5, RZ ;  /* 0x0000000512997c24 */ /* 0x000fe2000f8e02ff */
[----:B------:R-:W-:Y:S02]  /*a310*/  LEA R216, P1, R2, R178, 0x2 ;  /* 0x000000b202d87211 */ /* 0x000fe400078210ff */
        /* <DEDUP_REMOVED lines=14> */
[----:B------:R3:W-:Y:S01]  /*a400*/  STL [R1+0x2fc], R153 ;  /* 0x0002fc9901007387 */ /* 0x0007e20000100800 */
[----:B------:R-:W-:-:S03]  /*a410*/  LEA R186, P2, R154, R178, 0x2 ;  /* 0x000000b29aba7211 */ /* 0x000fc600078410ff */
[----:B------:R-:W-:Y:S01]  /*a420*/  STL.64 [R1+0x40], R212 ;  /* 0x000040d401007387 */ /* 0x000fe20000100a00 */
[----:B------:R-:W-:-:S03]  /*a430*/  LEA.HI.X.SX32 R3, R246, R6, 0x2, P1 ;  /* 0x00000006f6037211 */ /* 0x000fc600008f16ff */
[----:B------:R-:W-:Y:S01]  /*a440*/  STL.64 [R1+0x38], R248 ;  /* 0x000038f801007387 */ /* 0x000fe20000100a00 */
[----:B------:R-:W-:-:S03]  /*a450*/  LEA R246, P1, R17, R178, 0x2 ;  /* 0x000000b211f67211 */ /* 0x000fc600078210ff */
[----:B------:R-:W-:Y:S04]  /*a460*/  STL [R1+0x2f8], R4 ;  /* 0x0002f80401007387 */ /* 0x000fe80000100800 */
[----:B------:R-:W-:Y:S01]  /*a470*/  STL.64 [R1+0x30], R218 ;  /* 0x000030da01007387 */ /* 0x000fe20000100a00 */
[----:B------:R-:W-:-:S03]  /*a480*/  LEA.HI.X.SX32 R187, R154, R6, 0x2, P2 ;  /* 0x000000069abb7211 */ /* 0x000fc600010f16ff */
[----:B------:R-:W-:Y:S01]  /*a490*/  STL.64 [R1+0x28], R190 ;  /* 0x000028be01007387 */ /* 0x000fe20000100a00 */
[----:B------:R-:W-:-:S03]  /*a4a0*/  IMAD R154, R12, UR5, RZ ;  /* 0x000000050c9a7c24 */ /* 0x000fc6000f8e02ff */
[----:B------:R3:W-:Y:S01]  /*a4b0*/  STL [R1+0x2f0], R164 ;  /* 0x0002f0a401007387 */ /* 0x0007e20000100800 */
[----:B------:R-:W-:-:S03]  /*a4c0*/  LEA.HI.X.SX32 R247, R17, R6, 0x2, P1 ;  /* 0x0000000611f77211 */ /* 0x000fc600008f16ff */
[----:B------:R-:W-:Y:S01]  /*a4d0*/  STL.64 [R1+0x20], R216 ;  /* 0x000020d801007387 */ /* 0x000fe20000100a00 */
[----:B-1----:R-:W-:-:S03]  /*a4e0*/  LEA R250, P2, R21, R178, 0x2 ;  /* 0x000000b215fa7211 */ /* 0x002fc600078410ff */
[----:B------:R-:W-:Y:S04]  /*a4f0*/  STL.64 [R1+0x18], R194 ;  /* 0x000018c201007387 */ /* 0x000fe80000100a00 */
[----:B------:R-:W-:Y:S04]  /*a500*/  STL [R1+0x2ec], R243 ;  /* 0x0002ecf301007387 */ /* 0x000fe80000100800 */
[----:B------:R-:W3:Y:S01]  /*a510*/  LDL.LU R17, [R1+0x85c] ;  /* 0x00085c0001117983 */ /* 0x000ee20000300800 */
[----:B------:R-:W-:-:S03]  /*a520*/  LEA.HI.X.SX32 R251, R21, R6, 0x2, P2 ;  /* 0x0000000615fb7211 */ /* 0x000fc600010f16ff */
[----:B------:R-:W-:Y:S04]  /*a530*/  STL.64 [R1+0x8], R186 ;  /* 0x000008ba01007387 */ /* 0x000fe80000100a00 */
[----:B------:R1:W-:Y:S04]  /*a540*/  STL [R1+0x2e8], R154 ;  /* 0x0002e89a01007387 */ /* 0x0003e80000100800 */
[----:B------:R-:W3:Y:S01]  /*a550*/  LDL.LU R21, [R1+0x858] ;  /* 0x0008580001157983 */ /* 0x000ee20000300800 */
[-C--:B------:R-:W-:Y:S01]  /*a560*/  LEA R12, P1, R242, R178.reuse, 0x2 ;  /* 0x000000b2f20c7211 */ /* 0x080fe200078210ff */
[----:B----4-:R-:W-:Y:S01]  /*a570*/  IMAD R231, R13, UR5, RZ ;  /* 0x000000050de77c24 */ /* 0x010fe2000f8e02ff */
[----:B------:R-:W-:-:S02]  /*a580*/  LEA R14, P2, R162, R178, 0x2 ;  /* 0x000000b2a20e7211 */ /* 0x000fc400078410ff */
[----:B------:R-:W-:Y:S02]  /*a590*/  LEA.HI.X.SX32 R13, R242, R6, 0x2, P1 ;  /* 0x00000006f20d7211 */ /* 0x000fe400008f16ff */
[----:B------:R-:W-:Y:S02]  /*a5a0*/  LEA R16, P1, R179, R178, 0x2 ;  /* 0x000000b2b3107211 */ /* 0x000fe400078210ff */
[----:B------:R-:W-:Y:S02]  /*a5b0*/  LEA.HI.X.SX32 R15, R162, R6, 0x2, P2 ;  /* 0x00000006a20f7211 */ /* 0x000fe400010f16ff */
[----:B------:R-:W-:-:S04]  /*a5c0*/  LEA R18, P2, R252, R178, 0x2 ;  /* 0x000000b2fc127211 */ /* 0x000fc800078410ff */
[----:B------:R-:W-:Y:S02]  /*a5d0*/  LEA.HI.X.SX32 R19, R252, R6, 0x2, P2 ;  /* 0x00000006fc137211 */ /* 0x000fe400010f16ff */
[----:B------:R-:W-:-:S04]  /*a5e0*/  LEA R22, P2, R0, R178, 0x2 ;  /* 0x000000b200167211 */ /* 0x000fc800078410ff */
[----:B------:R-:W-:Y:S01]  /*a5f0*/  LEA.HI.X.SX32 R23, R0, R6, 0x2, P2 ;  /* 0x0000000600177211 */ /* 0x000fe200010f16ff */
[----:B------:R-:W-:Y:S01]  /*a600*/  IMAD R0, R25, UR5, RZ ;  /* 0x0000000519007c24 */ /* 0x000fe2000f8e02ff */
        /* <DEDUP_REMOVED lines=12> */
[C---:B------:R-:W-:Y:S01]  /*a6d0*/  LEA R42, P2, R174.reuse, R178, 0x2 ;  /* 0x000000b2ae2a7211 */ /* 0x040fe200078410ff */
[----:B------:R-:W-:Y:S03]  /*a6e0*/  STL.64 [R1], R246 ;  /* 0x000000f601007387 */ /* 0x000fe60000100a00 */
[----:B------:R-:W-:Y:S01]  /*a6f0*/  LEA.HI.X.SX32 R43, R174, R6, 0x2, P2 ;  /* 0x00000006ae2b7211 */ /* 0x000fe200010f16ff */
[----:B------:R-:W4:Y:S01]  /*a700*/  LDL.LU R242, [R1+0x854] ;  /* 0x0008540001f27983 */ /* 0x000f220000300800 */
[C---:B------:R-:W-:Y:S01]  /*a710*/  LEA R46, P2, R158.reuse, R178, 0x2 ;  /* 0x000000b29e2e7211 */ /* 0x040fe200078410ff */
[----:B------:R-:W-:Y:S02]  /*a720*/  IMAD R174, R45, UR5, RZ ;  /* 0x000000052dae7c24 */ /* 0x000fe4000f8e02ff */
[----:B------:R-:W-:Y:S01]  /*a730*/  STL [R1+0x2e4], R231 ;  /* 0x0002e4e701007387 */ /* 0x000fe20000100800 */
[----:B------:R-:W-:Y:S01]  /*a740*/  LEA.HI.X.SX32 R47, R158, R6, 0x2, P2 ;  /* 0x000000069e2f7211 */ /* 0x000fe200010f16ff */
[----:B--2---:R-:W-:Y:S01]  /*a750*/  IMAD R158, R49, UR5, RZ ;  /* 0x00000005319e7c24 */ /* 0x004fe2000f8e02ff */
[----:B------:R-:W-:-:S04]  /*a760*/  LEA R50, P2, R172, R178, 0x2 ;  /* 0x000000b2ac327211 */ /* 0x000fc800078410ff */
[----:B------:R-:W-:Y:S01]  /*a770*/  LEA.HI.X.SX32 R51, R172, R6, 0x2, P2 ;  /* 0x00000006ac337211 */ /* 0x000fe200010f16ff */
[----:B---3--:R-:W-:Y:S01]  /*a780*/  IMAD R172, R53, UR5, RZ ;  /* 0x0000000535ac7c24 */ /* 0x008fe2000f8e02ff */
        /* <DEDUP_REMOVED lines=10> */
[----:B------:R-:W-:Y:S02]  /*a830*/  LEA.HI.X.SX32 R67, R166, R6, 0x2, P2 ;  /* 0x00000006a6437211 */ /* 0x000fe400010f16ff */
[----:B------:R-:W-:-:S04]  /*a840*/  LEA R70, P2, R153, R178, 0x2 ;  /* 0x000000b299467211 */ /* 0x000fc800078410ff */
[-C--:B------:R-:W-:Y:S01]  /*a850*/  LEA.HI.X.SX32 R71, R153, R6.reuse, 0x2, P2 ;  /* 0x0000000699477211 */ /* 0x080fe200010f16ff */
[----:B------:R-:W-:Y:S01]  /*a860*/  IMAD R162, R17, UR5, RZ ;  /* 0x0000000511a27c24 */ /* 0x000fe2000f8e02ff */
[----:B------:R-:W-:Y:S02]  /*a870*/  LEA.HI.X.SX32 R17, R179, R6, 0x2, P1 ;  /* 0x00000006b3117211 */ /* 0x000fe400008f16ff */
[----:B------:R-:W-:Y:S01]  /*a880*/  LEA R20, P1, R175, R178, 0x2 ;  /* 0x000000b2af147211 */ /* 0x000fe200078210ff */
[----:B------:R-:W2:Y:S04]  /*a890*/  LDL.LU R179, [R1+0x850] ;  /* 0x0008500001b37983 */ /* 0x000ea80000300800 */
[----:B------:R-:W3:Y:S01]  /*a8a0*/  LDL.LU R252, [R1+0x84c] ;  /* 0x00084c0001fc7983 */ /* 0x000ee20000300800 */
[----:B------:R-:W-:Y:S01]  /*a8b0*/  IMAD R230, R21, UR5, RZ ;  /* 0x0000000515e67c24 */ /* 0x000fe2000f8e02ff */
[----:B------:R-:W-:-:S02]  /*a8c0*/  LEA.HI.X.SX32 R21, R175, R6, 0x2, P1 ;  /* 0x00000006af157211 */ /* 0x000fc400008f16ff */
        /* <DEDUP_REMOVED lines=10> */
[C---:B------:R-:W-:Y:S01]  /*a970*/  LEA R44, P1, R163.reuse, R178, 0x2 ;  /* 0x000000b2a32c7211 */ /* 0x040fe200078210ff */
[----:B------:R4:W-:Y:S03]  /*a980*/  STL [R1+0x2e0], R162 ;  /* 0x0002e0a201007387 */ /* 0x0009e60000100800 */
[----:B------:R-:W-:Y:S01]  /*a990*/  LEA.HI.X.SX32 R45, R163, R6, 0x2, P1 ;  /* 0x00000006a32d7211 */ /* 0x000fe200008f16ff */
[----:B------:R-:W2:Y:S01]  /*a9a0*/  LDL.LU R175, [R1+0x848] ;  /* 0x0008480001af7983 */ /* 0x000ea20000300800 */
[----:B------:R-:W-:-:S03]  /*a9b0*/  LEA R48, P1, R161, R178, 0x2 ;  /* 0x000000b2a1307211 */ /* 0x000fc600078210ff */
[----:B------:R-:W-:Y:S01]  /*a9c0*/  STL [R1+0x2dc], R230 ;  /* 0x0002dce601007387 */ /* 0x000fe20000100800 */
[----:B------:R-:W-:Y:S02]  /*a9d0*/  LEA.HI.X.SX32 R49, R161, R6, 0x2, P1 ;  /* 0x00000006a1317211 */ /* 0x000fe400008f16ff */
[C---:B------:R-:W-:Y:S01]  /*a9e0*/  LEA R52, P1, R159.reuse, R178, 0x2 ;  /* 0x000000b29f347211 */ /* 0x040fe200078210ff */
[----:B------:R-:W3:Y:S04]  /*a9f0*/  LDL.LU R173, [R1+0x844] ;  /* 0x0008440001ad7983 */ /* 0x000ee80000300800 */
[----:B------:R4:W-:Y:S01]  /*aa00*/  STL [R1+0x2d8], R0 ;  /* 0x0002d80001007387 */ /* 0x0009e20000100800 */
[----:B------:R-:W-:-:S03]  /*aa10*/  LEA.HI.X.SX32 R53, R159, R6, 0x2, P1 ;  /* 0x000000069f357211 */ /* 0x000fc600008f16ff */
[----:B------:R-:W2:Y:S01]  /*aa20*/  LDL.LU R171, [R1+0x840] ;  /* 0x0008400001ab7983 */ /* 0x000ea20000300800 */
[----:B------:R-:W-:-:S03]  /*aa30*/  LEA R56, P1, R157, R178, 0x2 ;  /* 0x000000b29d387211 */ /* 0x000fc600078210ff */
[----:B------:R-:W-:Y:S04]  /*aa40*/  STL [R1+0x2d4], R177 ;  /* 0x0002d4b101007387 */ /* 0x000fe80000100800 */
[----:B------:R-:W3:Y:S04]  /*aa50*/  LDL.LU R169, [R1+0x83c] ;  /* 0x00083c0001a97983 */ /* 0x000ee80000300800 */
[----:B------:R4:W-:Y:S01]  /*aa60*/  STL [R1+0x2d0], R160 ;  /* 0x0002d0a001007387 */ /* 0x0009e20000100800 */
[----:B------:R-:W-:-:S03]  /*aa70*/  LEA.HI.X.SX32 R57, R157, R6, 0x2, P1 ;  /* 0x000000069d397211 */ /* 0x000fc600008f16ff */
[----:B------:R-:W2:Y:S01]  /*aa80*/  LDL.LU R167, [R1+0x838] ;  /* 0x0008380001a77983 */ /* 0x000ea20000300800 */
[----:B------:R-:W-:-:S03]  /*aa90*/  LEA R60, P1, R7, R178, 0x2 ;  /* 0x000000b2073c7211 */ /* 0x000fc600078210ff */
[----:B------:R-:W-:Y:S04]  /*aaa0*/  STL [R1+0x2cc], R176 ;  /* 0x0002ccb001007387 */ /* 0x000fe80000100800 */
[----:B------:R-:W3:Y:S04]  /*aab0*/  LDL.LU R165, [R1+0x834] ;  /* 0x0008340001a57983 */ /* 0x000ee80000300800 */
[----:B------:R4:W-:Y:S04]  /*aac0*/  STL [R1+0x2c8], R152 ;  /* 0x0002c89801007387 */ /* 0x0009e80000100800 */
[----:B------:R-:W2:Y:S01]  /*aad0*/  LDL.LU R163, [R1+0x830] ;  /* 0x0008300001a37983 */ /* 0x000ea20000300800 */
[----:B------:R-:W-:-:S03]  /*aae0*/  LEA.HI.X.SX32 R61, R7, R6, 0x2, P1 ;  /* 0x00000006073d7211 */ /* 0x000fc600008f16ff */
[----:B------:R-:W-:Y:S01]  /*aaf0*/  STL [R1+0x2c4], R174 ;  /* 0x0002c4ae01007387 */ /* 0x000fe20000100800 */
[----:B------:R-:W-:-:S03]  /*ab00*/  LEA R64, P1, R9, R178, 0x2 ;  /* 0x000000b209407211 */ /* 0x000fc600078210ff */
[----:B------:R-:W3:Y:S04]  /*ab10*/  LDL.LU R161, [R1+0x82c] ;  /* 0x00082c0001a17983 */ /* 0x000ee80000300800 */
[----:B------:R4:W-:Y:S04]  /*ab20*/  STL [R1+0x2c0], R158 ;  /* 0x0002c09e01007387 */ /* 0x0009e80000100800 */
[----:B------:R-:W2:Y:S04]  /*ab30*/  LDL.LU R159, [R1+0x828] ;  /* 0x00082800019f7983 */ /* 0x000ea80000300800 */
[----:B------:R-:W-:Y:S01]  /*ab40*/  STL [R1+0x2bc], R172 ;  /* 0x0002bcac01007387 */ /* 0x000fe20000100800 */
[----:B------:R-:W-:-:S03]  /*ab50*/  LEA.HI.X.SX32 R65, R9, R6, 0x2, P1 ;  /* 0x0000000609417211 */ /* 0x000fc600008f16ff */
[----:B------:R-:W3:Y:S04]  /*ab60*/  LDL.LU R157, [R1+0x824] ;  /* 0x00082400019d7983 */ /* 0x000ee80000300800 */
[----:B------:R-:W-:Y:S04]  /*ab70*/  STL [R1+0x288], R170 ;  /* 0x000288aa01007387 */ /* 0x000fe80000100800 */
[----:B------:R-:W2:Y:S04]  /*ab80*/  LDL.LU R7, [R1+0x820] ;  /* 0x0008200001077983 */ /* 0x000ea80000300800 */
[----:B------:R-:W-:Y:S04]  /*ab90*/  STL [R1+0x268], R168 ;  /* 0x000268a801007387 */ /* 0x000fe80000100800 */
[----:B------:R-:W3:Y:S01]  /*aba0*/  LDL.LU R9, [R1+0x81c] ;  /* 0x00081c0001097983 */ /* 0x000ee20000300800 */
[----:B------:R-:W-:-:S03]  /*abb0*/  LEA R68, P1, R155, R178, 0x2 ;  /* 0x000000b29b447211 */ /* 0x000fc600078210ff */
[----:B------:R4:W-:Y:S01]  /*abc0*/  STL [R1+0x264], R156 ;  /* 0x0002649c01007387 */ /* 0x0009e20000100800 */
[----:B------:R-:W-:-:S03]  /*abd0*/  LEA.HI.X.SX32 R69, R155, R6, 0x2, P1 ;  /* 0x000000069b457211 */ /* 0x000fc600008f16ff */
[----:B------:R-:W3:Y:S04]  /*abe0*/  LDL.LU R155, [R1+0x818] ;  /* 0x00081800019b7983 */ /* 0x000ee80000300800 */
[----:B------:R-:W3:Y:S01]  /*abf0*/  LDL.LU R153, [R1+0x814] ;  /* 0x0008140001997983 */ /* 0x000ee20000300800 */
[-C--:B------:R-:W-:Y:S02]  /*ac00*/  LEA R72, P1, R4, R178.reuse, 0x2 ;  /* 0x000000b204487211 */ /* 0x080fe400078210ff */
[----:B------:R-:W-:Y:S02]  /*ac10*/  LEA R74, P2, R164, R178, 0x2 ;  /* 0x000000b2a44a7211 */ /* 0x000fe400078410ff */
[----:B------:R-:W-:Y:S02]  /*ac20*/  LEA.HI.X.SX32 R73, R4, R6, 0x2, P1 ;  /* 0x0000000604497211 */ /* 0x000fe400008f16ff */
[----:B------:R-:W-:-:S02]  /*ac30*/  LEA R76, P1, R243, R178, 0x2 ;  /* 0x000000b2f34c7211 */ /* 0x000fc400078210ff */
[----:B------:R-:W-:Y:S01]  /*ac40*/  LEA.HI.X.SX32 R75, R164, R6, 0x2, P2 ;  /* 0x00000006a44b7211 */ /* 0x000fe200010f16ff */
[----:B------:R-:W-:Y:S01]  /*ac50*/  IMAD R164, R77, UR5, RZ ;  /* 0x000000054da47c24 */ /* 0x000fe2000f8e02ff */
[C---:B------:R-:W-:Y:S02]  /*ac60*/  LEA R78, P2, R154.reuse, R178, 0x2 ;  /* 0x000000b29a4e7211 */ /* 0x040fe400078410ff */
[----:B------:R-:W-:Y:S02]  /*ac70*/  LEA.HI.X.SX32 R77, R243, R6, 0x2, P1 ;  /* 0x00000006f34d7211 */ /* 0x000fe400008f16ff */
[----:B------:R-:W-:Y:S02]  /*ac80*/  LEA R80, P1, R231, R178, 0x2 ;  /* 0x000000b2e7507211 */ /* 0x000fe400078210ff */
[----:B------:R-:W-:Y:S01]  /*ac90*/  LEA.HI.X.SX32 R79, R154, R6, 0x2, P2 ;  /* 0x000000069a4f7211 */ /* 0x000fe200010f16ff */
[----:B-1----:R-:W-:Y:S01]  /*aca0*/  IMAD R154, R81, UR5, RZ ;  /* 0x00000005519a7c24 */ /* 0x002fe2000f8e02ff */
[----:B------:R-:W-:-:S02]  /*acb0*/  LEA R82, P2, R162, R178, 0x2 ;  /* 0x000000b2a2527211 */ /* 0x000fc400078410ff */
[----:B------:R-:W-:Y:S02]  /*acc0*/  LEA.HI.X.SX32 R81, R231, R6, 0x2, P1 ;  /* 0x00000006e7517211 */ /* 0x000fe400008f16ff */
[----:B------:R-:W-:Y:S02]  /*acd0*/  LEA R84, P1, R230, R178, 0x2 ;  /* 0x000000b2e6547211 */ /* 0x000fe400078210ff */
[----:B------:R-:W-:Y:S02]  /*ace0*/  ISETP.NE.U32.AND P3, PT, R83, RZ, PT ;  /* 0x000000ff5300720c */ /* 0x000fe40003f65070 */
[----:B------:R-:W-:Y:S01]  /*acf0*/  LEA.HI.X.SX32 R83, R162, R6, 0x2, P2 ;  /* 0x00000006a2537211 */ /* 0x000fe200010f16ff */
[----:B----4-:R-:W-:Y:S01]  /*ad00*/  IMAD R162, R85, UR5, RZ ;  /* 0x0000000555a27c24 */ /* 0x010fe2000f8e02ff */
[----:B------:R-:W-:Y:S02]  /*ad10*/  LEA R86, P2, R0, R178, 0x2 ;  /* 0x000000b200567211 */ /* 0x000fe400078410ff */
[----:B------:R-:W-:-:S02]  /*ad20*/  LEA.HI.X.SX32 R85, R230, R6, 0x2, P1 ;  /* 0x00000006e6557211 */ /* 0x000fc400008f16ff */
[----:B------:R-:W-:Y:S02]  /*ad30*/  LEA R88, P1, R177, R178, 0x2 ;  /* 0x000000b2b1587211 */ /* 0x000fe400078210ff */
[----:B------:R-:W-:Y:S01]  /*ad40*/  LEA.HI.X.SX32 R87, R0, R6, 0x2, P2 ;  /* 0x0000000600577211 */ /* 0x000fe200010f16ff */
[----:B------:R-:W-:Y:S01]  /*ad50*/  IMAD R0, R89, UR5, RZ ;  /* 0x0000000559007c24 */ /* 0x000fe2000f8e02ff */
[----:B------:R-:W-:Y:S02]  /*ad60*/  LEA R90, P2, R160, R178, 0x2 ;  /* 0x000000b2a05a7211 */ /* 0x000fe400078410ff */
[----:B------:R-:W-:Y:S02]  /*ad70*/  LEA.HI.X.SX32 R89, R177, R6, 0x2, P1 ;  /* 0x00000006b1597211 */ /* 0x000fe400008f16ff */
[----:B------:R-:W-:Y:S02]  /*ad80*/  LEA R92, P1, R176, R178, 0x2 ;  /* 0x000000b2b05c7211 */ /* 0x000fe400078210ff */
[----:B------:R-:W-:Y:S01]  /*ad90*/  LEA.HI.X.SX32 R91, R160, R6, 0x2, P2 ;  /* 0x00000006a05b7211 */ /* 0x000fe200010f16ff */
[----:B------:R-:W-:Y:S01]  /*ada0*/  IMAD R160, R93, UR5, RZ ;  /* 0x000000055da07c24 */ /* 0x000fe2000f8e02ff */
[----:B------:R-:W-:-:S02]  /*adb0*/  LEA R94, P2, R152, R178, 0x2 ;  /* 0x000000b2985e7211 */ /* 0x000fc400078410ff */
[----:B------:R-:W-:Y:S02]  /*adc0*/  LEA.HI.X.SX32 R93, R176, R6, 0x2, P1 ;  /* 0x00000006b05d7211 */ /* 0x000fe400008f16ff */
[----:B------:R-:W-:Y:S02]  /*add0*/  LEA R96, P1, R174, R178, 0x2 ;  /* 0x000000b2ae607211 */ /* 0x000fe400078210ff */
[----:B------:R-:W-:Y:S01]  /*ade0*/  LEA.HI.X.SX32 R95, R152, R6, 0x2, P2 ;  /* 0x00000006985f7211 */ /* 0x000fe200010f16ff */
[----:B------:R-:W-:Y:S01]  /*adf0*/  IMAD R152, R97, UR5, RZ ;  /* 0x0000000561987c24 */ /* 0x000fe2000f8e02ff */
[----:B------:R-:W-:Y:S02]  /*ae00*/  LEA R98, P2, R158, R178, 0x2 ;  /* 0x000000b29e627211 */ /* 0x000fe400078410ff */
[----:B------:R-:W-:Y:S02]  /*ae10*/  LEA.HI.X.SX32 R97, R174, R6, 0x2, P1 ;  /* 0x00000006ae617211 */ /* 0x000fe400008f16ff */
[----:B------:R-:W-:-:S02]  /*ae20*/  LEA R100, P1, R172, R178, 0x2 ;  /* 0x000000b2ac647211 */ /* 0x000fc400078210ff */
[----:B------:R-:W-:Y:S01]  /*ae30*/  LEA.HI.X.SX32 R99, R158, R6, 0x2, P2 ;  /* 0x000000069e637211 */ /* 0x000fe200010f16ff */
[----:B------:R-:W-:Y:S01]  /*ae40*/  IMAD R158, R101, UR5, RZ ;  /* 0x00000005659e7c24 */ /* 0x000fe2000f8e02ff */
[----:B------:R-:W-:Y:S02]  /*ae50*/  LEA R102, P2, R170, R178, 0x2 ;  /* 0x000000b2aa667211 */ /* 0x000fe400078410ff */
[----:B------:R-:W-:Y:S02]  /*ae60*/  LEA.HI.X.SX32 R101, R172, R6, 0x2, P1 ;  /* 0x00000006ac657211 */ /* 0x000fe400008f16ff */
[----:B------:R-:W-:Y:S02]  /*ae70*/  LEA R104, P1, R168, R178, 0x2 ;  /* 0x000000b2a8687211 */ /* 0x000fe400078210ff */
[----:B------:R-:W-:Y:S02]  /*ae80*/  LEA.HI.X.SX32 R103, R170, R6, 0x2, P2 ;  /* 0x00000006aa677211 */ /* 0x000fe400010f16ff */
[----:B------:R-:W-:-:S04]  /*ae90*/  LEA R106, P2, R156, R178, 0x2 ;  /* 0x000000b29c6a7211 */ /* 0x000fc800078410ff */
[-C--:B------:R-:W-:Y:S01]  /*aea0*/  LEA.HI.X.SX32 R107, R156, R6.reuse, 0x2, P2 ;  /* 0x000000069c6b7211 */ /* 0x080fe200010f16ff */
[----:B------:R-:W-:Y:S01]  /*aeb0*/  IMAD R156, R109, UR5, RZ ;  /* 0x000000056d9c7c24 */ /* 0x000fe2000f8e02ff */
[----:B------:R-:W-:Y:S02]  /*aec0*/  ISETP.NE.U32.AND P4, PT, R114, RZ, PT ;  /* 0x000000ff7200720c */ /* 0x000fe40003f85070 */
[----:B------:R-:W-:Y:S01]  /*aed0*/  SEL R142, R142, RZ, P5 ;  /* 0x000000ff8e8e7207 */ /* 0x000fe20002800000 */
[----:B--2---:R-:W-:Y:S02]  /*aee0*/  IMAD R7, R7, UR5, RZ ;  /* 0x0000000507077c24 */ /* 0x004fe4000f8e02ff */
[----:B---3--:R-:W-:Y:S02]  /*aef0*/  IMAD R166, R9, UR5, RZ ;  /* 0x0000000509a67c24 */ /* 0x008fe4000f8e02ff */
[----:B------:R-:W-:Y:S01]  /*af00*/  IMAD R9, R105, UR5, RZ ;  /* 0x0000000569097c24 */ /* 0x000fe2000f8e02ff */
[----:B------:R-:W-:-:S02]  /*af10*/  LEA.HI.X.SX32 R105, R168, R6, 0x2, P1 ;  /* 0x00000006a8697211 */ /* 0x000fc400008f16ff */
[CC--:B------:R-:W-:Y:S02]  /*af20*/  LEA R108, P1, R166.reuse, R178.reuse, 0x2 ;  /* 0x000000b2a66c7211 */ /* 0x0c0fe400078210ff */
[C---:B------:R-:W-:Y:S01]  /*af30*/  LEA R110, P2, R7.reuse, R178, 0x2 ;  /* 0x000000b2076e7211 */ /* 0x040fe200078410ff */
[----:B------:R-:W-:Y:S01]  /*af40*/  STL [R1+0x260], R166 ;  /* 0x000260a601007387 */ /* 0x000fe20000100800 */
[----:B------:R-:W-:Y:S02]  /*af50*/  LEA.HI.X.SX32 R109, R166, R6, 0x2, P1 ;  /* 0x00000006a66d7211 */ /* 0x000fe400008f16ff */
[----:B------:R-:W-:Y:S01]  /*af60*/  LEA R112, P1, R164, R178, 0x2 ;  /* 0x000000b2a4707211 */ /* 0x000fe200078210ff */
[----:B------:R-:W2:Y:S01]  /*af70*/  LDL.LU R4, [R1+0x810] ;  /* 0x0008100001047983 */ /* 0x000ea20000300800 */
[----:B------:R-:W-:Y:S02]  /*af80*/  LEA.HI.X.SX32 R111, R7, R6, 0x2, P2 ;  /* 0x00000006076f7211 */ /* 0x000fe400010f16ff */
[C---:B------:R-:W-:Y:S01]  /*af90*/  LEA R114, P2, R154.reuse, R178, 0x2 ;  /* 0x000000b29a727211 */ /* 0x040fe200078410ff */
[----:B------:R1:W-:Y:S03]  /*afa0*/  STL [R1+0x25c], R7 ;  /* 0x00025c0701007387 */ /* 0x0003e60000100800 */
[----:B------:R-:W-:Y:S01]  /*afb0*/  LEA.HI.X.SX32 R115, R154, R6, 0x2, P2 ;  /* 0x000000069a737211 */ /* 0x000fe200010f16ff */
[----:B------:R-:W-:Y:S01]  /*afc0*/  STL [R1+0x258], R164 ;  /* 0x000258a401007387 */ /* 0x000fe20000100800 */
[----:B------:R-:W-:Y:S01]  /*afd0*/  LEA R118, P2, R0, R178, 0x2 ;  /* 0x000000b200767211 */ /* 0x000fe200078410ff */
[----:B-1----:R-:W-:Y:S01]  /*afe0*/  IMAD R7, R113, UR5, RZ ;  /* 0x0000000571077c24 */ /* 0x002fe2000f8e02ff */
[----:B------:R-:W-:-:S02]  /*aff0*/  LEA.HI.X.SX32 R113, R164, R6, 0x2, P1 ;  /* 0x00000006a4717211 */ /* 0x000fc400008f16ff */
[----:B------:R-:W-:Y:S01]  /*b000*/  LEA R116, P1, R162, R178, 0x2 ;  /* 0x000000b2a2747211 */ /* 0x000fe200078210ff */
[----:B------:R1:W-:Y:S01]  /*b010*/  STL [R1+0x254], R154 ;  /* 0x0002549a01007387 */ /* 0x0003e20000100800 */
[----:B------:R-:W-:-:S03]  /*b020*/  LEA.HI.X.SX32 R119, R0, R6, 0x2, P2 ;  /* 0x0000000600777211 */ /* 0x000fc600010f16ff */
[----:B------:R-:W-:Y:S01]  /*b030*/  STL [R1+0x250], R162 ;  /* 0x000250a201007387 */ /* 0x000fe20000100800 */
[----:B------:R-:W-:Y:S01]  /*b040*/  LEA R122, P2, R152, R178, 0x2 ;  /* 0x000000b2987a7211 */ /* 0x000fe200078410ff */
[----:B-1----:R-:W-:Y:S01]  /*b050*/  IMAD R154, R117, UR5, RZ ;  /* 0x00000005759a7c24 */ /* 0x002fe2000f8e02ff */
[----:B------:R-:W-:Y:S02]  /*b060*/  LEA.HI.X.SX32 R117, R162, R6, 0x2, P1 ;  /* 0x00000006a2757211 */ /* 0x000fe400008f16ff */
        /* <DEDUP_REMOVED lines=32> */
[----:B-1----:R-:W-:Y:S01]  /*b270*/  IMAD R0, R137, UR5, RZ ;  /* 0x0000000589007c24 */ /* 0x002fe2000f8e02ff */
[----:B------:R-:W-:Y:S02]  /*b280*/  LEA.HI.X.SX32 R137, R152, R6, 0x2, P1 ;  /* 0x0000000698897211 */ /* 0x000fe400008f16ff */
[----:B------:R-:W-:Y:S01]  /*b290*/  LEA R140, P1, R7, R178, 0x2 ;  /* 0x000000b2078c7211 */ /* 0x000fe200078210ff */
[----:B------:R1:W-:Y:S01]  /*b2a0*/  STL [R1+0x21c], R9 ;  /* 0x00021c0901007387 */ /* 0x0003e20000100800 */
[----:B------:R-:W-:-:S03]  /*b2b0*/  ISETP.NE.U32.AND P2, PT, R142, RZ, PT ;  /* 0x000000ff8e00720c */ /* 0x000fc60003f45070 */
[----:B------:R3:W-:Y:S01]  /*b2c0*/  STL [R1+0x218], R7 ;  /* 0x0002180701007387 */ /* 0x0007e20000100800 */
[----:B-1----:R-:W-:Y:S01]  /*b2d0*/  IMAD R9, R141, UR5, RZ ;  /* 0x000000058d097c24 */ /* 0x002fe2000f8e02ff */
[----:B------:R-:W-:Y:S02]  /*b2e0*/  LEA.HI.X.SX32 R141, R7, R6, 0x2, P1 ;  /* 0x00000006078d7211 */ /* 0x000fe400008f16ff */
[----:B------:R-:W-:Y:S01]  /*b2f0*/  LEA R142, P1, R0, R178, 0x2 ;  /* 0x000000b2008e7211 */ /* 0x000fe200078210ff */
[----:B---3--:R-:W-:-:S03]  /*b300*/  IMAD R7, R143, UR5, RZ ;  /* 0x000000058f077c24 */ /* 0x008fc6000f8e02ff */
[----:B------:R-:W-:Y:S02]  /*b310*/  LEA.HI.X.SX32 R143, R0, R6, 0x2, P1 ;  /* 0x00000006008f7211 */ /* 0x000fe400008f16ff */
[----:B------:R-:W-:Y:S01]  /*b320*/  LEA R144, P1, R9, R178, 0x2 ;  /* 0x000000b209907211 */ /* 0x000fe200078210ff */
[----:B------:R1:W-:Y:S04]  /*b330*/  STL [R1+0x214], R0 ;  /* 0x0002140001007387 */ /* 0x0003e80000100800 */
[----:B------:R3:W-:Y:S01]  /*b340*/  STL [R1+0x20c], R9 ;  /* 0x00020c0901007387 */ /* 0x0007e20000100800 */
[----:B-1----:R-:W-:Y:S01]  /*b350*/  IMAD R0, R145, UR5, RZ ;  /* 0x0000000591007c24 */ /* 0x002fe2000f8e02ff */
[----:B------:R-:W-:Y:S02]  /*b360*/  LEA.HI.X.SX32 R145, R9, R6, 0x2, P1 ;  /* 0x0000000609917211 */ /* 0x000fe400008f16ff */
[----:B------:R-:W-:Y:S01]  /*b370*/  LEA R146, P1, R7, R178, 0x2 ;  /* 0x000000b207927211 */ /* 0x000fe200078210ff */
[----:B---3--:R-:W-:-:S03]  /*b380*/  IMAD R9, R147, UR5, RZ ;  /* 0x0000000593097c24 */ /* 0x008fc6000f8e02ff */
[----:B------:R-:W-:Y:S02]  /*b390*/  LEA.HI.X.SX32 R147, R7, R6, 0x2, P1 ;  /* 0x0000000607937211 */ /* 0x000fe400008f16ff */
[C---:B------:R-:W-:Y:S01]  /*b3a0*/  LEA R148, P1, R0.reuse, R178, 0x2 ;  /* 0x000000b200947211 */ /* 0x040fe200078210ff */
[----:B------:R1:W-:Y:S04]  /*b3b0*/  STL [R1+0x200], R7 ;  /* 0x0002000701007387 */ /* 0x0003e80000100800 */
        /* <DEDUP_REMOVED lines=32> */
[----:B------:R-:W3:Y:S01]  /*b5c0*/  LDL.64 R230, [R1+0x148] ;  /* 0x0001480001e67983 */ /* 0x000ee20000100a00 */
[----:B-1----:R-:W-:Y:S01]  /*b5d0*/  IMAD R9, R165, UR5, RZ ;  /* 0x00000005a5097c24 */ /* 0x002fe2000f8e02ff */
[----:B------:R-:W-:Y:S02]  /*b5e0*/  LEA.HI.X.SX32 R165, R7, R6, 0x2, P1 ;  /* 0x0000000607a57211 */ /* 0x000fe400008f16ff */
[C---:B------:R-:W-:Y:S01]  /*b5f0*/  LEA R166, P1, R0.reuse, R178, 0x2 ;  /* 0x000000b200a67211 */ /* 0x040fe200078210ff */
[----:B------:R1:W-:Y:S04]  /*b600*/  STL [R1+0x1d8], R7 ;  /* 0x0001d80701007387 */ /* 0x0003e80000100800 */
[----:B------:R4:W-:Y:S01]  /*b610*/  STL [R1+0x1d4], R0 ;  /* 0x0001d40001007387 */ /* 0x0009e20000100800 */
[----:B-1----:R-:W-:Y:S01]  /*b620*/  IMAD R7, R167, UR5, RZ ;  /* 0x00000005a7077c24 */ /* 0x002fe2000f8e02ff */
[----:B------:R-:W-:-:S02]  /*b630*/  LEA.HI.X.SX32 R167, R0, R6, 0x2, P1 ;  /* 0x0000000600a77211 */ /* 0x000fc400008f16ff */
[----:B------:R-:W-:Y:S01]  /*b640*/  LEA R168, P1, R9, R178, 0x2 ;  /* 0x000000b209a87211 */ /* 0x000fe200078210ff */
[----:B----4-:R-:W-:-:S03]  /*b650*/  IMAD R0, R169, UR5, RZ ;  /* 0x00000005a9007c24 */ /* 0x010fc6000f8e02ff */
[----:B------:R-:W-:Y:S02]  /*b660*/  LEA.HI.X.SX32 R169, R9, R6, 0x2, P1 ;  /* 0x0000000609a97211 */ /* 0x000fe400008f16ff */
[----:B------:R-:W-:Y:S01]  /*b670*/  LEA R170, P1, R7, R178, 0x2 ;  /* 0x000000b207aa7211 */ /* 0x000fe200078210ff */
[----:B------:R1:W-:Y:S04]  /*b680*/  STL [R1+0x1d0], R9 ;  /* 0x0001d00901007387 */ /* 0x0003e80000100800 */
[----:B------:R4:W-:Y:S01]  /*b690*/  STL [R1+0x1cc], R7 ;  /* 0x0001cc0701007387 */ /* 0x0009e20000100800 */
[----:B-1----:R-:W-:Y:S01]  /*b6a0*/  IMAD R9, R171, UR5, RZ ;  /* 0x00000005ab097c24 */ /* 0x002fe2000f8e02ff */
[----:B------:R-:W-:Y:S02]  /*b6b0*/  LEA.HI.X.SX32 R171, R7, R6, 0x2, P1 ;  /* 0x0000000607ab7211 */ /* 0x000fe400008f16ff */
[----:B------:R-:W-:Y:S01]  /*b6c0*/  LEA R172, P1, R0, R178, 0x2 ;  /* 0x000000b200ac7211 */ /* 0x000fe200078210ff */
[----:B----4-:R-:W-:-:S03]  /*b6d0*/  IMAD R7, R173, UR5, RZ ;  /* 0x00000005ad077c24 */ /* 0x010fc6000f8e02ff */
[----:B------:R-:W-:Y:S02]  /*b6e0*/  LEA.HI.X.SX32 R173, R0, R6, 0x2, P1 ;  /* 0x0000000600ad7211 */ /* 0x000fe400008f16ff */
[----:B------:R-:W-:Y:S01]  /*b6f0*/  LEA R174, P1, R9, R178, 0x2 ;  /* 0x000000b209ae7211 */ /* 0x000fe200078210ff */
[----:B------:R1:W-:Y:S02]  /*b700*/  STL [R1+0x1c8], R0 ;  /* 0x0001c80001007387 */ /* 0x0003e40000100800 */
[----:B-1----:R-:W-:Y:S01]  /*b710*/  IMAD R0, R175, UR5, RZ ;  /* 0x00000005af007c24 */ /* 0x002fe2000f8e02ff */
[----:B------:R-:W-:Y:S02]  /*b720*/  LEA.HI.X.SX32 R175, R9, R6, 0x2, P1 ;  /* 0x0000000609af7211 */ /* 0x000fe400008f16ff */
[C---:B------:R-:W-:Y:S01]  /*b730*/  LEA R176, P1, R7.reuse, R178, 0x2 ;  /* 0x000000b207b07211 */ /* 0x040fe200078210ff */
[----:B------:R-:W-:Y:S03]  /*b740*/  STL [R1+0x1c4], R9 ;  /* 0x0001c40901007387 */ /* 0x000fe60000100800 */
[----:B------:R-:W-:-:S02]  /*b750*/  LEA.HI.X.SX32 R177, R7, R6, 0x2, P1 ;  /* 0x0000000607b17211 */ /* 0x000fc400008f16ff */
[C---:B------:R-:W-:Y:S01]  /*b760*/  LEA R178, P1, R0.reuse, R178, 0x2 ;  /* 0x000000b200b27211 */ /* 0x040fe200078210ff */
[----:B------:R1:W-:Y:S04]  /*b770*/  STL [R1+0x1c0], R7 ;  /* 0x0001c00701007387 */ /* 0x0003e80000100800 */
[----:B------:R4:W-:Y:S01]  /*b780*/  STL [R1+0x1bc], R0 ;  /* 0x0001bc0001007387 */ /* 0x0009e20000100800 */
[----:B-1----:R-:W-:Y:S02]  /*b790*/  SEL R7, R179, RZ, P5 ;  /* 0x000000ffb3077207 */ /* 0x002fe40002800000 */
[----:B------:R-:W-:Y:S02]  /*b7a0*/  LEA.HI.X.SX32 R179, R0, R6, 0x2, P1 ;  /* 0x0000000600b37211 */ /* 0x000fe400008f16ff */
[----:B------:R-:W-:-:S02]  /*b7b0*/  SEL R6, R242, RZ, P5 ;  /* 0x000000fff2067207 */ /* 0x000fc40002800000 */
[----:B------:R-:W4:Y:S01]  /*b7c0*/  LDL.64 R242, [R1+0x128] ;  /* 0x0001280001f27983 */ /* 0x000f220000100a00 */
[----:B--2---:R-:W-:-:S05]  /*b7d0*/  VIADD R9, R4, UR7 ;  /* 0x0000000704097c36 */ /* 0x004fca0008000000 */
[----:B---3--:R-:W-:Y:S04]  /*b7e0*/  LDGSTS.E [R9], desc[UR16][R230.64], P0 ;  /* 0x00000000e6097fae */ /* 0x008fe80008121850 */
[----:B------:R-:W2:Y:S04]  /*b7f0*/  LDL.LU.64 R230, [R1+0x808] ;  /* 0x0008080001e67983 */ /* 0x000ea80000300a00 */
[----:B----4-:R1:W-:Y:S04]  /*b800*/  LDGSTS.E [R9+0x400], desc[UR16][R242.64], P0 ;  /* 0x00400000f2097fae */ /* 0x0103e80008121850 */
[----:B------:R-:W-:Y:S04]  /*b810*/  LDGSTS.E [R9+0x800], desc[UR16][R244.64], P0 ;  /* 0x00800000f4097fae */ /* 0x000fe80008121850 */
[----:B------:R-:W-:Y:S04]  /*b820*/  LDGSTS.E [R9+0xc00], desc[UR16][R214.64], P0 ;  /* 0x00c00000d6097fae */ /* 0x000fe80008121850 */
[----:B------:R-:W-:Y:S04]  /*b830*/  LDGSTS.E [R9+0x1000], desc[UR16][R220.64], P0 ;  /* 0x01000000dc097fae */ /* 0x000fe80008121850 */
[----:B------:R-:W3:Y:S04]  /*b840*/  LDL.LU.64 R244, [R1+0x800] ;  /* 0x0008000001f47983 */ /* 0x000ee80000300a00 */
[----:B------:R-:W4:Y:S04]  /*b850*/  LDL.LU.64 R214, [R1+0x7f8] ;  /* 0x0007f80001d67983 */ /* 0x000f280000300a00 */
[----:B------:R-:W2:Y:S04]  /*b860*/  LDL.LU.64 R220, [R1+0x7f0] ;  /* 0x0007f00001dc7983 */ /* 0x000ea80000300a00 */
[----:B------:R-:W-:Y:S04]  /*b870*/  LDGSTS.E [R9+0x1400], desc[UR16][R192.64], P0 ;  /* 0x01400000c0097fae */ /* 0x000fe80008121850 */
[----:B------:R-:W-:Y:S04]  /*b880*/  LDGSTS.E [R9+0x1800], desc[UR16][R224.64], P0 ;  /* 0x01800000e0097fae */ /* 0x000fe80008121850 */
[----:B------:R-:W-:Y:S04]  /*b890*/  LDGSTS.E [R9+0x1c00], desc[UR16][R228.64], P0 ;  /* 0x01c00000e4097fae */ /* 0x000fe80008121850 */
[----:B------:R-:W3:Y:S04]  /*b8a0*/  LDL.LU.64 R192, [R1+0x7e8] ;  /* 0x0007e80001c07983 */ /* 0x000ee80000300a00 */
[----:B------:R-:W-:Y:S04]  /*b8b0*/  LDGSTS.E [R9+0x2000], desc[UR16][R182.64], P0 ;  /* 0x02000000b6097fae */ /* 0x000fe80008121850 */
        /* <DEDUP_REMOVED lines=9> */
[----:B------:R-:W-:Y:S01]  /*b950*/  LDGSTS.E [R9+0x4800], desc[UR16][R70.64], P0 ;  /* 0x0480000046097fae */ /* 0x000fe20008121850 */
[----:B------:R-:W-:-:S03]  /*b960*/  LOP3.LUT R0, R4, 0x20, RZ, 0x3c, !PT ;  /* 0x0000002004007812 */ /* 0x000fc600078e3cff */
[----:B------:R-:W-:Y:S04]  /*b970*/  LDGSTS.E [R9+0x4c00], desc[UR16][R78.64], P0 ;  /* 0x04c000004e097fae */ /* 0x000fe80008121850 */
[----:B------:R-:W-:Y:S04]  /*b980*/  LDGSTS.E [R9+0x5000], desc[UR16][R86.64], P0 ;  /* 0x0500000056097fae */ /* 0x000fe80008121850 */
[----:B------:R-:W-:Y:S04]  /*b990*/  LDGSTS.E [R9+0x5400], desc[UR16][R94.64], P0 ;  /* 0x054000005e097fae */ /* 0x000fe80008121850 */
[----:B------:R-:W-:Y:S04]  /*b9a0*/  LDGSTS.E [R9+0x5800], desc[UR16][R102.64], P0 ;  /* 0x0580000066097fae */ /* 0x000fe80008121850 */
[----:B------:R-:W-:Y:S01]  /*b9b0*/  LDGSTS.E [R9+0x5c00], desc[UR16][R110.64], P0 ;  /* 0x05c000006e097fae */ /* 0x000fe20008121850 */
[----:B-1----:R-:W-:-:S03]  /*b9c0*/  VIADD R242, R0, UR7 ;  /* 0x0000000700f27c36 */ /* 0x002fc60008000000 */
        /* <DEDUP_REMOVED lines=8> */
[----:B------:R-:W4:Y:S04]  /*ba50*/  LDL.LU R224, [R1+0x7e0] ;  /* 0x0007e00001e07983 */ /* 0x000f280000300800 */
[----:B------:R-:W4:Y:S04]  /*ba60*/  LDL.LU.64 R228, [R1+0x7d8] ;  /* 0x0007d80001e47983 */ /* 0x000f280000300a00 */
[----:B------:R-:W4:Y:S04]  /*ba70*/  LDL.LU.64 R182, [R1+0x7d0] ;  /* 0x0007d00001b67983 */ /* 0x000f280000300a00 */
[----:B------:R-:W4:Y:S04]  /*ba80*/  LDL.LU.64 R190, [R1+0x7c8] ;  /* 0x0007c80001be7983 */ /* 0x000f280000300a00 */
[----:B------:R-:W4:Y:S04]  /*ba90*/  LDL.LU.64 R186, [R1+0x7c0] ;  /* 0x0007c00001ba7983 */ /* 0x000f280000300a00 */
[----:B------:R1:W-:Y:S02]  /*baa0*/  STL [R1+0x674], R0 ;  /* 0x0006740001007387 */ /* 0x0003e40000100800 */
[----:B-1----:R-:W-:-:S05]  /*bab0*/  LOP3.LUT R0, R4, 0x40, RZ, 0x3c, !PT ;  /* 0x0000004004007812 */ /* 0x002fca00078e3cff */
[----:B------:R-:W-:Y:S01]  /*bac0*/  VIADD R243, R0, UR7 ;  /* 0x0000000700f37c36 */ /* 0x000fe20008000000 */
[----:B------:R-:W-:Y:S01]  /*bad0*/  ISETP.NE.U32.AND P1, PT, R7, RZ, PT ;  /* 0x000000ff0700720c */ /* 0x000fe20003f25070 */
[----:B---3--:R-:W-:Y:S04]  /*bae0*/  LDGSTS.E [R242+0x100], desc[UR16][R192.64], P0 ;  /* 0x00100000c0f27fae */ /* 0x008fe80008121850 */
        /* <DEDUP_REMOVED lines=31> */
[----:B--2---:R-:W-:Y:S04]  /*bce0*/  LDGSTS.E [R243+0x200], desc[UR16][R220.64], P0 ;  /* 0x00200000dcf37fae */ /* 0x004fe80008121850 */
        /* <DEDUP_REMOVED lines=9> */
[----:B------:R-:W2:Y:S04]  /*bd80*/  LDL.LU.64 R192, [R1+0x7b8] ;  /* 0x0007b80001c07983 */ /* 0x000ea80000300a00 */
[----:B------:R-:W-:Y:S04]  /*bd90*/  LDGSTS.E [R243+0x2a00], desc[UR16][R250.64], P0 ;  /* 0x02a00000faf37fae */ /* 0x000fe80008121850 */
[----:B------:R-:W3:Y:S04]  /*bda0*/  LDL.LU.64 R244, [R1+0x7b0] ;  /* 0x0007b00001f47983 */ /* 0x000ee80000300a00 */
        /* <DEDUP_REMOVED lines=19> */
[----:B------:R1:W-:Y:S04]  /*bee0*/  STL [R1+0x670], R0 ;  /* 0x0006700001007387 */ /* 0x0003e80000100800 */
[----:B------:R-:W-:Y:S04]  /*bef0*/  LDGSTS.E [R243+0x5600], desc[UR16][R98.64], P0 ;  /* 0x0560000062f37fae */ /* 0x000fe80008121850 */
[----:B------:R-:W3:Y:S01]  /*bf00*/  LDL.LU.64 R220, [R1+0x760] ;  /* 0x0007600001dc7983 */ /* 0x000ee20000300a00 */
[----:B-1----:R-:W-:-:S03]  /*bf10*/  LOP3.LUT R0, R4, 0x60, RZ, 0x3c, !PT ;  /* 0x0000006004007812 */ /* 0x002fc600078e3cff */
[----:B------:R-:W-:Y:S04]  /*bf20*/  LDGSTS.E [R243+0x5a00], desc[UR16][R106.64], P0 ;  /* 0x05a000006af37fae */ /* 0x000fe80008121850 */
[----:B------:R-:W2:Y:S04]  /*bf30*/  LDL.LU.64 R230, [R1+0x758] ;  /* 0x0007580001e67983 */ /* 0x000ea80000300a00 */
[----:B------:R-:W-:Y:S01]  /*bf40*/  LDGSTS.E [R243+0x5e00], desc[UR16][R114.64], P0 ;  /* 0x05e0000072f37fae */ /* 0x000fe20008121850 */
[----:B------:R-:W-:-:S03]  /*bf50*/  VIADD R7, R0, UR7 ;  /* 0x0000000700077c36 */ /* 0x000fc60008000000 */
[----:B------:R-:W3:Y:S04]  /*bf60*/  LDL.LU.64 R234, [R1+0x750] ;  /* 0x0007500001ea7983 */ /* 0x000ee80000300a00 */
[----:B------:R-:W-:Y:S04]  /*bf70*/  LDGSTS.E [R243+0x6200], desc[UR16][R122.64], P0 ;  /* 0x062000007af37fae */ /* 0x000fe80008121850 */
[----:B------:R-:W2:Y:S04]  /*bf80*/  LDL.LU.64 R238, [R1+0x748] ;  /* 0x0007480001ee7983 */ /* 0x000ea80000300a00 */
[----:B------:R-:W-:Y:S04]  /*bf90*/  LDGSTS.E [R243+0x6600], desc[UR16][R130.64], P0 ;  /* 0x0660000082f37fae */ /* 0x000fe80008121850 */
[----:B------:R-:W3:Y:S04]  /*bfa0*/  LDL.LU R206, [R1+0x740] ;  /* 0x0007400001ce7983 */ /* 0x000ee80000300800 */
[----:B------:R-:W-:Y:S04]  /*bfb0*/  LDGSTS.E [R243+0x6a00], desc[UR16][R138.64], P0 ;  /* 0x06a000008af37fae */ /* 0x000fe80008121850 */
[----:B------:R-:W2:Y:S04]  /*bfc0*/  LDL.LU.64 R240, [R1+0x738] ;  /* 0x0007380001f07983 */ /* 0x000ea80000300a00 */
[----:B------:R-:W-:Y:S04]  /*bfd0*/  LDGSTS.E [R243+0x6e00], desc[UR16][R146.64], P0 ;  /* 0x06e0000092f37fae */ /* 0x000fe80008121850 */
        /* <DEDUP_REMOVED lines=8> */
[----:B------:R1:W-:Y:S04]  /*c060*/  STL [R1+0x664], R0 ;  /* 0x0006640001007387 */ /* 0x0003e80000100800 */
[----:B----4-:R-:W-:Y:S04]  /*c070*/  LDGSTS.E [R7+0x300], desc[UR16][R214.64], P0 ;  /* 0x00300000d6077fae */ /* 0x010fe80008121850 */
[----:B------:R-:W-:Y:S04]  /*c080*/  LDGSTS.E [R7+0x700], desc[UR16][R226.64], P0 ;  /* 0x00700000e2077fae */ /* 0x000fe80008121850 */
[----:B------:R-:W-:Y:S04]  /*c090*/  LDGSTS.E [R7+0xb00], desc[UR16][R236.64], P0 ;  /* 0x00b00000ec077fae */ /* 0x000fe80008121850 */
[----:B------:R-:W4:Y:S04]  /*c0a0*/  LDL.LU.64 R214, [R1+0x710] ;  /* 0x0007100001d67983 */ /* 0x000f280000300a00 */
[----:B------:R-:W2:Y:S04]  /*c0b0*/  LDL.LU.64 R226, [R1+0x708] ;  /* 0x0007080001e27983 */ /* 0x000ea80000300a00 */
[----:B------:R-:W3:Y:S04]  /*c0c0*/  LDL.LU.64 R236, [R1+0x700] ;  /* 0x0007000001ec7983 */ /* 0x000ee80000300a00 */
[----:B------:R-:W-:Y:S04]  /*c0d0*/  LDGSTS.E [R7+0xf00], desc[UR16][R180.64], P0 ;  /* 0x00f00000b4077fae */ /* 0x000fe80008121850 */
[----:B------:R-:W-:Y:S04]  /*c0e0*/  LDGSTS.E [R7+0x1300], desc[UR16][R210.64], P0 ;  /* 0x01300000d2077fae */ /* 0x000fe80008121850 */
[----:B------:R-:W-:Y:S04]  /*c0f0*/  LDGSTS.E [R7+0x1700], desc[UR16][R222.64], P0 ;  /* 0x01700000de077fae */ /* 0x000fe80008121850 */
[----:B------:R-:W4:Y:S04]  /*c100*/  LDL.LU.64 R180, [R1+0x6f8] ;  /* 0x0006f80001b47983 */ /* 0x000f280000300a00 */
[----:B------:R-:W2:Y:S04]  /*c110*/  LDL.LU.64 R210, [R1+0x6f0] ;  /* 0x0006f00001d27983 */ /* 0x000ea80000300a00 */
[----:B------:R-:W3:Y:S04]  /*c120*/  LDL.LU.64 R222, [R1+0x6e8] ;  /* 0x0006e80001de7983 */ /* 0x000ee80000300a00 */
[----:B------:R-:W-:Y:S04]  /*c130*/  LDGSTS.E [R7+0x1b00], desc[UR16][R184.64], P0 ;  /* 0x01b00000b8077fae */ /* 0x000fe80008121850 */
[----:B------:R-:W-:Y:S04]  /*c140*/  LDGSTS.E [R7+0x1f00], desc[UR16][R10.64], P0 ;  /* 0x01f000000a077fae */ /* 0x000fe80008121850 */
[----:B------:R1:W-:Y:S04]  /*c150*/  LDGSTS.E [R7+0x2300], desc[UR16][R218.64], P0 ;  /* 0x02300000da077fae */ /* 0x0003e80008121850 */
[----:B------:R-:W4:Y:S04]  /*c160*/  LDL.LU.64 R184, [R1+0x6e0] ;  /* 0x0006e00001b87983 */ /* 0x000f280000300a00 */
[----:B------:R-:W2:Y:S04]  /*c170*/  LDL.LU.64 R10, [R1+0x6d8] ;  /* 0x0006d800010a7983 */ /* 0x000ea80000300a00 */
[----:B------:R-:W3:Y:S01]  /*c180*/  LDL.LU R225, [R1+0x158] ;  /* 0x0001580001e17983 */ /* 0x000ee20000300800 */
[----:B-1----:R-:W1:Y:S03]  /*c190*/  LDC.64 R218, c[0x0][0x238] ;  /* 0x00008e00ffda7b82 */ /* 0x002e660000000a00 */
        /* <DEDUP_REMOVED lines=22> */
[----:B------:R-:W1:Y:S03]  /*c300*/  S2R R207, SR_TID.X ;  /* 0x0000000000cf7919 */ /* 0x000e660000002100 */
[----:B-1----:R1:W-:Y:S01]  /*c310*/  STL [R1+0x160], R218 ;  /* 0x000160da01007387 */ /* 0x0023e20000100800 */
[----:B------:R-:W-:-:S02]  /*c320*/  IMAD.MOV.U32 R0, RZ, RZ, R219 ;  /* 0x000000ffff007224 */ /* 0x000fc400078e00db */
[----:B------:R-:W1:Y:S01]  /*c330*/  S2R R219, SR_TID.X ;  /* 0x0000000000db7919 */ /* 0x000e620000002100 */
[----:B------:R-:W-:-:S04]  /*c340*/  SHF.R.U32.HI R207, RZ, 0x6, R207 ;  /* 0x00000006ffcf7819 */ /* 0x000fc800000116cf */
[----:B------:R-:W-:-:S04]  /*c350*/  SGXT.U32 R207, R207, 0x1 ;  /* 0x00000001cfcf781a */ /* 0x000fc80000000000 */
[----:B------:R-:W-:Y:S02]  /*c360*/  LOP3.LUT R207, R207, 0x28, RZ, 0xfc, !PT ;  /* 0x00000028cfcf7812 */ /* 0x000fe400078efcff */
[----:B-1----:R-:W-:-:S04]  /*c370*/  SHF.R.U32.HI R219, RZ, 0x6, R219 ;  /* 0x00000006ffdb7819 */ /* 0x002fc800000116db */
[----:B------:R-:W-:-:S04]  /*c380*/  SGXT.U32 R219, R219, 0x1 ;  /* 0x00000001dbdb781a */ /* 0x000fc80000000000 */
[----:B------:R-:W-:Y:S01]  /*c390*/  LOP3.LUT R219, R219, 0xe, RZ, 0xfc, !PT ;  /* 0x0000000edbdb7812 */ /* 0x000fe200078efcff */
[----:B--2---:R-:W-:Y:S01]  /*c3a0*/  LDGSTS.E [R7+0x7f00], desc[UR16][R10.64], P0 ;  /* 0x07f000000a077fae */ /* 0x004fe20008121850 */
[----:B------:R-:W-:Y:S01]  /*c3b0*/  ISETP.NE.U32.AND P0, PT, R6, RZ, PT ;  /* 0x000000ff0600720c */ /* 0x000fe20003f05070 */
[----:B------:R-:W-:Y:S02]  /*c3c0*/  IMAD.MOV.U32 R6, RZ, RZ, R218 ;  /* 0x000000ffff067224 */ /* 0x000fe400078e00da */
[----:B------:R-:W1:Y:S01]  /*c3d0*/  S2R R218, SR_TID.X ;  /* 0x0000000000da7919 */ /* 0x000e620000002100 */
[----:B------:R-:W0:Y:S01]  /*c3e0*/  LDGDEPBAR ;  /* 0x00000000000079af */ /* 0x000e220000000000 */
[----:B------:R-:W-:-:S04]  /*c3f0*/  IMAD.SHL.U32 R6, R6, 0x40, RZ ;  /* 0x0000004006067824 */ /* 0x000fc800078e00ff */
[C---:B----4-:R-:W-:Y:S01]  /*c400*/  IMAD.WIDE R184, R6.reuse, 0x4, R184 ;  /* 0x0000000406b87825 */ /* 0x050fe200078e02b8 */
[----:B------:R-:W-:Y:S03]  /*c410*/  BAR.SYNC.DEFER_BLOCKING 0x0 ;  /* 0x0000000000007b1d */ /* 0x000fe60000010000 */
[----:B---3--:R-:W-:Y:S01]  /*c420*/  IMAD.WIDE R222, R6, 0x4, R222 ;  /* 0x0000000406de7825 */ /* 0x008fe200078e02de */
[----:B-1----:R-:W-:Y:S02]  /*c430*/  SHF.R.U32.HI R218, RZ, 0x6, R218 ;  /* 0x00000006ffda7819 */ /* 0x002fe400000116da */
[----:B------:R-:W-:Y:S01]  /*c440*/  @!PT LDS RZ, [RZ] ;  /* 0x00000000fffff984 */ /* 0x000fe20000000800 */
[----:B------:R-:W-:Y:S01]  /*c450*/  @!PT LDS RZ, [RZ] ;  /* 0x00000000fffff984 */ /* 0x000fe20000000800 */
[----:B------:R-:W-:Y:S01]  /*c460*/  @!PT LDS RZ, [RZ] ;  /* 0x00000000fffff984 */ /* 0x000fe20000000800 */
[----:B------:R1:W-:Y:S02]  /*c470*/  LDGSTS.E [R225+0x34000], desc[UR16][R184.64], P6 ;  /* 0x34000000b8e17fae */ /* 0x0003e4000b121850 */
[----:B------:R-:W-:Y:S02]  /*c480*/  SGXT.U32 R218, R218, 0x1 ;  /* 0x00000001dada781a */ /* 0x000fe40000000000 */
[----:B------:R-:W-:Y:S01]  /*c490*/  ISETP.GE.AND P6, PT, R207, UR4, PT ;  /* 0x00000004cf007c0c */ /* 0x000fe2000bfc6270 */
[----:B------:R2:W-:Y:S01]  /*c4a0*/  LDGSTS.E [R225+0x34008], desc[UR16][R222.64], P4 ;  /* 0x34008000dee17fae */ /* 0x0005e2000a121850 */
[----:B------:R-:W-:Y:S01]  /*c4b0*/  LOP3.LUT R218, R218, 0x2a, RZ, 0xfc, !PT ;  /* 0x0000002adada7812 */ /* 0x000fe200078efcff */
[----:B------:R-:W3:Y:S01]  /*c4c0*/  S2R R207, SR_TID.X ;  /* 0x0000000000cf7919 */ /* 0x000ee20000002100 */
[----:B-1----:R-:W-:-:S02]  /*c4d0*/  SEL R184, RZ, 0x4, P6 ;  /* 0x00000004ffb87807 */ /* 0x002fc40003000000 */
[----:B------:R-:W-:Y:S02]  /*c4e0*/  ISETP.GE.AND P6, PT, R218, UR4, PT ;  /* 0x00000004da007c0c */ /* 0x000fe4000bfc6270 */
[----:B------:R-:W1:Y:S01]  /*c4f0*/  S2R R218, SR_TID.X ;  /* 0x0000000000da7919 */ /* 0x000e620000002100 */
[----:B--2---:R-:W2:Y:S01]  /*c500*/  S2R R222, SR_TID.X ;  /* 0x0000000000de7919 */ /* 0x004ea20000002100 */
[----:B------:R-:W4:Y:S01]  /*c510*/  S2R R223, SR_TID.X ;  /* 0x0000000000df7919 */ /* 0x000f220000002100 */
[----:B------:R-:W-:-:S04]  /*c520*/  IMAD.WIDE R210, R6, 0x4, R210 ;  /* 0x0000000406d27825 */ /* 0x000fc800078e02d2 */
[C---:B------:R-:W-:Y:S01]  /*c530*/  IMAD.WIDE R180, R6.reuse, 0x4, R180 ;  /* 0x0000000406b47825 */ /* 0x040fe200078e02b4 */
[----:B------:R-:W-:Y:S03]  /*c540*/  LDGSTS.E [R225+0x36000], desc[UR16][R210.64], P3 ;  /* 0x36000000d2e17fae */ /* 0x000fe60009921850 */
[----:B------:R-:W-:Y:S01]  /*c550*/  IMAD.WIDE R236, R6, 0x4, R236 ;  /* 0x0000000406ec7825 */ /* 0x000fe200078e02ec */
[----:B------:R-:W-:Y:S01]  /*c560*/  LDGSTS.E [R225+0x36008], desc[UR16][R180.64], P2 ;  /* 0x36008000b4e17fae */ /* 0x000fe20009121850 */
[----:B---3--:R-:W-:-:S03]  /*c570*/  SHF.R.U32.HI R207, RZ, 0x6, R207 ;  /* 0x00000006ffcf7819 */ /* 0x008fc600000116cf */
[----:B------:R3:W-:Y:S01]  /*c580*/  LDGSTS.E [R248+0x34000], desc[UR16][R236.64], P1 ;  /* 0x34000000ecf87fae */ /* 0x0007e20008921850 */
[----:B------:R-:W-:Y:S02]  /*c590*/  SGXT.U32 R207, R207, 0x1 ;  /* 0x00000001cfcf781a */ /* 0x000fe40000000000 */
[----:B-1----:R-:W-:Y:S02]  /*c5a0*/  SHF.R.U32.HI R218, RZ, 0x6, R218 ;  /* 0x00000006ffda7819 */ /* 0x002fe400000116da */
[----:B--2---:R-:W-:Y:S02]  /*c5b0*/  SHF.R.U32.HI R222, RZ, 0x6, R222 ;  /* 0x00000006ffde7819 */ /* 0x004fe400000116de */
[----:B------:R-:W-:Y:S02]  /*c5c0*/  SGXT.U32 R218, R218, 0x1 ;  /* 0x00000001dada781a */ /* 0x000fe40000000000 */
[----:B----4-:R-:W-:Y:S02]  /*c5d0*/  SHF.R.U32.HI R223, RZ, 0x6, R223 ;  /* 0x00000006ffdf7819 */ /* 0x010fe400000116df */
[----:B------:R-:W-:-:S02]  /*c5e0*/  SGXT.U32 R222, R222, 0x1 ;  /* 0x00000001dede781a */ /* 0x000fc40000000000 */
[----:B------:R-:W-:Y:S02]  /*c5f0*/  LOP3.LUT R207, R207, 0xc, RZ, 0xfc, !PT ;  /* 0x0000000ccfcf7812 */ /* 0x000fe400078efcff */
[----:B------:R-:W-:Y:S02]  /*c600*/  ISETP.GE.AND P1, PT, R229, UR4, PT ;  /* 0x00000004e5007c0c */ /* 0x000fe4000bf26270 */
[----:B------:R-:W-:Y:S02]  /*c610*/  ISETP.GE.AND P4, PT, R219, UR4, PT ;  /* 0x00000004db007c0c */ /* 0x000fe4000bf86270 */
[----:B------:R-:W-:Y:S02]  /*c620*/  LOP3.LUT R222, R222, 0x18, RZ, 0xfc, !PT ;  /* 0x00000018dede7812 */ /* 0x000fe400078efcff */
[----:B------:R-:W-:Y:S02]  /*c630*/  SGXT.U32 R223, R223, 0x1 ;  /* 0x00000001dfdf781a */ /* 0x000fe40000000000 */
[----:B------:R-:W-:-:S02]  /*c640*/  SEL R185, RZ, 0x4, P6 ;  /* 0x00000004ffb97807 */ /* 0x000fc40003000000 */
[----:B------:R-:W-:Y:S02]  /*c650*/  LOP3.LUT R218, R218, 0x2c, RZ, 0xfc, !PT ;  /* 0x0000002cdada7812 */ /* 0x000fe400078efcff */
[----:B------:R-:W-:Y:S02]  /*c660*/  ISETP.GE.AND P6, PT, R207, UR4, PT ;  /* 0x00000004cf007c0c */ /* 0x000fe4000bfc6270 */
[----:B------:R-:W-:Y:S02]  /*c670*/  SEL R207, R183, RZ, P5 ;  /* 0x000000ffb7cf7207 */ /* 0x000fe40002800000 */
[----:B------:R-:W-:Y:S02]  /*c680*/  SEL R229, RZ, 0x4, P1 ;  /* 0x00000004ffe57807 */ /* 0x000fe40000800000 */
[----:B------:R-:W-:Y:S02]  /*c690*/  SEL R183, RZ, 0x4, P4 ;  /* 0x00000004ffb77807 */ /* 0x000fe40002000000 */
[----:B------:R-:W-:-:S02]  /*c6a0*/  LOP3.LUT R223, R223, 0x1a, RZ, 0xfc, !PT ;  /* 0x0000001adfdf7812 */ /* 0x000fc400078efcff */
[----:B------:R-:W-:Y:S02]  /*c6b0*/  ISETP.GE.AND P1, PT, R222, UR4, PT ;  /* 0x00000004de007c0c */ /* 0x000fe4000bf26270 */
[----:B------:R-:W-:Y:S02]  /*c6c0*/  ISETP.GE.AND P4, PT, R218, UR4, PT ;  /* 0x00000004da007c0c */ /* 0x000fe4000bf86270 */
[----:B---3--:R-:W-:Y:S02]  /*c6d0*/  SEL R237, RZ, 0x4, P1 ;  /* 0x00000004ffed7807 */ /* 0x008fe40000800000 */
[----:B------:R-:W-:Y:S02]  /*c6e0*/  SEL R218, RZ, 0x4, P4 ;  /* 0x00000004ffda7807 */ /* 0x000fe40002000000 */
[----:B------:R-:W-:Y:S02]  /*c6f0*/  ISETP.GE.AND P1, PT, R223, UR4, PT ;  /* 0x00000004df007c0c */ /* 0x000fe4000bf26270 */
[----:B------:R-:W-:Y:S01]  /*c700*/  ISETP.GE.AND P4, PT, R233, UR4, PT ;  /* 0x00000004e9007c0c */ /* 0x000fe2000bf86270 */
[----:B------:R-:W1:Y:S01]  /*c710*/  S2R R223, SR_TID.X ;  /* 0x0000000000df7919 */ /* 0x000e620000002100 */
[----:B------:R-:W-:-:S02]  /*c720*/  SEL R233, R228, RZ, P5 ;  /* 0x000000ffe4e97207 */ /* 0x000fc40002800000 */
[----:B------:R-:W2:Y:S01]  /*c730*/  S2R R228, SR_TID.X ;  /* 0x0000000000e47919 */ /* 0x000ea20000002100 */
[----:B------:R-:W3:Y:S01]  /*c740*/  S2R R222, SR_TID.X ;  /* 0x0000000000de7919 */ /* 0x000ee20000002100 */
[----:B------:R-:W4:Y:S01]  /*c750*/  S2R R211, SR_TID.X ;  /* 0x0000000000d37919 */ /* 0x000f220000002100 */
[----:B------:R-:W4:Y:S01]  /*c760*/  S2R R210, SR_TID.X ;  /* 0x0000000000d27919 */ /* 0x000f220000002100 */
[----:B------:R-:W-:Y:S01]  /*c770*/  IMAD.WIDE R226, R6, 0x4, R226 ;  /* 0x0000000406e27825 */ /* 0x000fe200078e02e2 */
[----:B------:R-:W4:Y:S04]  /*c780*/  S2R R225, SR_TID.X ;  /* 0x0000000000e17919 */ /* 0x000f280000002100 */
[----:B------:R-:W-:Y:S01]  /*c790*/  LDGSTS.E [R248+0x34008], desc[UR16][R226.64], P0 ;  /* 0x34008000e2f87fae */ /* 0x000fe20008121850 */
[----:B-1----:R-:W-:-:S02]  /*c7a0*/  SHF.R.U32.HI R223, RZ, 0x6, R223 ;  /* 0x00000006ffdf7819 */ /* 0x002fc400000116df */
[----:B--2---:R-:W-:Y:S02]  /*c7b0*/  SHF.R.U32.HI R228, RZ, 0x6, R228 ;  /* 0x00000006ffe47819 */ /* 0x004fe400000116e4 */
[----:B------:R-:W-:Y:S02]  /*c7c0*/  SGXT.U32 R223, R223, 0x1 ;  /* 0x00000001dfdf781a */ /* 0x000fe40000000000 */
[----:B---3--:R-:W-:Y:S02]  /*c7d0*/  SHF.R.U32.HI R222, RZ, 0x6, R222 ;  /* 0x00000006ffde7819 */ /* 0x008fe400000116de */
[----:B------:R-:W-:Y:S02]  /*c7e0*/  SGXT.U32 R228, R228, 0x1 ;  /* 0x00000001e4e4781a */ /* 0x000fe40000000000 */
[----:B------:R-:W-:Y:S02]  /*c7f0*/  LOP3.LUT R223, R223, 0x38, RZ, 0xfc, !PT ;  /* 0x00000038dfdf7812 */ /* 0x000fe400078efcff */
[----:B------:R-:W-:-:S02]  /*c800*/  SGXT.U32 R222, R222, 0x1 ;  /* 0x00000001dede781a */ /* 0x000fc40000000000 */
[----:B------:R-:W-:Y:S02]  /*c810*/  LOP3.LUT R228, R228, 0x14, RZ, 0xfc, !PT ;  /* 0x00000014e4e47812 */ /* 0x000fe400078efcff */
[----:B----4-:R-:W-:Y:S02]  /*c820*/  SHF.R.U32.HI R211, RZ, 0x6, R211 ;  /* 0x00000006ffd37819 */ /* 0x010fe400000116d3 */
[----:B------:R-:W-:Y:S02]  /*c830*/  ISETP.GE.AND P0, PT, R223, UR4, PT ;  /* 0x00000004df007c0c */ /* 0x000fe4000bf06270 */
[----:B------:R-:W-:Y:S02]  /*c840*/  LOP3.LUT R222, R222, 0x3a, RZ, 0xfc, !PT ;  /* 0x0000003adede7812 */ /* 0x000fe400078efcff */
[----:B------:R-:W-:Y:S02]  /*c850*/  SGXT.U32 R211, R211, 0x1 ;  /* 0x00000001d3d3781a */ /* 0x000fe40000000000 */
[----:B------:R-:W-:-:S02]  /*c860*/  SHF.R.U32.HI R210, RZ, 0x6, R210 ;  /* 0x00000006ffd27819 */ /* 0x000fc400000116d2 */
[----:B------:R-:W-:Y:S02]  /*c870*/  ISETP.GE.AND P2, PT, R228, UR4, PT ;  /* 0x00000004e4007c0c */ /* 0x000fe4000bf46270 */
[----:B------:R-:W1:Y:S01]  /*c880*/  S2R R228, SR_TID.X ;  /* 0x0000000000e47919 */ /* 0x000e620000002100 */
[----:B------:R-:W-:Y:S02]  /*c890*/  SEL R223, RZ, 0x4, P0 ;  /* 0x00000004ffdf7807 */ /* 0x000fe40000000000 */
[----:B------:R-:W-:Y:S02]  /*c8a0*/  ISETP.GE.AND P0, PT, R222, UR4, PT ;  /* 0x00000004de007c0c */ /* 0x000fe4000bf06270 */
[----:B------:R-:W-:Y:S02]  /*c8b0*/  LOP3.LUT R211, R211, 0x1c, RZ, 0xfc, !PT ;  /* 0x0000001cd3d37812 */ /* 0x000fe400078efcff */
[----:B------:R-:W-:Y:S02]  /*c8c0*/  SGXT.U32 R210, R210, 0x1 ;  /* 0x00000001d2d2781a */ /* 0x000fe40000000000 */
[----:B------:R-:W-:Y:S01]  /*c8d0*/  SEL R222, RZ, 0x4, P0 ;  /* 0x00000004ffde7807 */ /* 0x000fe20000000000 */
[----:B------:R-:W2:Y:S01]  /*c8e0*/  S2R R181, SR_TID.X ;  /* 0x0000000000b57919 */ /* 0x000ea20000002100 */
[----:B------:R-:W-:-:S02]  /*c8f0*/  ISETP.GE.AND P0, PT, R211, UR4, PT ;  /* 0x00000004d3007c0c */ /* 0x000fc4000bf06270 */
[----:B------:R-:W-:Y:S02]  /*c900*/  LOP3.LUT R210, R210, 0x1e, RZ, 0xfc, !PT ;  /* 0x0000001ed2d27812 */ /* 0x000fe400078efcff */
[----:B------:R-:W-:Y:S02]  /*c910*/  SEL R211, RZ, 0x4, P0 ;  /* 0x00000004ffd37807 */ /* 0x000fe40000000000 */
[----:B------:R-:W-:Y:S02]  /*c920*/  ISETP.GE.AND P0, PT, R210, UR4, PT ;  /* 0x00000004d2007c0c */ /* 0x000fe4000bf06270 */
[----:B------:R-:W3:Y:S01]  /*c930*/  S2R R210, SR_TID.X ;  /* 0x0000000000d27919 */ /* 0x000ee20000002100 */
[----:B------:R-:W-:Y:S02]  /*c940*/  ISETP.GE.AND P3, PT, R194, UR4, PT ;  /* 0x00000004c2007c0c */ /* 0x000fe4000bf66270 */
[----:B------:R-:W-:Y:S02]  /*c950*/  SHF.R.U32.HI R225, RZ, 0x6, R225 ;  /* 0x00000006ffe17819 */ /* 0x000fe400000116e1 */
[----:B------:R-:W-:-:S02]  /*c960*/  SEL R194, RZ, 0x4, P3 ;  /* 0x00000004ffc27807 */ /* 0x000fc40001800000 */
[----:B------:R-:W-:Y:S02]  /*c970*/  ISETP.GE.AND P3, PT, R195, UR4, PT ;  /* 0x00000004c3007c0c */ /* 0x000fe4000bf66270 */
[----:B------:R-:W-:Y:S02]  /*c980*/  SGXT.U32 R225, R225, 0x1 ;  /* 0x00000001e1e1781a */ /* 0x000fe40000000000 */
[----:B------:R-:W-:Y:S02]  /*c990*/  SEL R249, R182, RZ, P5 ;  /* 0x000000ffb6f97207 */ /* 0x000fe40002800000 */
[----:B-1----:R-:W-:Y:S02]  /*c9a0*/  SHF.R.U32.HI R228, RZ, 0x6, R228 ;  /* 0x00000006ffe47819 */ /* 0x002fe400000116e4 */
[----:B------:R-:W-:Y:S02]  /*c9b0*/  SEL R195, RZ, 0x4, P3 ;  /* 0x00000004ffc37807 */ /* 0x000fe40001800000 */
[----:B------:R-:W-:-:S02]  /*c9c0*/  ISETP.GE.AND P3, PT, R232, UR4, PT ;  /* 0x00000004e8007c0c */ /* 0x000fc4000bf66270 */
[----:B------:R-:W-:Y:S02]  /*c9d0*/  SEL R180, R224, RZ, P5 ;  /* 0x000000ffe0b47207 */ /* 0x000fe40002800000 */
[----:B------:R-:W-:Y:S02]  /*c9e0*/  LOP3.LUT R225, R225, 0x16, RZ, 0xfc, !PT ;  /* 0x00000016e1e17812 */ /* 0x000fe400078efcff */
[----:B------:R-:W-:Y:S02]  /*c9f0*/  SEL R182, RZ, 0x4, P6 ;  /* 0x00000004ffb67807 */ /* 0x000fe40003000000 */
[----:B------:R-:W-:Y:S02]  /*ca00*/  SGXT.U32 R228, R228, 0x1 ;  /* 0x00000001e4e4781a */ /* 0x000fe40000000000 */
[----:B------:R-:W-:Y:S02]  /*ca10*/  ISETP.NE.U32.AND P6, PT, R249, RZ, PT ;  /* 0x000000fff900720c */ /* 0x000fe40003fc5070 */
[----:B------:R-:W-:Y:S01]  /*ca20*/  SEL R219, RZ, 0x4, P4 ;  /* 0x00000004ffdb7807 */ /* 0x000fe20002000000 */
[----:B------:R-:W-:Y:S01]  /*ca30*/  IMAD.WIDE R214, R6, 0x4, R214 ;  /* 0x0000000406d67825 */ /* 0x000fe200078e02d6 */
[----:B------:R-:W-:Y:S01]  /*ca40*/  SEL R232, RZ, 0x4, P3 ;  /* 0x00000004ffe87807 */ /* 0x000fe20001800000 */
[----:B------:R-:W4:Y:S01]  /*ca50*/  LDL.LU R249, [R1+0x6d4] ;  /* 0x0006d40001f97983 */ /* 0x000f220000300800 */
[----:B------:R-:W-:-:S02]  /*ca60*/  SEL R224, RZ, 0x4, P2 ;  /* 0x00000004ffe07807 */ /* 0x000fc40001000000 */
[----:B------:R-:W-:Y:S02]  /*ca70*/  ISETP.GE.AND P3, PT, R206, UR4, PT ;  /* 0x00000004ce007c0c */ /* 0x000fe4000bf66270 */
[----:B------:R-:W-:Y:S02]  /*ca80*/  ISETP.NE.U32.AND P4, PT, R180, RZ, PT ;  /* 0x000000ffb400720c */ /* 0x000fe40003f85070 */
[----:B------:R-:W-:Y:S01]  /*ca90*/  ISETP.GE.AND P2, PT, R225, UR4, PT ;  /* 0x00000004e1007c0c */ /* 0x000fe2000bf46270 */
[----:B------:R1:W-:Y:S01]  /*caa0*/  LDGSTS.E [R248+0x36000], desc[UR16][R214.64], P6 ;  /* 0x36000000d6f87fae */ /* 0x0003e2000b121850 */
[----:B--2---:R-:W-:Y:S02]  /*cab0*/  SHF.R.U32.HI R181, RZ, 0x6, R181 ;  /* 0x00000006ffb57819 */ /* 0x004fe400000116b5 */
[----:B------:R-:W-:Y:S02]  /*cac0*/  LOP3.LUT R228, R228, 0x34, RZ, 0xfc, !PT ;  /* 0x00000034e4e47812 */ /* 0x000fe400078efcff */
[----:B------:R-:W-:-:S02]  /*cad0*/  SEL R180, R184, RZ, P5 ;  /* 0x000000ffb8b47207 */ /* 0x000fc40002800000 */
[----:B------:R-:W-:Y:S02]  /*cae0*/  SEL R206, RZ, 0x4, P3 ;  /* 0x00000004ffce7807 */ /* 0x000fe40001800000 */
[----:B------:R-:W-:Y:S02]  /*caf0*/  SEL R225, RZ, 0x4, P2 ;  /* 0x00000004ffe17807 */ /* 0x000fe40001000000 */
[----:B------:R-:W-:Y:S02]  /*cb00*/  SGXT.U32 R181, R181, 0x1 ;  /* 0x00000001b5b5781a */ /* 0x000fe40000000000 */
[----:B------:R-:W-:Y:S02]  /*cb10*/  ISETP.GE.AND P2, PT, R228, UR4, PT ;  /* 0x00000004e4007c0c */ /* 0x000fe4000bf46270 */
[----:B------:R-:W-:Y:S02]  /*cb20*/  ISETP.NE.U32.AND P3, PT, R180, RZ, PT ;  /* 0x000000ffb400720c */ /* 0x000fe40003f65070 */
[----:B---3--:R-:W-:-:S02]  /*cb30*/  SHF.R.U32.HI R210, RZ, 0x6, R210 ;  /* 0x00000006ffd27819 */ /* 0x008fc400000116d2 */
[----:B------:R-:W-:Y:S02]  /*cb40*/  SEL R180, R185, RZ, P5 ;  /* 0x000000ffb9b47207 */ /* 0x000fe40002800000 */
[----:B------:R-:W-:Y:S02]  /*cb50*/  LOP3.LUT R181, R181, 0x3c, RZ, 0xfc, !PT ;  /* 0x0000003cb5b57812 */ /* 0x000fe400078efcff */
[----:B------:R-:W-:Y:S02]  /*cb60*/  SEL R228, RZ, 0x4, P2 ;  /* 0x00000004ffe47807 */ /* 0x000fe40001000000 */
[----:B------:R-:W-:Y:S02]  /*cb70*/  SGXT.U32 R210, R210, 0x1 ;  /* 0x00000001d2d2781a */ /* 0x000fe40000000000 */
[----:B------:R-:W-:Y:S02]  /*cb80*/  ISETP.NE.U32.AND P2, PT, R180, RZ, PT ;  /* 0x000000ffb400720c */ /* 0x000fe40003f45070 */
[----:B------:R-:W-:-:S02]  /*cb90*/  SEL R180, R182, RZ, P5 ;  /* 0x000000ffb6b47207 */ /* 0x000fc40002800000 */
[----:B------:R-:W-:Y:S01]  /*cba0*/  ISETP.GE.AND P6, PT, R181, UR4, PT ;  /* 0x00000004b5007c0c */ /* 0x000fe2000bfc6270 */
[----:B------:R-:W2:Y:S01]  /*cbb0*/  LDL.LU R182, [R1+0x6d0] ;  /* 0x0006d00001b67983 */ /* 0x000ea20000300800 */
[----:B------:R-:W-:Y:S02]  /*cbc0*/  LOP3.LUT R210, R210, 0x3e, RZ, 0xfc, !PT ;  /* 0x0000003ed2d27812 */ /* 0x000fe400078efcff */
[----:B------:R-:W-:Y:S02]  /*cbd0*/  SEL R236, RZ, 0x4, P1 ;  /* 0x00000004ffec7807 */ /* 0x000fe40000800000 */
[----:B------:R-:W-:Y:S02]  /*cbe0*/  ISETP.NE.U32.AND P1, PT, R180, RZ, PT ;  /* 0x000000ffb400720c */ /* 0x000fe40003f25070 */
[----:B------:R-:W-:Y:S02]  /*cbf0*/  SEL R180, R183, RZ, P5 ;  /* 0x000000ffb7b47207 */ /* 0x000fe40002800000 */
[----:B------:R-:W-:Y:S01]  /*cc00*/  SEL R181, RZ, 0x4, P6 ;  /* 0x00000004ffb57807 */ /* 0x000fe20003000000 */
[----:B------:R-:W2:Y:S01]  /*cc10*/  LDL.LU R183, [R1+0x6cc] ;  /* 0x0006cc0001b77983 */ /* 0x000ea20000300800 */
[----:B------:R-:W-:-:S02]  /*cc20*/  ISETP.GE.AND P6, PT, R210, UR4, PT ;  /* 0x00000004d2007c0c */ /* 0x000fc4000bfc6270 */
[----:B------:R-:W-:Y:S02]  /*cc30*/  SEL R184, RZ, 0x4, P0 ;  /* 0x00000004ffb87807 */ /* 0x000fe40000000000 */
[----:B------:R-:W-:Y:S02]  /*cc40*/  ISETP.NE.U32.AND P0, PT, R180, RZ, PT ;  /* 0x000000ffb400720c */ /* 0x000fe40003f05070 */
[----:B------:R-:W-:Y:S02]  /*cc50*/  SEL R185, R218, RZ, P5 ;  /* 0x000000ffdab97207 */ /* 0x000fe40002800000 */
[----:B------:R-:W-:Y:S01]  /*cc60*/  SEL R180, RZ, 0x4, P6 ;  /* 0x00000004ffb47807 */ /* 0x000fe20003000000 */
[----:B------:R-:W3:Y:S01]  /*cc70*/  LDL.LU R218, [R1+0x6c8] ;  /* 0x0006c80001da7983 */ /* 0x000ee20000300800 */
[----:B------:R-:W-:Y:S02]  /*cc80*/  SEL R210, R219, RZ, P5 ;  /* 0x000000ffdbd27207 */ /* 0x000fe40002800000 */
[----:B-1----:R-:W-:Y:S01]  /*cc90*/  SEL R214, R194, RZ, P5 ;  /* 0x000000ffc2d67207 */ /* 0x002fe20002800000 */
[----:B------:R-:W3:Y:S01]  /*cca0*/  LDL.LU R219, [R1+0x6c4] ;  /* 0x0006c40001db7983 */ /* 0x000ee20000300800 */
[----:B------:R-:W-:-:S02]  /*ccb0*/  SEL R215, R195, RZ, P5 ;  /* 0x000000ffc3d77207 */ /* 0x000fc40002800000 */
[----:B------:R-:W-:Y:S01]  /*ccc0*/  SEL R226, R232, RZ, P5 ;  /* 0x000000ffe8e27207 */ /* 0x000fe20002800000 */
[----:B------:R-:W4:Y:S01]  /*ccd0*/  LDL.LU R194, [R1+0x6c0] ;  /* 0x0006c00001c27983 */ /* 0x000f220000300800 */
[----:B------:R-:W-:Y:S02]  /*cce0*/  SEL R5, R5, RZ, P5 ;  /* 0x000000ff05057207 */ /* 0x000fe40002800000 */
[----:B------:R-:W-:Y:S01]  /*ccf0*/  SEL R227, R206, RZ, P5 ;  /* 0x000000ffcee37207 */ /* 0x000fe20002800000 */
[----:B------:R-:W4:Y:S01]  /*cd00*/  LDL.LU R195, [R1+0x6bc] ;  /* 0x0006bc0001c37983 */ /* 0x000f220000300800 */
[----:B------:R-:W-:Y:S02]  /*cd10*/  SEL R224, R224, RZ, P5 ;  /* 0x000000ffe0e07207 */ /* 0x000fe40002800000 */
[----:B------:R-:W-:Y:S01]  /*cd20*/  SEL R225, R225, RZ, P5 ;  /* 0x000000ffe1e17207 */ /* 0x000fe20002800000 */
[----:B------:R-:W4:Y:S01]  /*cd30*/  LDL.LU R232, [R1+0x6b8] ;  /* 0x0006b80001e87983 */ /* 0x000f220000300800 */
[----:B------:R-:W-:-:S02]  /*cd40*/  SEL R228, R228, RZ, P5 ;  /* 0x000000ffe4e47207 */ /* 0x000fc40002800000 */
[----:B------:R-:W-:Y:S01]  /*cd50*/  SEL R229, R229, RZ, P5 ;  /* 0x000000ffe5e57207 */ /* 0x000fe20002800000 */
[----:B------:R-:W4:Y:S01]  /*cd60*/  LDL.LU R206, [R1+0x6b4] ;  /* 0x0006b40001ce7983 */ /* 0x000f220000300800 */
[----:B------:R-:W-:Y:S02]  /*cd70*/  SEL R237, R237, RZ, P5 ;  /* 0x000000ffeded7207 */ /* 0x000fe40002800000 */
[----:B------:R-:W-:Y:S02]  /*cd80*/  SEL R236, R236, RZ, P5 ;  /* 0x000000ffecec7207 */ /* 0x000fe40002800000 */
[----:B------:R-:W-:Y:S02]  /*cd90*/  SEL R223, R223, RZ, P5 ;  /* 0x000000ffdfdf7207 */ /* 0x000fe40002800000 */
[----:B------:R-:W-:Y:S02]  /*cda0*/  SEL R222, R222, RZ, P5 ;  /* 0x000000ffdede7207 */ /* 0x000fe40002800000 */
[----:B------:R-:W-:-:S02]  /*cdb0*/  SEL R211, R211, RZ, P5 ;  /* 0x000000ffd3d37207 */ /* 0x000fc40002800000 */
[----:B------:R-:W-:Y:S02]  /*cdc0*/  SEL R184, R184, RZ, P5 ;  /* 0x000000ffb8b87207 */ /* 0x000fe40002800000 */
[----:B------:R-:W-:Y:S02]  /*cdd0*/  SEL R181, R181, RZ, P5 ;  /* 0x000000ffb5b57207 */ /* 0x000fe40002800000 */
[----:B------:R-:W-:Y:S02]  /*cde0*/  SEL R180, R180, RZ, P5 ;  /* 0x000000ffb4b47207 */ /* 0x000fe40002800000 */
[----:B------:R-:W-:Y:S02]  /*cdf0*/  ISETP.NE.U32.AND P5, PT, R207, RZ, PT ;  /* 0x000000ffcf00720c */ /* 0x000fe40003fa5070 */
[----:B------:R-:W4:Y:S01]  /*ce00*/  LDL.LU R207, [R1+0x6b0] ;  /* 0x0006b00001cf7983 */ /* 0x000f220000300800 */
[----:B------:R-:W-:-:S03]  /*ce10*/  ISETP.NE.U32.AND P6, PT, R233, RZ, PT ;  /* 0x000000ffe900720c */ /* 0x000fc60003fc5070 */
[----:B------:R-:W4:Y:S01]  /*ce20*/  LDL.LU R233, [R1+0x6ac] ;  /* 0x0006ac0001e97983 */ /* 0x000f220000300800 */
[----:B------:R-:W-:-:S04]  /*ce30*/  IMAD.WIDE R188, R6, 0x4, R188 ;  /* 0x0000000406bc7825 */ /* 0x000fc800078e02bc */
[----:B------:R-:W-:-:S04]  /*ce40*/  IMAD.WIDE R240, R6, 0x4, R240 ;  /* 0x0000000406f07825 */ /* 0x000fc800078e02f0 */
[----:B------:R-:W-:-:S04]  /*ce50*/  IMAD.WIDE R238, R6, 0x4, R238 ;  /* 0x0000000406ee7825 */ /* 0x000fc800078e02ee */
[----:B------:R-:W-:-:S04]  /*ce60*/  IMAD.WIDE R234, R6, 0x4, R234 ;  /* 0x0000000406ea7825 */ /* 0x000fc800078e02ea */
[----:B------:R-:W-:-:S04]  /*ce70*/  IMAD.WIDE R230, R6, 0x4, R230 ;  /* 0x0000000406e67825 */ /* 0x000fc800078e02e6 */
[----:B--2---:R-:W-:-:S04]  /*ce80*/  IMAD.WIDE R182, R6, 0x4, R182 ;  /* 0x0000000406b67825 */ /* 0x004fc800078e02b6 */
[----:B---3--:R-:W-:-:S04]  /*ce90*/  IMAD.WIDE R218, R6, 0x4, R218 ;  /* 0x0000000406da7825 */ /* 0x008fc800078e02da */
[----:B----4-:R-:W-:-:S04]  /*cea0*/  IMAD.WIDE R194, R6, 0x4, R194 ;  /* 0x0000000406c27825 */ /* 0x010fc800078e02c2 */
[----:B------:R-:W-:-:S04]  /*ceb0*/  IMAD.WIDE R206, R6, 0x4, R206 ;  /* 0x0000000406ce7825 */ /* 0x000fc800078e02ce */
[----:B------:R-:W-:Y:S01]  /*cec0*/  IMAD.WIDE R232, R6, 0x4, R232 ;  /* 0x0000000406e87825 */ /* 0x000fe200078e02e8 */
[----:B------:R-:W-:Y:S01]  /*ced0*/  LDGSTS.E [R248+0x36008], desc[UR16][R206.64], P5 ;  /* 0x36008000cef87fae */ /* 0x000fe2000a921850 */
[----:B------:R-:W-:-:S03]  /*cee0*/  ISETP.NE.U32.AND P5, PT, R185, RZ, PT ;  /* 0x000000ffb900720c */ /* 0x000fc60003fa5070 */
[----:B------:R-:W-:Y:S01]  /*cef0*/  LDGSTS.E [R249+0x34000], desc[UR16][R232.64], P6 ;  /* 0x34000000e8f97fae */ /* 0x000fe2000b121850 */
[----:B------:R-:W-:-:S03]  /*cf00*/  ISETP.NE.U32.AND P6, PT, R210, RZ, PT ;  /* 0x000000ffd200720c */ /* 0x000fc60003fc5070 */
[----:B------:R-:W-:Y:S01]  /*cf10*/  LDGSTS.E [R249+0x34008], desc[UR16][R194.64], P4 ;  /* 0x34008000c2f97fae */ /* 0x000fe2000a121850 */
[----:B------:R-:W-:-:S03]  /*cf20*/  ISETP.NE.U32.AND P4, PT, R214, RZ, PT ;  /* 0x000000ffd600720c */ /* 0x000fc60003f85070 */
[----:B------:R-:W-:Y:S04]  /*cf30*/  LDGSTS.E [R249+0x36000], desc[UR16][R218.64], P3 ;  /* 0x36000000daf97fae */ /* 0x000fe80009921850 */
[----:B------:R1:W-:Y:S04]  /*cf40*/  LDGSTS.E [R249+0x36008], desc[UR16][R182.64], P2 ;  /* 0x36008000b6f97fae */ /* 0x0003e80009121850 */
[----:B------:R-:W-:Y:S04]  /*cf50*/  LDGSTS.E [R247+0x34000], desc[UR16][R188.64], P1 ;  /* 0x34000000bcf77fae */ /* 0x000fe80008921850 */
[----:B------:R-:W-:Y:S01]  /*cf60*/  LDGSTS.E [R247+0x34008], desc[UR16][R240.64], P0 ;  /* 0x34008000f0f77fae */ /* 0x000fe20008121850 */
[----:B------:R-:W-:-:S03]  /*cf70*/  ISETP.NE.U32.AND P0, PT, R224, RZ, PT ;  /* 0x000000ffe000720c */ /* 0x000fc60003f05070 */
[----:B------:R-:W-:Y:S01]  /*cf80*/  LDGSTS.E [R247+0x36000], desc[UR16][R238.64], P5 ;  /* 0x36000000eef77fae */ /* 0x000fe2000a921850 */
[----:B------:R-:W-:-:S03]  /*cf90*/  ISETP.NE.U32.AND P5, PT, R225, RZ, PT ;  /* 0x000000ffe100720c */ /* 0x000fc60003fa5070 */
[----:B------:R-:W2:Y:S04]  /*cfa0*/  LDL.LU R224, [R1+0x6a8] ;  /* 0x0006a80001e07983 */ /* 0x000ea80000300800 */
[----:B------:R-:W-:Y:S01]  /*cfb0*/  LDGSTS.E [R247+0x36008], desc[UR16][R234.64], P6 ;  /* 0x36008000eaf77fae */ /* 0x000fe2000b121850 */
[----:B------:R-:W-:-:S03]  /*cfc0*/  ISETP.NE.U32.AND P6, PT, R228, RZ, PT ;  /* 0x000000ffe400720c */ /* 0x000fc60003fc5070 */
[----:B------:R-:W2:Y:S04]  /*cfd0*/  LDL.LU R225, [R1+0x6a4] ;  /* 0x0006a40001e17983 */ /* 0x000ea80000300800 */
[----:B------:R-:W-:Y:S01]  /*cfe0*/  LDGSTS.E [R246+0x34000], desc[UR16][R230.64], P4 ;  /* 0x34000000e6f67fae */ /* 0x000fe2000a121850 */
[----:B------:R-:W-:-:S03]  /*cff0*/  ISETP.NE.U32.AND P4, PT, R229, RZ, PT ;  /* 0x000000ffe500720c */ /* 0x000fc60003f85070 */
[----:B------:R-:W3:Y:S04]  /*d000*/  LDL.LU R228, [R1+0x6a0] ;  /* 0x0006a00001e47983 */ /* 0x000ee80000300800 */
[----:B------:R-:W3:Y:S04]  /*d010*/  LDL.LU R229, [R1+0x69c] ;  /* 0x00069c0001e57983 */ /* 0x000ee80000300800 */
[----:B------:R-:W4:Y:S04]  /*d020*/  LDL.LU.64 R230, [R1+0x150] ;  /* 0x0001500001e67983 */ /* 0x000f280000300a00 */
[----:B------:R-:W4:Y:S04]  /*d030*/  LDL.LU.64 R234, [R1+0x148] ;  /* 0x0001480001ea7983 */ /* 0x000f280000300a00 */
[----:B------:R-:W4:Y:S01]  /*d040*/  LDL.LU.64 R238, [R1+0x128] ;  /* 0x0001280001ee7983 */ /* 0x000f220000300a00 */
[----:B------:R-:W-:-:S03]  /*d050*/  ISETP.NE.U32.AND P2, PT, R226, RZ, PT ;  /* 0x000000ffe200720c */ /* 0x000fc60003f45070 */
[----:B------:R-:W4:Y:S01]  /*d060*/  LDL.LU.64 R240, [R1+0x108] ;  /* 0x0001080001f07983 */ /* 0x000f220000300a00 */
[----:B------:R-:W-:-:S03]  /*d070*/  ISETP.NE.U32.AND P1, PT, R227, RZ, PT ;  /* 0x000000ffe300720c */ /* 0x000fc60003f25070 */
[----:B------:R-:W4:Y:S04]  /*d080*/  LDL.LU.64 R226, [R1+0xe8] ;  /* 0x0000e80001e27983 */ /* 0x000f280000300a00 */
[----:B------:R-:W4:Y:S01]  /*d090*/  LDL.LU.64 R188, [R1+0xc8] ;  /* 0x0000c80001bc7983 */ /* 0x000f220000300a00 */
[----:B------:R-:W-:-:S03]  /*d0a0*/  ISETP.NE.U32.AND P3, PT, R215, RZ, PT ;  /* 0x000000ffd700720c */ /* 0x000fc60003f65070 */
[----:B------:R-:W4:Y:S04]  /*d0b0*/  LDL.LU.64 R248, [R1+0xa8] ;  /* 0x0000a80001f87983 */ /* 0x000f280000300a00 */
[----:B------:R-:W4:Y:S04]  /*d0c0*/  LDL.LU.64 R214, [R1+0x88] ;  /* 0x0000880001d67983 */ /* 0x000f280000300a00 */
[----:B------:R-:W4:Y:S04]  /*d0d0*/  LDL.LU.64 R218, [R1+0x68] ;  /* 0x0000680001da7983 */ /* 0x000f280000300a00 */
[----:B------:R-:W4:Y:S01]  /*d0e0*/  LDL.LU.64 R194, [R1+0x48] ;  /* 0x0000480001c27983 */ /* 0x000f220000300a00 */
[----:B------:R-:W-:-:S03]  /*d0f0*/  IMAD.WIDE R220, R6, 0x4, R220 ;  /* 0x0000000406dc7825 */ /* 0x000fc600078e02dc */
[----:B------:R-:W4:Y:S01]  /*d100*/  LDL.LU.64 R232, [R1+0x28] ;  /* 0x0000280001e87983 */ /* 0x000f220000300a00 */
[----:B------:R-:W-:-:S04]  /*d110*/  IMAD.WIDE R216, R6, 0x4, R216 ;  /* 0x0000000406d87825 */ /* 0x000fc800078e02d8 */
        /* <DEDUP_REMOVED lines=8> */
[----:B-1----:R-:W-:-:S04]  /*d1a0*/  IMAD.WIDE R182, R6, 0x4, R186 ;  /* 0x0000000406b67825 */ /* 0x002fc800078e02ba */
[----:B------:R-:W-:-:S04]  /*d1b0*/  IMAD.WIDE R190, R6, 0x4, R190 ;  /* 0x0000000406be7825 */ /* 0x000fc800078e02be */
[----:B------:R-:W-:Y:S02]  /*d1c0*/  IMAD.SHL.U32 R186, R0, 0x40, RZ ;  /* 0x0000004000ba7824 */ /* 0x000fe400078e00ff */
[----:B--2---:R-:W-:-:S04]  /*d1d0*/  IMAD.WIDE R224, R6, 0x4, R224 ;  /* 0x0000000406e07825 */ /* 0x004fc800078e02e0 */
[----:B---3--:R-:W-:-:S05]  /*d1e0*/  IMAD.WIDE R228, R6, 0x4, R228 ;  /* 0x0000000406e47825 */ /* 0x008fca00078e02e4 */
[----:B------:R-:W-:Y:S01]  /*d1f0*/  LDGSTS.E [R246+0x34008], desc[UR16][R228.64], P3 ;  /* 0x34008000e4f67fae */ /* 0x000fe20009921850 */
[----:B------:R-:W-:-:S03]  /*d200*/  ISETP.NE.U32.AND P3, PT, R237, RZ, PT ;  /* 0x000000ffed00720c */ /* 0x000fc60003f65070 */
[----:B------:R-:W-:Y:S01]  /*d210*/  LDGSTS.E [R246+0x36000], desc[UR16][R224.64], P2 ;  /* 0x36000000e0f67fae */ /* 0x000fe20009121850 */
[----:B------:R-:W-:-:S03]  /*d220*/  ISETP.NE.U32.AND P2, PT, R236, RZ, PT ;  /* 0x000000ffec00720c */ /* 0x000fc60003f45070 */
[----:B------:R-:W-:Y:S04]  /*d230*/  LDGSTS.E [R246+0x36008], desc[UR16][R220.64], P1 ;  /* 0x36008000dcf67fae */ /* 0x000fe80008921850 */
[----:B------:R-:W-:Y:S04]  /*d240*/  LDGSTS.E [R245+0x34000], desc[UR16][R216.64], P0 ;  /* 0x34000000d8f57fae */ /* 0x000fe80008121850 */
[----:B------:R-:W-:Y:S04]  /*d250*/  LDGSTS.E [R245+0x34008], desc[UR16][R212.64], P5 ;  /* 0x34008000d4f57fae */ /* 0x000fe8000a921850 */
[----:B------:R-:W-:Y:S04]  /*d260*/  LDGSTS.E [R245+0x36000], desc[UR16][R208.64], P6 ;  /* 0x36000000d0f57fae */ /* 0x000fe8000b121850 */
[----:B------:R-:W-:Y:S04]  /*d270*/  LDGSTS.E [R245+0x36008], desc[UR16][R204.64], P4 ;  /* 0x36008000ccf57fae */ /* 0x000fe8000a121850 */
[----:B------:R-:W-:Y:S04]  /*d280*/  LDGSTS.E [R244+0x34000], desc[UR16][R198.64], P3 ;  /* 0x34000000c6f47fae */ /* 0x000fe80009921850 */
[----:B------:R-:W-:Y:S01]  /*d290*/  LDGSTS.E [R244+0x34008], desc[UR16][R202.64], P2 ;  /* 0x34008000caf47fae */ /* 0x000fe20009121850 */
[----:B------:R-:W-:-:S03]  /*d2a0*/  ISETP.NE.U32.AND P2, PT, R5, RZ, PT ;  /* 0x000000ff0500720c */ /* 0x000fc60003f45070 */
[----:B------:R-:W5:Y:S04]  /*d2b0*/  LDL.LU R5, [R1+0x698] ;  /* 0x0006980001057983 */ /* 0x000f680000300800 */
[----:B------:R-:W2:Y:S01]  /*d2c0*/  LDL.LU.64 R206, [R1+0x8] ;  /* 0x0000080001ce7983 */ /* 0x000ea20000300a00 */
[----:B------:R-:W-:Y:S02]  /*d2d0*/  ISETP.NE.U32.AND P1, PT, R223, RZ, PT ;  /* 0x000000ffdf00720c */ /* 0x000fe40003f25070 */
[----:B------:R-:W-:Y:S02]  /*d2e0*/  ISETP.NE.U32.AND P0, PT, R222, RZ, PT ;  /* 0x000000ffde00720c */ /* 0x000fe40003f05070 */
[----:B------:R-:W-:Y:S02]  /*d2f0*/  ISETP.NE.U32.AND P5, PT, R211, RZ, PT ;  /* 0x000000ffd300720c */ /* 0x000fe40003fa5070 */
[----:B------:R-:W-:-:S02]  /*d300*/  ISETP.NE.U32.AND P6, PT, R184, RZ, PT ;  /* 0x000000ffb800720c */ /* 0x000fc40003fc5070 */
[----:B------:R-:W-:Y:S02]  /*d310*/  ISETP.NE.U32.AND P4, PT, R181, RZ, PT ;  /* 0x000000ffb500720c */ /* 0x000fe40003f85070 */
[----:B------:R-:W-:Y:S01]  /*d320*/  ISETP.NE.U32.AND P3, PT, R180, RZ, PT ;  /* 0x000000ffb400720c */ /* 0x000fe20003f65070 */
[----:B----4-:R-:W-:Y:S02]  /*d330*/  IMAD.WIDE R180, R6, 0x4, R230 ;  /* 0x0000000406b47825 */ /* 0x010fe400078e02e6 */
[----:B------:R-:W-:Y:S04]  /*d340*/  LDGSTS.E [R244+0x36000], desc[UR16][R200.64], P1 ;  /* 0x36000000c8f47fae */ /* 0x000fe80008921850 */
[----:B------:R-:W-:Y:S04]  /*d350*/  LDGSTS.E [R244+0x36008], desc[UR16][R196.64], P0 ;  /* 0x36008000c4f47fae */ /* 0x000fe80008121850 */
[----:B------:R-:W-:Y:S04]  /*d360*/  LDGSTS.E [R8+0x34000], desc[UR16][R192.64], P5 ;  /* 0x34000000c0087fae */ /* 0x000fe8000a921850 */
[----:B------:R1:W-:Y:S01]  /*d370*/  LDGSTS.E [R8+0x34008], desc[UR16][R182.64], P6 ;  /* 0x34008000b6087fae */ /* 0x0003e2000b121850 */
[----:B------:R-:W-:-:S03]  /*d380*/  IMAD.WIDE R184, R186, 0x4, R240 ;  /* 0x00000004bab87825 */ /* 0x000fc600078e02f0 */
[----:B------:R-:W-:Y:S04]  /*d390*/  LDGSTS.E [R8+0x36000], desc[UR16][R190.64], P4 ;  /* 0x36000000be087fae */ /* 0x000fe8000a121850 */
[----:B------:R3:W-:Y:S01]  /*d3a0*/  LDGSTS.E [R8+0x36008], desc[UR16][R180.64], P3 ;  /* 0x36008000b4087fae */ /* 0x0007e20009921850 */
[----:B-1----:R-:W-:-:S03]  /*d3b0*/  IMAD.WIDE R182, R186, 0x4, R234 ;  /* 0x00000004bab67825 */ /* 0x002fc600078e02ea */
[----:B------:R-:W0:Y:S04]  /*d3c0*/  LDGDEPBAR ;  /* 0x00000000000079af */ /* 0x000e280000000000 */
[----:B------:R-:W4:Y:S01]  /*d3d0*/  LDL.LU.64 R234, [R1+0x140] ;  /* 0x0001400001ea7983 */ /* 0x000f220000300a00 */
[----:B---3--:R-:W-:-:S03]  /*d3e0*/  IMAD.WIDE R180, R186, 0x4, R238 ;  /* 0x00000004bab47825 */ /* 0x008fc600078e02ee */
[----:B------:R1:W-:Y:S04]  /*d3f0*/  LDGSTS.E [R9+0x10000], desc[UR16][R182.64], P2 ;  /* 0x10000000b6097fae */ /* 0x0003e80009121850 */
[----:B------:R-:W3:Y:S04]  /*d400*/  LDL.LU.64 R238, [R1+0x120] ;  /* 0x0001200001ee7983 */ /* 0x000ee80000300a00 */
[----:B------:R-:W3:Y:S01]  /*d410*/  LDL.LU.64 R240, [R1+0x100] ;  /* 0x0001000001f07983 */ /* 0x000ee20000300a00 */
[----:B-1----:R-:W-:-:S03]  /*d420*/  IMAD.WIDE R182, R186, 0x4, R226 ;  /* 0x00000004bab67825 */ /* 0x002fc600078e02e2 */
[----:B------:R1:W-:Y:S04]  /*d430*/  LDGSTS.E [R9+0x10400], desc[UR16][R180.64], P2 ;  /* 0x10400000b4097fae */ /* 0x0003e80009121850 */
[----:B------:R1:W-:Y:S04]  /*d440*/  LDGSTS.E [R9+0x10800], desc[UR16][R184.64], P2 ;  /* 0x10800000b8097fae */ /* 0x0003e80009121850 */
[----:B------:R-:W3:Y:S01]  /*d450*/  LDL.LU.64 R226, [R1+0xe0] ;  /* 0x0000e00001e27983 */ /* 0x000ee20000300a00 */
[----:B-1----:R-:W-:-:S03]  /*d460*/  IMAD.WIDE R180, R186, 0x4, R188 ;  /* 0x00000004bab47825 */ /* 0x002fc600078e02bc */
[----:B------:R1:W-:Y:S01]  /*d470*/  LDGSTS.E [R9+0x10c00], desc[UR16][R182.64], P2 ;  /* 0x10c00000b6097fae */ /* 0x0003e20009121850 */
[----:B------:R-:W-:-:S03]  /*d480*/  IMAD.WIDE R184, R186, 0x4, R248 ;  /* 0x00000004bab87825 */ /* 0x000fc600078e02f8 */
        /* <DEDUP_REMOVED lines=11> */
[----:B------:R-:W-:-:S03]  /*d540*/  IMAD.WIDE R14, R186, 0x4, R14 ;  /* 0x00000004ba0e7825 */ /* 0x000fc600078e020e */
[----:B------:R2:W-:Y:S01]  /*d550*/  LDGSTS.E [R9+0x11c00], desc[UR16][R180.64], P2 ;  /* 0x11c00000b4097fae */ /* 0x0005e20009121850 */
[----:B-1----:R-:W-:-:S03]  /*d560*/  IMAD.WIDE R182, R186, 0x4, R232 ;  /* 0x00000004bab67825 */ /* 0x002fc600078e02e8 */
[----:B------:R-:W-:Y:S01]  /*d570*/  LDGSTS.E [R9+0x12000], desc[UR16][R184.64], P2 ;  /* 0x12000000b8097fae */ /* 0x000fe20009121850 */
[----:B------:R-:W-:-:S03]  /*d580*/  IMAD.WIDE R22, R186, 0x4, R22 ;  /* 0x00000004ba167825 */ /* 0x000fc600078e0216 */
[----:B------:R-:W3:Y:S01]  /*d590*/  LDL.LU.64 R232, [R1+0x20] ;  /* 0x0000200001e87983 */ /* 0x000ee20000300a00 */
[----:B------:R-:W-:-:S03]  /*d5a0*/  IMAD.WIDE R30, R186, 0x4, R30 ;  /* 0x00000004ba1e7825 */ /* 0x000fc600078e021e */
[----:B------:R-:W-:Y:S01]  /*d5b0*/  LDGSTS.E [R9+0x12400], desc[UR16][R182.64], P2 ;  /* 0x12400000b6097fae */ /* 0x000fe20009121850 */
        /* <DEDUP_REMOVED lines=18> */
[C---:B--2---:R-:W-:Y:S02]  /*d6e0*/  IMAD.WIDE R180, R186.reuse, 0x4, R206 ;  /* 0x00000004bab47825 */ /* 0x044fe400078e02ce */
[----:B------:R-:W2:Y:S04]  /*d6f0*/  LDL.LU.64 R206, [R1] ;  /* 0x0000000001ce7983 */ /* 0x000ea80000300a00 */
[----:B------:R-:W-:Y:S04]  /*d700*/  LDGSTS.E [R9+0x12800], desc[UR16][R180.64], P2 ;  /* 0x12800000b4097fae */ /* 0x000fe80009121850 */
[----:B------:R4:W-:Y:S04]  /*d710*/  LDGSTS.E [R9+0x12c00], desc[UR16][R14.64], P2 ;  /* 0x12c000000e097fae */ /* 0x0009e80009121850 */
[----:B------:R3:W-:Y:S04]  /*d720*/  LDGSTS.E [R9+0x13000], desc[UR16][R22.64], P2 ;  /* 0x1300000016097fae */ /* 0x0007e80009121850 */
        /* <DEDUP_REMOVED lines=14> */
[----:B----4-:R-:W-:-:S03]  /*d810*/  IMAD.WIDE R14, R186, 0x4, R234 ;  /* 0x00000004ba0e7825 */ /* 0x010fc600078e02ea */
[----:B------:R-:W-:Y:S01]  /*d820*/  LDGSTS.E [R9+0x16c00], desc[UR16][R142.64], P2 ;  /* 0x16c000008e097fae */ /* 0x000fe20009121850 */
[----:B---3--:R-:W-:-:S03]  /*d830*/  IMAD.WIDE R22, R186, 0x4, R238 ;  /* 0x00000004ba167825 */ /* 0x008fc600078e02ee */
[----:B------:R-:W-:Y:S04]  /*d840*/  LDGSTS.E [R9+0x17000], desc[UR16][R150.64], P2 ;  /* 0x1700000096097fae */ /* 0x000fe80009121850 */
[----:B------:R-:W-:Y:S04]  /*d850*/  LDGSTS.E [R9+0x17400], desc[UR16][R158.64], P2 ;  /* 0x174000009e097fae */ /* 0x000fe80009121850 */
[----:B------:R-:W-:Y:S04]  /*d860*/  LDGSTS.E [R9+0x17800], desc[UR16][R166.64], P2 ;  /* 0x17800000a6097fae */ /* 0x000fe80009121850 */
[----:B------:R1:W-:Y:S04]  /*d870*/  LDGSTS.E [R9+0x17c00], desc[UR16][R174.64], P2 ;  /* 0x17c00000ae097fae */ /* 0x0003e80009121850 */
[----:B------:R-:W3:Y:S04]  /*d880*/  LDL.LU.64 R238, [R1+0x138] ;  /* 0x0001380001ee7983 */ /* 0x000ee80000300a00 */
[----:B------:R4:W-:Y:S01]  /*d890*/  LDGSTS.E [R242+0x10100], desc[UR16][R14.64], P2 ;  /* 0x101000000ef27fae */ /* 0x0009e20009121850 */
[----:B-1----:R-:W-:-:S03]  /*d8a0*/  IMAD.WIDE R8, R186, 0x4, R240 ;  /* 0x00000004ba087825 */ /* 0x002fc600078e02f0 */
[----:B------:R1:W-:Y:S04]  /*d8b0*/  LDGSTS.E [R242+0x10500], desc[UR16][R22.64], P2 ;  /* 0x1050000016f27fae */ /* 0x0003e80009121850 */
[----:B------:R-:W3:Y:S01]  /*d8c0*/  LDL.LU.64 R240, [R1+0x118] ;  /* 0x0001180001f07983 */ /* 0x000ee20000300a00 */
[----:B----4-:R-:W-:-:S03]  /*d8d0*/  IMAD.WIDE R14, R186, 0x4, R226 ;  /* 0x00000004ba0e7825 */ /* 0x010fc600078e02e2 */
[----:B------:R4:W-:Y:S01]  /*d8e0*/  LDGSTS.E [R242+0x10900], desc[UR16][R8.64], P2 ;  /* 0x1090000008f27fae */ /* 0x0009e20009121850 */
[----:B-1----:R-:W-:-:S03]  /*d8f0*/  IMAD.WIDE R22, R186, 0x4, R188 ;  /* 0x00000004ba167825 */ /* 0x002fc600078e02bc */
[----:B------:R-:W3:Y:S04]  /*d900*/  LDL.LU.64 R226, [R1+0xf8] ;  /* 0x0000f80001e27983 */ /* 0x000ee80000300a00 */
[----:B------:R-:W3:Y:S01]  /*d910*/  LDL.LU.64 R188, [R1+0xd8] ;  /* 0x0000d80001bc7983 */ /* 0x000ee20000300a00 */
[----:B----4-:R-:W-:-:S03]  /*d920*/  IMAD.WIDE R8, R186, 0x4, R248 ;  /* 0x00000004ba087825 */ /* 0x010fc600078e02f8 */
[----:B------:R1:W-:Y:S04]  /*d930*/  LDGSTS.E [R242+0x10d00], desc[UR16][R14.64], P2 ;  /* 0x10d000000ef27fae */ /* 0x0003e80009121850 */
[----:B------:R-:W4:Y:S04]  /*d940*/  LDL.LU.64 R248, [R1+0xb8] ;  /* 0x0000b80001f87983 */ /* 0x000f280000300a00 */
[----:B------:R1:W-:Y:S02]  /*d950*/  LDGSTS.E [R242+0x11100], desc[UR16][R22.64], P2 ;  /* 0x1110000016f27fae */ /* 0x0003e40009121850 */
[----:B-1----:R-:W-:-:S02]  /*d960*/  IMAD.WIDE R14, R186, 0x4, R214 ;  /* 0x00000004ba0e7825 */ /* 0x002fc400078e02d6 */
[----:B------:R1:W-:Y:S04]  /*d970*/  LDGSTS.E [R242+0x11500], desc[UR16][R8.64], P2 ;  /* 0x1150000008f27fae */ /* 0x0003e80009121850 */
[----:B------:R-:W4:Y:S01]  /*d980*/  LDL.LU.64 R214, [R1+0x98] ;  /* 0x0000980001d67983 */ /* 0x000f220000300a00 */
[----:B------:R-:W-:-:S03]  /*d990*/  IMAD.WIDE R22, R186, 0x4, R218 ;  /* 0x00000004ba167825 */ /* 0x000fc600078e02da */
[----:B------:R1:W-:Y:S02]  /*d9a0*/  LDGSTS.E [R242+0x11900], desc[UR16][R14.64], P2 ;  /* 0x119000000ef27fae */ /* 0x0003e40009121850 */
[C---:B-1----:R-:W-:Y:S02]  /*d9b0*/  IMAD.WIDE R8, R186.reuse, 0x4, R194 ;  /* 0x00000004ba087825 */ /* 0x042fe400078e02c2 */
[----:B------:R-:W4:Y:S04]  /*d9c0*/  LDL.LU.64 R218, [R1+0x78] ;  /* 0x0000780001da7983 */ /* 0x000f280000300a00 */
[----:B------:R-:W4:Y:S01]  /*d9d0*/  LDL.LU.64 R194, [R1+0x58] ;  /* 0x0000580001c27983 */ /* 0x000f220000300a00 */
[----:B------:R-:W-:-:S03]  /*d9e0*/  IMAD.WIDE R16, R186, 0x4, R16 ;  /* 0x00000004ba107825 */ /* 0x000fc600078e0210 */
[----:B------:R2:W-:Y:S01]  /*d9f0*/  LDGSTS.E [R242+0x11d00], desc[UR16][R22.64], P2 ;  /* 0x11d0000016f27fae */ /* 0x0005e20009121850 */
[----:B------:R-:W-:-:S03]  /*da00*/  IMAD.WIDE R14, R186, 0x4, R232 ;  /* 0x00000004ba0e7825 */ /* 0x000fc600078e02e8 */
[----:B------:R-:W4:Y:S01]  /*da10*/  LDL.LU.64 R232, [R1+0x38] ;  /* 0x0000380001e87983 */ /* 0x000f220000300a00 */
[----:B------:R-:W-:-:S03]  /*da20*/  IMAD.WIDE R24, R186, 0x4, R24 ;  /* 0x00000004ba187825 */ /* 0x000fc600078e0218 */
[----:B------:R3:W-:Y:S01]  /*da30*/  LDGSTS.E [R242+0x12100], desc[UR16][R8.64], P2 ;  /* 0x1210000008f27fae */ /* 0x0007e20009121850 */
[----:B------:R-:W-:-:S03]  /*da40*/  IMAD.WIDE R32, R186, 0x4, R32 ;  /* 0x00000004ba207825 */ /* 0x000fc600078e0220 */
[----:B------:R1:W-:Y:S01]  /*da50*/  LDGSTS.E [R242+0x12500], desc[UR16][R14.64], P2 ;  /* 0x125000000ef27fae */ /* 0x0003e20009121850 */
        /* <DEDUP_REMOVED lines=19> */
[----:B------:R-:W2:Y:S04]  /*db90*/  LDL.LU.64 R206, [R1+0x18] ;  /* 0x0000180001ce7983 */ /* 0x000ea80000300a00 */
[----:B------:R-:W-:Y:S04]  /*dba0*/  LDGSTS.E [R242+0x12900], desc[UR16][R22.64], P2 ;  /* 0x1290000016f27fae */ /* 0x000fe80009121850 */
        /* <DEDUP_REMOVED lines=21> */
[----:B---3--:R-:W-:-:S05]  /*dd00*/  IMAD.WIDE R8, R186, 0x4, R238 ;  /* 0x00000004ba087825 */ /* 0x008fca00078e02ee */
[----:B------:R3:W-:Y:S01]  /*dd10*/  LDGSTS.E [R243+0x10200], desc[UR16][R8.64], P2 ;  /* 0x1020000008f37fae */ /* 0x0007e20009121850 */
[----:B-1----:R-:W-:-:S03]  /*dd20*/  IMAD.WIDE R14, R186, 0x4, R240 ;  /* 0x00000004ba0e7825 */ /* 0x002fc600078e02f0 */
[----:B------:R-:W2:Y:S04]  /*dd30*/  LDL.LU.64 R240, [R1+0x130] ;  /* 0x0001300001f07983 */ /* 0x000ea80000300a00 */
[----:B------:R4:W-:Y:S01]  /*dd40*/  LDGSTS.E [R243+0x10600], desc[UR16][R14.64], P2 ;  /* 0x106000000ef37fae */ /* 0x0009e20009121850 */
[----:B------:R-:W-:-:S03]  /*dd50*/  IMAD.WIDE R16, R186, 0x4, R226 ;  /* 0x00000004ba107825 */ /* 0x000fc600078e02e2 */
[----:B------:R-:W2:Y:S01]  /*dd60*/  LDL.LU.64 R226, [R1+0x110] ;  /* 0x0001100001e27983 */ /* 0x000ea20000300a00 */
[----:B---3--:R-:W-:-:S03]  /*dd70*/  IMAD.WIDE R8, R186, 0x4, R188 ;  /* 0x00000004ba087825 */ /* 0x008fc600078e02bc */
[----:B------:R-:W3:Y:S04]  /*dd80*/  LDL.LU.64 R188, [R1+0xf0] ;  /* 0x0000f00001bc7983 */ /* 0x000ee80000300a00 */
[----:B------:R1:W-:Y:S01]  /*dd90*/  LDGSTS.E [R243+0x10a00], desc[UR16][R16.64], P2 ;  /* 0x10a0000010f37fae */ /* 0x0003e20009121850 */
[----:B----4-:R-:W-:-:S03]  /*dda0*/  IMAD.WIDE R14, R186, 0x4, R248 ;  /* 0x00000004ba0e7825 */ /* 0x010fc600078e02f8 */
[----:B------:R-:W4:Y:S04]  /*ddb0*/  LDL.LU.64 R248, [R1+0xd0] ;  /* 0x0000d00001f87983 */ /* 0x000f280000300a00 */
[----:B------:R1:W-:Y:S04]  /*ddc0*/  LDGSTS.E [R243+0x10e00], desc[UR16][R8.64], P2 ;  /* 0x10e0000008f37fae */ /* 0x0003e80009121850 */
[----:B------:R1:W-:Y:S02]  /*ddd0*/  LDGSTS.E [R243+0x11200], desc[UR16][R14.64], P2 ;  /* 0x112000000ef37fae */ /* 0x0003e40009121850 */
[----:B-1----:R-:W-:-:S02]  /*dde0*/  IMAD.WIDE R16, R186, 0x4, R214 ;  /* 0x00000004ba107825 */ /* 0x002fc400078e02d6 */
[----:B------:R-:W4:Y:S04]  /*ddf0*/  LDL.LU.64 R214, [R1+0xb0] ;  /* 0x0000b00001d67983 */ /* 0x000f280000300a00 */
[----:B------:R1:W-:Y:S01]  /*de00*/  LDGSTS.E [R243+0x11600], desc[UR16][R16.64], P2 ;  /* 0x1160000010f37fae */ /* 0x0003e20009121850 */
[----:B------:R-:W-:-:S03]  /*de10*/  IMAD.WIDE R8, R186, 0x4, R218 ;  /* 0x00000004ba087825 */ /* 0x000fc600078e02da */
[----:B------:R-:W4:Y:S01]  /*de20*/  LDL.LU.64 R218, [R1+0x90] ;  /* 0x0000900001da7983 */ /* 0x000f220000300a00 */
[----:B------:R-:W-:-:S03]  /*de30*/  IMAD.WIDE R14, R186, 0x4, R194 ;  /* 0x00000004ba0e7825 */ /* 0x000fc600078e02c2 */
[----:B------:R-:W4:Y:S01]  /*de40*/  LDL.LU.64 R194, [R1+0x70] ;  /* 0x0000700001c27983 */ /* 0x000f220000300a00 */
[----:B------:R-:W-:-:S03]  /*de50*/  IMAD.WIDE R250, R186, 0x4, R250 ;  /* 0x00000004bafa7825 */ /* 0x000fc600078e02fa */
[----:B------:R2:W-:Y:S01]  /*de60*/  LDGSTS.E [R243+0x11a00], desc[UR16][R8.64], P2 ;  /* 0x11a0000008f37fae */ /* 0x0005e20009121850 */
[----:B-1----:R-:W-:-:S03]  /*de70*/  IMAD.WIDE R16, R186, 0x4, R232 ;  /* 0x00000004ba107825 */ /* 0x002fc600078e02e8 */
[----:B------:R-:W-:Y:S01]  /*de80*/  LDGSTS.E [R243+0x11e00], desc[UR16][R14.64], P2 ;  /* 0x11e000000ef37fae */ /* 0x000fe20009121850 */
[----:B------:R-:W-:-:S03]  /*de90*/  IMAD.WIDE R18, R186, 0x4, R18 ;  /* 0x00000004ba127825 */ /* 0x000fc600078e0212 */
[----:B------:R-:W-:Y:S01]  /*dea0*/  LDGSTS.E [R243+0x12200], desc[UR16][R16.64], P2 ;  /* 0x1220000010f37fae */ /* 0x000fe20009121850 */
        /* <DEDUP_REMOVED lines=46> */
[----:B-1----:R-:W-:-:S05]  /*e190*/  IMAD.WIDE R8, R186, 0x4, R240 ;  /* 0x00000004ba087825 */ /* 0x002fca00078e02f0 */
[----:B------:R4:W-:Y:S01]  /*e1a0*/  LDGSTS.E [R7+0x10300], desc[UR16][R8.64], P2 ;  /* 0x1030000008077fae */ /* 0x0009e20009121850 */
[----:B------:R-:W-:-:S04]  /*e1b0*/  IMAD.WIDE R14, R186, 0x4, R226 ;  /* 0x00000004ba0e7825 */ /* 0x000fc800078e02e2 */
[C---:B---3--:R-:W-:Y:S01]  /*e1c0*/  IMAD.WIDE R16, R186.reuse, 0x4, R188 ;  /* 0x00000004ba107825 */ /* 0x048fe200078e02bc */
[----:B------:R1:W-:Y:S04]  /*e1d0*/  LDGSTS.E [R7+0x10700], desc[UR16][R14.64], P2 ;  /* 0x107000000e077fae */ /* 0x0003e80009121850 */
[----:B------:R3:W-:Y:S01]  /*e1e0*/  LDGSTS.E [R7+0x10b00], desc[UR16][R16.64], P2 ;  /* 0x10b0000010077fae */ /* 0x0007e20009121850 */
[----:B----4-:R-:W-:-:S05]  /*e1f0*/  IMAD.WIDE R8, R186, 0x4, R248 ;  /* 0x00000004ba087825 */ /* 0x010fca00078e02f8 */
[----:B------:R4:W-:Y:S01]  /*e200*/  LDGSTS.E [R7+0x10f00], desc[UR16][R8.64], P2 ;  /* 0x10f0000008077fae */ /* 0x0009e20009121850 */
[----:B-1----:R-:W-:-:S05]  /*e210*/  IMAD.WIDE R14, R186, 0x4, R214 ;  /* 0x00000004ba0e7825 */ /* 0x002fca00078e02d6 */
[----:B------:R-:W-:Y:S01]  /*e220*/  LDGSTS.E [R7+0x11300], desc[UR16][R14.64], P2 ;  /* 0x113000000e077fae */ /* 0x000fe20009121850 */
[----:B---3--:R-:W-:-:S04]  /*e230*/  IMAD.WIDE R16, R186, 0x4, R218 ;  /* 0x00000004ba107825 */ /* 0x008fc800078e02da */
[C---:B----4-:R-:W-:Y:S01]  /*e240*/  IMAD.WIDE R8, R186.reuse, 0x4, R194 ;  /* 0x00000004ba087825 */ /* 0x050fe200078e02c2 */
[----:B------:R-:W-:Y:S04]  /*e250*/  LDGSTS.E [R7+0x11700], desc[UR16][R16.64], P2 ;  /* 0x1170000010077fae */ /* 0x000fe80009121850 */
[----:B------:R1:W-:Y:S02]  /*e260*/  LDGSTS.E [R7+0x11b00], desc[UR16][R8.64], P2 ;  /* 0x11b0000008077fae */ /* 0x0003e40009121850 */
[C---:B-1----:R-:W-:Y:S02]  /*e270*/  IMAD.WIDE R8, R186.reuse, 0x4, R2 ;  /* 0x00000004ba087825 */ /* 0x042fe400078e0202 */
[----:B------:R-:W5:Y:S01]  /*e280*/  LDL.LU.64 R2, [R1+0x690] ;  /* 0x0006900001027983 */ /* 0x000f620000300a00 */
[----:B------:R-:W1:Y:S01]  /*e290*/  S2R R0, SR_TID.X ;  /* 0x0000000000007919 */ /* 0x000e620000002100 */
[----:B------:R-:W-:-:S04]  /*e2a0*/  IMAD.WIDE R14, R186, 0x4, R232 ;  /* 0x00000004ba0e7825 */ /* 0x000fc800078e02e8 */
[C---:B------:R-:W-:Y:S01]  /*e2b0*/  IMAD.WIDE R12, R186.reuse, 0x4, R12 ;  /* 0x00000004ba0c7825 */ /* 0x040fe200078e020c */
[----:B------:R-:W-:Y:S03]  /*e2c0*/  LDGSTS.E [R7+0x11f00], desc[UR16][R14.64], P2 ;  /* 0x11f000000e077fae */ /* 0x000fe60009121850 */
        /* <DEDUP_REMOVED lines=10> */
[----:B------:R-:W-:Y:S01]  /*e370*/  IMAD.WIDE R100, R186, 0x4, R100 ;  /* 0x00000004ba647825 */ /* 0x000fe200078e0264 */
[----:B------:R-:W-:-:S03]  /*e380*/  ISETP.GE.AND P0, PT, R252, 0x40, PT ;  /* 0x00000040fc00780c */ /* 0x000fc60003f06270 */
        /* <DEDUP_REMOVED lines=10> */
[----:B-1----:R-:W-:Y:S02]  /*e430*/  SHF.R.U32.HI R0, RZ, 0x6, R0 ;  /* 0x00000006ff007819 */ /* 0x002fe40000011600 */
[----:B------:R-:W-:Y:S02]  /*e440*/  CS2R R24, SRZ ;  /* 0x0000000000187805 */ /* 0x000fe4000001ff00 */
[----:B------:R-:W-:Y:S02]  /*e450*/  CS2R R26, SRZ ;  /* 0x00000000001a7805 */ /* 0x000fe4000001ff00 */
[----:B------:R-:W-:Y:S02]  /*e460*/  CS2R R30, SRZ ;  /* 0x00000000001e7805 */ /* 0x000fe4000001ff00 */
[----:B------:R-:W-:Y:S02]  /*e470*/  SGXT.U32 R0, R0, 0x1 ;  /* 0x000000010000781a */ /* 0x000fe40000000000 */
[----:B------:R-:W-:Y:S01]  /*e480*/  CS2R R32, SRZ ;  /* 0x0000000000207805 */ /* 0x000fe2000001ff00 */
[----:B--2---:R-:W-:-:S05]  /*e490*/  IMAD.WIDE R16, R186, 0x4, R206 ;  /* 0x00000004ba107825 */ /* 0x004fca00078e02ce */
[----:B------:R-:W-:Y:S04]  /*e4a0*/  LDGSTS.E [R7+0x12300], desc[UR16][R16.64], P2 ;  /* 0x1230000010077fae */ /* 0x000fe80009121850 */
[----:B------:R-:W-:Y:S04]  /*e4b0*/  LDGSTS.E [R7+0x12700], desc[UR16][R8.64], P2 ;  /* 0x1270000008077fae */ /* 0x000fe80009121850 */
[----:B------:R-:W-:Y:S04]  /*e4c0*/  LDGSTS.E [R7+0x12b00], desc[UR16][R12.64], P2 ;  /* 0x12b000000c077fae */ /* 0x000fe80009121850 */
[----:B------:R-:W-:Y:S04]  /*e4d0*/  LDGSTS.E [R7+0x12f00], desc[UR16][R20.64], P2 ;  /* 0x12f0000014077fae */ /* 0x000fe80009121850 */
[----:B------:R1:W-:Y:S04]  /*e4e0*/  LDGSTS.E [R7+0x13300], desc[UR16][R28.64], P2 ;  /* 0x133000001c077fae */ /* 0x0003e80009121850 */
        /* <DEDUP_REMOVED lines=18> */
[----:B------:R3:W-:Y:S01]  /*e610*/  LDGSTS.E [R7+0x17f00], desc[UR16][R10.64], P2 ;  /* 0x17f000000a077fae */ /* 0x0007e20009121850 */
[----:B-1----:R-:W-:-:S03]  /*e620*/  CS2R R28, SRZ ;  /* 0x00000000001c7805 */ /* 0x002fc6000001ff00 */
[----:B------:R-:W0:Y:S01]  /*e630*/  LDGDEPBAR ;  /* 0x00000000000079af */ /* 0x000e220000000000 */
[----:B------:R-:W-:Y:S02]  /*e640*/  CS2R R34, SRZ ;  /* 0x0000000000227805 */ /* 0x000fe4000001ff00 */
[----:B--2---:R-:W-:Y:S02]  /*e650*/  CS2R R36, SRZ ;  /* 0x0000000000247805 */ /* 0x004fe4000001ff00 */
[----:B------:R-:W-:Y:S02]  /*e660*/  CS2R R38, SRZ ;  /* 0x0000000000267805 */ /* 0x000fe4000001ff00 */
[----:B------:R-:W-:Y:S02]  /*e670*/  CS2R R40, SRZ ;  /* 0x0000000000287805 */ /* 0x000fe4000001ff00 */
[----:B------:R-:W-:Y:S02]  /*e680*/  CS2R R42, SRZ ;  /* 0x00000000002a7805 */ /* 0x000fe4000001ff00 */
[----:B---3--:R-:W-:-:S02]  /*e690*/  CS2R R44, SRZ ;  /* 0x00000000002c7805 */ /* 0x008fc4000001ff00 */
[----:B------:R-:W-:Y:S02]  /*e6a0*/  CS2R R46, SRZ ;  /* 0x00000000002e7805 */ /* 0x000fe4000001ff00 */
[----:B------:R-:W-:Y:S02]  /*e6b0*/  CS2R R48, SRZ ;  /* 0x0000000000307805 */ /* 0x000fe4000001ff00 */
[----:B------:R-:W-:Y:S02]  /*e6c0*/  CS2R R50, SRZ ;  /* 0x0000000000327805 */ /* 0x000fe4000001ff00 */
[----:B----4-:R-:W-:Y:S02]  /*e6d0*/  CS2R R52, SRZ ;  /* 0x0000000000347805 */ /* 0x010fe4000001ff00 */
[----:B------:R-:W-:Y:S02]  /*e6e0*/  CS2R R54, SRZ ;  /* 0x0000000000367805 */ /* 0x000fe4000001ff00 */
[----:B------:R-:W-:-:S02]  /*e6f0*/  CS2R R56, SRZ ;  /* 0x0000000000387805 */ /* 0x000fc4000001ff00 */
[----:B------:R-:W-:Y:S02]  /*e700*/  CS2R R58, SRZ ;  /* 0x00000000003a7805 */ /* 0x000fe4000001ff00 */
[----:B------:R-:W-:Y:S02]  /*e710*/  CS2R R60, SRZ ;  /* 0x00000000003c7805 */ /* 0x000fe4000001ff00 */
[----:B------:R-:W-:Y:S02]  /*e720*/  CS2R R62, SRZ ;  /* 0x00000000003e7805 */ /* 0x000fe4000001ff00 */
[----:B------:R-:W-:Y:S02]  /*e730*/  CS2R R64, SRZ ;  /* 0x0000000000407805 */ /* 0x000fe4000001ff00 */
        /* <DEDUP_REMOVED lines=42> */
[----:B------:R-:W-:Y:S01]  /*e9e0*/  CS2R R150, SRZ ;  /* 0x0000000000967805 */ /* 0x000fe2000001ff00 */
[----:B------:R-:W-:Y:S06]  /*e9f0*/  @!P0 BRA `(.L_x_0) ;  /* 0x000000b000288947 */ /* 0x000fec0003800000 */
[----:B------:R-:W2:Y:S01]  /*ea00*/  LDL.LU R210, [R1+0x26c] ;  /* 0x00026c0001d27983 */ /* 0x000ea20000300800 */
[----:B------:R-:W-:Y:S01]  /*ea10*/  IMAD.SHL.U32 R124, R186, 0x8, RZ ;  /* 0x00000008ba7c7824 */ /* 0x000fe200078e00ff */
[----:B------:R-:W-:Y:S01]  /*ea20*/  SHF.R.S32.HI R185, RZ, 0x1f, R186 ;  /* 0x0000001fffb97819 */ /* 0x000fe200000114ba */
[----:B------:R-:W-:Y:S01]  /*ea30*/  ULDC.64 UR4, c[0x0][0x218] ;  /* 0x0000860000047ab9 */ /* 0x000fe20000000a00 */
[----:B------:R-:W3:Y:S01]  /*ea40*/  LDL.LU R248, [R1+0x15c] ;  /* 0x00015c0001f87983 */ /* 0x000ee20000300800 */
[----:B------:R-:W-:Y:S01]  /*ea50*/  ULDC UR6, c[0x0][0x238] ;  /* 0x00008e0000067ab9 */ /* 0x000fe20000000800 */
[----:B------:R-:W-:Y:S01]  /*ea60*/  ULDC UR14, c[0x0][0x238] ;  /* 0x00008e00000e7ab9 */ /* 0x000fe20000000800 */
[----:B------:R-:W-:Y:S01]  /*ea70*/  ULDC UR15, c[0x0][0x238] ;  /* 0x00008e00000f7ab9 */ /* 0x000fe20000000800 */
[----:B------:R-:W4:Y:S01]  /*ea80*/  LDL.LU R214, [R1+0x168] ;  /* 0x0001680001d67983 */ /* 0x000f220000300800 */
        /* <DEDUP_REMOVED lines=15> */
[----:B------:R-:W4:Y:S04]  /*eb80*/  LDL.LU R233, [R1+0x178] ;  /* 0x0001780001e97983 */ /* 0x000f280000300800 */
[----:B------:R-:W4:Y:S04]  /*eb90*/  LDL.LU R206, [R1+0x17c] ;  /* 0x00017c0001ce7983 */ /* 0x000f280000300800 */
[----:B------:R-:W4:Y:S04]  /*eba0*/  LDL.LU R207, [R1+0x180] ;  /* 0x0001800001cf7983 */ /* 0x000f280000300800 */
[----:B------:R-:W-:Y:S04]  /*ebb0*/  STL [R1+0x6ac], R6 ;  /* 0x0006ac0601007387 */ /* 0x000fe80000100800 */
[----:B-----5:R-:W-:Y:S04]  /*ebc0*/  STL [R1+0x69c], R5 ;  /* 0x00069c0501007387 */ /* 0x020fe80000100800 */
[----:B------:R1:W-:Y:S04]  /*ebd0*/  STL [R1+0x698], R4 ;  /* 0x0006980401007387 */ /* 0x0003e80000100800 */
[----:B------:R-:W-:Y:S04]  /*ebe0*/  STL [R1+0x694], R3 ;  /* 0x0006940301007387 */ /* 0x000fe80000100800 */
[----:B------:R-:W-:Y:S01]  /*ebf0*/  STL [R1+0x690], R2 ;  /* 0x0006900201007387 */ /* 0x000fe20000100800 */
[----:B--2---:R-:W-:-:S02]  /*ec00*/  SHF.R.S32.HI R9, RZ, 0x1f, R210 ;  /* 0x0000001fff097819 */ /* 0x004fc400000114d2 */
[----:B---3--:R-:W-:Y:S02]  /*ec10*/  SHF.R.S32.HI R7, RZ, 0x1f, R248 ;  /* 0x0000001fff077819 */ /* 0x008fe400000114f8 */
[----:B-1----:R-:W-:Y:S02]  /*ec20*/  SHF.L.U64.HI R4, R210, 0x2, R9 ;  /* 0x00000002d2047819 */ /* 0x002fe40000010209 */
[----:B------:R-:W-:Y:S02]  /*ec30*/  SHF.L.U64.HI R0, R248, 0x2, R7 ;  /* 0x00000002f8007819 */ /* 0x000fe40000010207 */
[----:B----4-:R-:W-:Y:S01]  /*ec40*/  SHF.R.S32.HI R8, RZ, 0x1f, R214 ;  /* 0x0000001fff087819 */ /* 0x010fe200000114d6 */
[----:B------:R-:W-:Y:S04]  /*ec50*/  STL [R1+0x6a4], R4 ;  /* 0x0006a40401007387 */ /* 0x000fe80000100800 */
[----:B------:R-:W2:Y:S04]  /*ec60*/  LDL.LU R215, [R1+0x210] ;  /* 0x0002100001d77983 */ /* 0x000ea80000300800 */
[----:B------:R-:W3:Y:S04]  /*ec70*/  LDL.LU R218, [R1+0x204] ;  /* 0x0002040001da7983 */ /* 0x000ee80000300800 */
[----:B------:R1:W-:Y:S04]  /*ec80*/  STL [R1+0x284], R0 ;  /* 0x0002840001007387 */ /* 0x0003e80000100800 */
[----:B------:R-:W4:Y:S04]  /*ec90*/  LDL.LU R210, [R1+0x1bc] ;  /* 0x0001bc0001d27983 */ /* 0x000f280000300800 */
[----:B------:R-:W4:Y:S01]  /*eca0*/  LDL.LU R248, [R1+0x1c0] ;  /* 0x0001c00001f87983 */ /* 0x000f220000300800 */
[----:B------:R-:W-:-:S02]  /*ecb0*/  SHF.R.S32.HI R10, RZ, 0x1f, R194 ;  /* 0x0000001fff0a7819 */ /* 0x000fc400000114c2 */
[----:B------:R-:W-:Y:S02]  /*ecc0*/  SHF.R.S32.HI R9, RZ, 0x1f, R195 ;  /* 0x0000001fff097819 */ /* 0x000fe400000114c3 */
[----:B-1----:R-:W-:Y:S02]  /*ecd0*/  SHF.L.U64.HI R0, R214, 0x2, R8 ;  /* 0x00000002d6007819 */ /* 0x002fe40000010208 */
[----:B------:R-:W-:Y:S02]  /*ece0*/  SHF.R.S32.HI R7, RZ, 0x1f, R232 ;  /* 0x0000001fff077819 */ /* 0x000fe400000114e8 */
[----:B------:R-:W-:Y:S01]  /*ecf0*/  SHF.L.U64.HI R3, R194, 0x2, R10 ;  /* 0x00000002c2037819 */ /* 0x000fe2000001020a */
[----:B------:R1:W-:Y:S01]  /*ed00*/  STL [R1+0x280], R0 ;  /* 0x0002800001007387 */ /* 0x0003e20000100800 */
[----:B------:R-:W-:Y:S02]  /*ed10*/  SHF.L.U64.HI R2, R195, 0x2, R9 ;  /* 0x00000002c3027819 */ /* 0x000fe40000010209 */
[----:B------:R-:W-:Y:S01]  /*ed20*/  SHF.R.S32.HI R10, RZ, 0x1f, R233 ;  /* 0x0000001fff0a7819 */ /* 0x000fe200000114e9 */
[----:B------:R-:W-:Y:S01]  /*ed30*/  STL [R1+0x27c], R3 ;  /* 0x00027c0301007387 */ /* 0x000fe20000100800 */
[----:B------:R-:W-:-:S02]  /*ed40*/  SHF.R.S32.HI R9, RZ, 0x1f, R206 ;  /* 0x0000001fff097819 */ /* 0x000fc400000114ce */
[----:B------:R-:W-:Y:S01]  /*ed50*/  SHF.R.S32.HI R8, RZ, 0x1f, R252 ;  /* 0x0000001fff087819 */ /* 0x000fe200000114fc */
[----:B------:R1:W-:Y:S02]  /*ed60*/  STL [R1+0x278], R2 ;  /* 0x0002780201007387 */ /* 0x0003e40000100800 */
[----:B-1----:R-:W-:Y:S02]  /*ed70*/  SHF.L.U64.HI R0, R232, 0x2, R7 ;  /* 0x00000002e8007819 */ /* 0x002fe40000010207 */
[----:B------:R-:W-:-:S03]  /*ed80*/  SHF.R.S32.HI R7, RZ, 0x1f, R207 ;  /* 0x0000001fff077819 */ /* 0x000fc600000114cf */
[----:B------:R1:W-:Y:S01]  /*ed90*/  STL [R1+0x274], R0 ;  /* 0x0002740001007387 */ /* 0x0003e20000100800 */
[----:B------:R-:W-:Y:S02]  /*eda0*/  SHF.L.U64.HI R7, R207, 0x2, R7 ;  /* 0x00000002cf077819 */ /* 0x000fe40000010207 */
[----:B------:R-:W-:-:S05]  /*edb0*/  SHF.L.U64.HI R2, R233, 0x2, R10 ;  /* 0x00000002e9027819 */ /* 0x000fca000001020a */
[----:B------:R-:W-:Y:S01]  /*edc0*/  STL [R1+0x270], R2 ;  /* 0x0002700201007387 */ /* 0x000fe20000100800 */
[----:B-1----:R-:W-:-:S03]  /*edd0*/  SHF.L.U64.HI R0, R206, 0x2, R9 ;  /* 0x00000002ce007819 */ /* 0x002fc60000010209 */
[----:B------:R-:W4:Y:S04]  /*ede0*/  LDL.LU R232, [R1+0x1c4] ;  /* 0x0001c40001e87983 */ /* 0x000f280000300800 */
[----:B------:R1:W-:Y:S04]  /*edf0*/  STL [R1+0x26c], R0 ;  /* 0x00026c0001007387 */ /* 0x0003e80000100800 */
[----:B------:R-:W4:Y:S04]  /*ee00*/  LDL.LU R233, [R1+0x1c8] ;  /* 0x0001c80001e97983 */ /* 0x000f280000300800 */
[----:B------:R-:W4:Y:S01]  /*ee10*/  LDL.LU R206, [R1+0x1cc] ;  /* 0x0001cc0001ce7983 */ /* 0x000f220000300800 */
[----:B-1----:R-:W-:-:S03]  /*ee20*/  LEA.HI R0, R8, R252, RZ, 0x6 ;  /* 0x000000fc08007211 */ /* 0x002fc600078f30ff */
[----:B------:R-:W4:Y:S01]  /*ee30*/  LDL.LU R207, [R1+0x1d0] ;  /* 0x0001d00001cf7983 */ /* 0x000f220000300800 */
[----:B------:R-:W-:-:S03]  /*ee40*/  SHF.L.U64.HI R125, R186, 0x3, R185 ;  /* 0x00000003ba7d7819 */ /* 0x000fc600000102b9 */
[----:B------:R-:W4:Y:S04]  /*ee50*/  LDL.LU R219, [R1+0x1d4] ;  /* 0x0001d40001db7983 */ /* 0x000f280000300800 */
[----:B------:R-:W4:Y:S04]  /*ee60*/  LDL.LU R214, [R1+0x1d8] ;  /* 0x0001d80001d67983 */ /* 0x000f280000300800 */
[----:B------:R-:W4:Y:S04]  /*ee70*/  LDL.LU R194, [R1+0x1dc] ;  /* 0x0001dc0001c27983 */ /* 0x000f280000300800 */
[----:B------:R-:W4:Y:S04]  /*ee80*/  LDL.LU R195, [R1+0x1e4] ;  /* 0x0001e40001c37983 */ /* 0x000f280000300800 */
[----:B------:R-:W-:Y:S04]  /*ee90*/  STL [R1+0x6a0], R7 ;  /* 0x0006a00701007387 */ /* 0x000fe80000100800 */
[----:B------:R-:W-:Y:S04]  /*eea0*/  STL [R1+0x6a8], R0 ;  /* 0x0006a80001007387 */ /* 0x000fe80000100800 */
[----:B------:R-:W-:Y:S04]  /*eeb0*/  STL [R1+0x6b4], R186 ;  /* 0x0006b4ba01007387 */ /* 0x000fe80000100800 */
[----:B------:R1:W-:Y:S01]  /*eec0*/  STL [R1+0x6b0], R185 ;  /* 0x0006b0b901007387 */ /* 0x0003e20000100800 */
[----:B--2---:R-:W-:-:S02]  /*eed0*/  SHF.R.S32.HI R10, RZ, 0x1f, R215 ;  /* 0x0000001fff0a7819 */ /* 0x004fc400000114d7 */
[CC--:B------:R-:W-:Y:S02]  /*eee0*/  LEA R3, P3, R215.reuse, R124.reuse, 0x2 ;  /* 0x0000007cd7037211 */ /* 0x0c0fe400078610ff */
[----:B---3--:R-:W-:Y:S02]  /*eef0*/  LEA R184, P0, R218, R124, 0x2 ;  /* 0x0000007cdab87211 */ /* 0x008fe400078010ff */
[----:B------:R-:W-:Y:S01]  /*ef00*/  LEA.HI.X R2, R215, R125, R10, 0x2, P3 ;  /* 0x0000007dd7027211 */ /* 0x000fe200018f140a */
[----:B------:R-:W-:Y:S01]  /*ef10*/  STL [R1+0x6b8], R3 ;  /* 0x0006b80301007387 */ /* 0x000fe20000100800 */
[----:B------:R-:W-:-:S03]  /*ef20*/  SHF.R.S32.HI R14, RZ, 0x1f, R218 ;  /* 0x0000001fff0e7819 */ /* 0x000fc600000114da */
[----:B------:R-:W-:Y:S01]  /*ef30*/  STL [R1+0x6c8], R184 ;  /* 0x0006c8b801007387 */ /* 0x000fe20000100800 */
[-C--:B----4-:R-:W-:Y:S02]  /*ef40*/  LEA R8, P1, R210, R124.reuse, 0x2 ;  /* 0x0000007cd2087211 */ /* 0x090fe400078210ff */
[----:B------:R-:W-:Y:S02]  /*ef50*/  SHF.R.S32.HI R16, RZ, 0x1f, R210 ;  /* 0x0000001fff107819 */ /* 0x000fe400000114d2 */
[----:B------:R-:W-:Y:S01]  /*ef60*/  LEA R9, P2, R248, R124, 0x2 ;  /* 0x0000007cf8097211 */ /* 0x000fe200078410ff */
[----:B------:R-:W-:Y:S01]  /*ef70*/  STL [R1+0x6cc], R8 ;  /* 0x0006cc0801007387 */ /* 0x000fe20000100800 */
[----:B------:R-:W-:Y:S02]  /*ef80*/  SHF.R.S32.HI R18, RZ, 0x1f, R248 ;  /* 0x0000001fff127819 */ /* 0x000fe400000114f8 */
[-C--:B------:R-:W-:Y:S01]  /*ef90*/  LEA.HI.X R14, R218, R125.reuse, R14, 0x2, P0 ;  /* 0x0000007dda0e7211 */ /* 0x080fe200000f140e */
[----:B------:R-:W-:Y:S01]  /*efa0*/  STL [R1+0x6d0], R9 ;  /* 0x0006d00901007387 */ /* 0x000fe20000100800 */
[----:B------:R-:W-:-:S02]  /*efb0*/  LEA.HI.X R16, R210, R125, R16, 0x2, P1 ;  /* 0x0000007dd2107211 */ /* 0x000fc400008f1410 */
[----:B------:R-:W-:Y:S01]  /*efc0*/  LEA.HI.X R18, R248, R125, R18, 0x2, P2 ;  /* 0x0000007df8127211 */ /* 0x000fe200010f1412 */
[----:B------:R2:W-:Y:S04]  /*efd0*/  STL [R1+0x6bc], R2 ;  /* 0x0006bc0201007387 */ /* 0x0005e80000100800 */
[----:B------:R-:W3:Y:S04]  /*efe0*/  LDL.LU R215, [R1+0x1e8] ;  /* 0x0001e80001d77983 */ /* 0x000ee80000300800 */
[----:B------:R-:W4:Y:S04]  /*eff0*/  LDL.LU R218, [R1+0x1ec] ;  /* 0x0001ec0001da7983 */ /* 0x000f280000300800 */
[----:B------:R-:W2:Y:S04]  /*f000*/  LDL.LU R210, [R1+0x1f0] ;  /* 0x0001f00001d27983 */ /* 0x000ea80000300800 */
[----:B------:R-:W3:Y:S01]  /*f010*/  LDL.LU R248, [R1+0x1f4] ;  /* 0x0001f40001f87983 */ /* 0x000ee20000300800 */
[----:B------:R-:W-:-:S02]  /*f020*/  SHF.R.S32.HI R20, RZ, 0x1f, R232 ;  /* 0x0000001fff147819 */ /* 0x000fc400000114e8 */
[----:B------:R-:W-:-:S04]  /*f030*/  LEA R10, P0, R232, R124, 0x2 ;  /* 0x0000007ce80a7211 */ /* 0x000fc800078010ff */
[----:B------:R-:W-:Y:S02]  /*f040*/  LEA.HI.X R20, R232, R125, R20, 0x2, P0 ;  /* 0x0000007de8147211 */ /* 0x000fe400000f1414 */
[----:B------:R-:W-:Y:S01]  /*f050*/  SHF.R.S32.HI R22, RZ, 0x1f, R233 ;  /* 0x0000001fff167819 */ /* 0x000fe200000114e9 */
[----:B------:R-:W4:Y:S01]  /*f060*/  LDL.LU R232, [R1+0x1f8] ;  /* 0x0001f80001e87983 */ /* 0x000f220000300800 */
[-C--:B------:R-:W-:Y:S02]  /*f070*/  LEA R11, P1, R233, R124.reuse, 0x2 ;  /* 0x0000007ce90b7211 */ /* 0x080fe400078210ff */
[----:B------:R-:W-:Y:S02]  /*f080*/  SHF.R.S32.HI R152, RZ, 0x1f, R206 ;  /* 0x0000001fff987819 */ /* 0x000fe400000114ce */
[----:B------:R-:W-:Y:S02]  /*f090*/  LEA R12, P2, R206, R124, 0x2 ;  /* 0x0000007cce0c7211 */ /* 0x000fe400078410ff */
[----:B------:R-:W-:-:S02]  /*f0a0*/  SHF.R.S32.HI R154, RZ, 0x1f, R207 ;  /* 0x0000001fff9a7819 */ /* 0x000fc400000114cf */
[-C--:B------:R-:W-:Y:S02]  /*f0b0*/  LEA R13, P3, R207, R124.reuse, 0x2 ;  /* 0x0000007ccf0d7211 */ /* 0x080fe400078610ff */
[-C--:B------:R-:W-:Y:S02]  /*f0c0*/  LEA.HI.X R22, R233, R125.reuse, R22, 0x2, P1 ;  /* 0x0000007de9167211 */ /* 0x080fe400008f1416 */
[-C--:B------:R-:W-:Y:S01]  /*f0d0*/  LEA.HI.X R152, R206, R125.reuse, R152, 0x2, P2 ;  /* 0x0000007dce987211 */ /* 0x080fe200010f1498 */
[----:B------:R-:W4:Y:S01]  /*f0e0*/  LDL.LU R233, [R1+0x1fc] ;  /* 0x0001fc0001e97983 */ /* 0x000f220000300800 */
[----:B------:R-:W-:Y:S02]  /*f0f0*/  LEA.HI.X R154, R207, R125, R154, 0x2, P3 ;  /* 0x0000007dcf9a7211 */ /* 0x000fe400018f149a */
[----:B------:R-:W-:Y:S01]  /*f100*/  SHF.R.S32.HI R156, RZ, 0x1f, R219 ;  /* 0x0000001fff9c7819 */ /* 0x000fe200000114db */
[----:B------:R-:W4:Y:S01]  /*f110*/  LDL.LU R206, [R1+0x200] ;  /* 0x0002000001ce7983 */ /* 0x000f220000300800 */
[----:B------:R-:W-:-:S02]  /*f120*/  LEA R15, P0, R219, R124, 0x2 ;  /* 0x0000007cdb0f7211 */ /* 0x000fc400078010ff */
[----:B------:R-:W-:Y:S01]  /*f130*/  SHF.R.S32.HI R158, RZ, 0x1f, R214 ;  /* 0x0000001fff9e7819 */ /* 0x000fe200000114d6 */
[----:B------:R-:W4:Y:S01]  /*f140*/  LDL.LU R207, [R1+0x20c] ;  /* 0x00020c0001cf7983 */ /* 0x000f220000300800 */
[-C--:B------:R-:W-:Y:S02]  /*f150*/  LEA R17, P1, R214, R124.reuse, 0x2 ;  /* 0x0000007cd6117211 */ /* 0x080fe400078210ff */
[----:B------:R-:W-:Y:S02]  /*f160*/  SHF.R.S32.HI R160, RZ, 0x1f, R194 ;  /* 0x0000001fffa07819 */ /* 0x000fe400000114c2 */
[-C--:B------:R-:W-:Y:S02]  /*f170*/  LEA R19, P2, R194, R124.reuse, 0x2 ;  /* 0x0000007cc2137211 */ /* 0x080fe400078410ff */
[----:B------:R-:W-:Y:S02]  /*f180*/  SHF.R.S32.HI R162, RZ, 0x1f, R195 ;  /* 0x0000001fffa27819 */ /* 0x000fe400000114c3 */
[----:B------:R-:W-:-:S02]  /*f190*/  LEA R21, P3, R195, R124, 0x2 ;  /* 0x0000007cc3157211 */ /* 0x000fc400078610ff */
[-C--:B------:R-:W-:Y:S02]  /*f1a0*/  LEA.HI.X R156, R219, R125.reuse, R156, 0x2, P0 ;  /* 0x0000007ddb9c7211 */ /* 0x080fe400000f149c */
[-C--:B------:R-:W-:Y:S01]  /*f1b0*/  LEA.HI.X R158, R214, R125.reuse, R158, 0x2, P1 ;  /* 0x0000007dd69e7211 */ /* 0x080fe200008f149e */
[----:B------:R-:W4:Y:S01]  /*f1c0*/  LDL.LU R219, [R1+0x214] ;  /* 0x0002140001db7983 */ /* 0x000f220000300800 */
[-C--:B------:R-:W-:Y:S02]  /*f1d0*/  LEA.HI.X R160, R194, R125.reuse, R160, 0x2, P2 ;  /* 0x0000007dc2a07211 */ /* 0x080fe400010f14a0 */
[----:B------:R-:W-:Y:S01]  /*f1e0*/  LEA.HI.X R162, R195, R125, R162, 0x2, P3 ;  /* 0x0000007dc3a27211 */ /* 0x000fe200018f14a2 */
[----:B------:R-:W4:Y:S04]  /*f1f0*/  LDL.LU R214, [R1+0x218] ;  /* 0x0002180001d67983 */ /* 0x000f280000300800 */
[----:B------:R-:W4:Y:S04]  /*f200*/  LDL.LU R194, [R1+0x21c] ;  /* 0x00021c0001c27983 */ /* 0x000f280000300800 */
[----:B------:R-:W4:Y:S04]  /*f210*/  LDL.LU R195, [R1+0x220] ;  /* 0x0002200001c37983 */ /* 0x000f280000300800 */
[----:B------:R-:W4:Y:S04]  /*f220*/  LDL.LU R226, [R1+0x224] ;  /* 0x0002240001e27983 */ /* 0x000f280000300800 */
[----:B------:R-:W4:Y:S01]  /*f230*/  LDL.LU R249, [R1+0x228] ;  /* 0x0002280001f97983 */ /* 0x000f220000300800 */
[----:B--2---:R-:W-:-:S02]  /*f240*/  SHF.R.S32.HI R168, RZ, 0x1f, R210 ;  /* 0x0000001fffa87819 */ /* 0x004fc400000114d2 */
[-C--:B------:R-:W-:Y:S02]  /*f250*/  LEA R155, P2, R210, R124.reuse, 0x2 ;  /* 0x0000007cd29b7211 */ /* 0x080fe400078410ff */
[----:B---3--:R-:W-:Y:S02]  /*f260*/  SHF.R.S32.HI R170, RZ, 0x1f, R248 ;  /* 0x0000001fffaa7819 */ /* 0x008fe400000114f8 */
[----:B------:R-:W-:Y:S02]  /*f270*/  LEA R157, P3, R248, R124, 0x2 ;  /* 0x0000007cf89d7211 */ /* 0x000fe400078610ff */
[-C--:B------:R-:W-:Y:S02]  /*f280*/  LEA.HI.X R168, R210, R125.reuse, R168, 0x2, P2 ;  /* 0x0000007dd2a87211 */ /* 0x080fe400010f14a8 */
[----:B------:R-:W-:Y:S01]  /*f290*/  LEA.HI.X R170, R248, R125, R170, 0x2, P3 ;  /* 0x0000007df8aa7211 */ /* 0x000fe200018f14aa */
[----:B------:R-:W2:Y:S04]  /*f2a0*/  LDL.LU R210, [R1+0x22c] ;  /* 0x00022c0001d27983 */ /* 0x000ea80000300800 */
[----:B------:R-:W3:Y:S01]  /*f2b0*/  LDL.LU R248, [R1+0x230] ;  /* 0x0002300001f87983 */ /* 0x000ee20000300800 */
[----:B------:R-:W-:-:S02]  /*f2c0*/  SHF.R.S32.HI R164, RZ, 0x1f, R215 ;  /* 0x0000001fffa47819 */ /* 0x000fc400000114d7 */
[CC--:B------:R-:W-:Y:S02]  /*f2d0*/  LEA R23, P0, R215.reuse, R124.reuse, 0x2 ;  /* 0x0000007cd7177211 */ /* 0x0c0fe400078010ff */
[----:B----4-:R-:W-:Y:S02]  /*f2e0*/  SHF.R.S32.HI R166, RZ, 0x1f, R218 ;  /* 0x0000001fffa67819 */ /* 0x010fe400000114da */
[C---:B------:R-:W-:Y:S02]  /*f2f0*/  LEA R153, P1, R218.reuse, R124, 0x2 ;  /* 0x0000007cda997211 */ /* 0x040fe400078210ff */
[-C--:B------:R-:W-:Y:S02]  /*f300*/  LEA.HI.X R164, R215, R125.reuse, R164, 0x2, P0 ;  /* 0x0000007dd7a47211 */ /* 0x080fe400000f14a4 */
[----:B------:R-:W-:Y:S02]  /*f310*/  LEA.HI.X R166, R218, R125, R166, 0x2, P1 ;  /* 0x0000007ddaa67211 */ /* 0x000fe400008f14a6 */
[----:B------:R-:W-:-:S02]  /*f320*/  SHF.R.S32.HI R172, RZ, 0x1f, R232 ;  /* 0x0000001fffac7819 */ /* 0x000fc400000114e8 */
[----:B------:R-:W-:-:S04]  /*f330*/  LEA R159, P0, R232, R124, 0x2 ;  /* 0x0000007ce89f7211 */ /* 0x000fc800078010ff */
[----:B------:R-:W-:Y:S02]  /*f340*/  LEA.HI.X R172, R232, R125, R172, 0x2, P0 ;  /* 0x0000007de8ac7211 */ /* 0x000fe400000f14ac */
[----:B------:R-:W4:Y:S01]  /*f350*/  LDL.LU R232, [R1+0x234] ;  /* 0x0002340001e87983 */ /* 0x000f220000300800 */
[----:B------:R-:W-:Y:S02]  /*f360*/  SHF.R.S32.HI R174, RZ, 0x1f, R233 ;  /* 0x0000001fffae7819 */ /* 0x000fe400000114e9 */
[-C--:B------:R-:W-:Y:S02]  /*f370*/  LEA R161, P1, R233, R124.reuse, 0x2 ;  /* 0x0000007ce9a17211 */ /* 0x080fe400078210ff */
[----:B------:R-:W-:Y:S02]  /*f380*/  SHF.R.S32.HI R176, RZ, 0x1f, R206 ;  /* 0x0000001fffb07819 */ /* 0x000fe400000114ce */
[----:B------:R-:W-:Y:S02]  /*f390*/  LEA R163, P2, R206, R124, 0x2 ;  /* 0x0000007ccea37211 */ /* 0x000fe400078410ff */
[----:B------:R-:W-:-:S02]  /*f3a0*/  SHF.R.S32.HI R177, RZ, 0x1f, R207 ;  /* 0x0000001fffb17819 */ /* 0x000fc400000114cf */
[----:B------:R-:W-:Y:S02]  /*f3b0*/  LEA R165, P3, R207, R124, 0x2 ;  /* 0x0000007ccfa57211 */ /* 0x000fe400078610ff */
[-C--:B------:R-:W-:Y:S02]  /*f3c0*/  LEA.HI.X R174, R233, R125.reuse, R174, 0x2, P1 ;  /* 0x0000007de9ae7211 */ /* 0x080fe400008f14ae */
[-C--:B------:R-:W-:Y:S01]  /*f3d0*/  LEA.HI.X R176, R206, R125.reuse, R176, 0x2, P2 ;  /* 0x0000007dceb07211 */ /* 0x080fe200010f14b0 */
[----:B------:R-:W4:Y:S01]  /*f3e0*/  LDL.LU R233, [R1+0x238] ;  /* 0x0002380001e97983 */ /* 0x000f220000300800 */
[----:B------:R-:W-:-:S03]  /*f3f0*/  LEA.HI.X R177, R207, R125, R177, 0x2, P3 ;  /* 0x0000007dcfb17211 */ /* 0x000fc600018f14b1 */
[----:B------:R-:W4:Y:S01]  /*f400*/  LDL.LU R206, [R1+0x23c] ;  /* 0x00023c0001ce7983 */ /* 0x000f220000300800 */
[----:B------:R-:W-:-:S03]  /*f410*/  SHF.R.S32.HI R178, RZ, 0x1f, R219 ;  /* 0x0000001fffb27819 */ /* 0x000fc600000114db */
[----:B------:R-:W4:Y:S01]  /*f420*/  LDL.LU R207, [R1+0x240] ;  /* 0x0002400001cf7983 */ /* 0x000f220000300800 */
[CC--:B------:R-:W-:Y:S02]  /*f430*/  LEA R167, P0, R219.reuse, R124.reuse, 0x2 ;  /* 0x0000007cdba77211 */ /* 0x0c0fe400078010ff */
[----:B------:R-:W-:Y:S01]  /*f440*/  SHF.R.S32.HI R179, RZ, 0x1f, R214 ;  /* 0x0000001fffb37819 */ /* 0x000fe200000114d6 */
[----:B------:R-:W4:Y:S01]  /*f450*/  LDL.LU R215, [R1+0x244] ;  /* 0x0002440001d77983 */ /* 0x000f220000300800 */
[CC--:B------:R-:W-:Y:S02]  /*f460*/  LEA R169, P1, R214.reuse, R124.reuse, 0x2 ;  /* 0x0000007cd6a97211 */ /* 0x0c0fe400078210ff */
[-C--:B------:R-:W-:Y:S01]  /*f470*/  LEA.HI.X R178, R219, R125.reuse, R178, 0x2, P0 ;  /* 0x0000007ddbb27211 */ /* 0x080fe200000f14b2 */
[----:B------:R-:W4:Y:S01]  /*f480*/  LDL.LU R218, [R1+0x250] ;  /* 0x0002500001da7983 */ /* 0x000f220000300800 */
[----:B------:R-:W-:Y:S02]  /*f490*/  LEA.HI.X R179, R214, R125, R179, 0x2, P1 ;  /* 0x0000007dd6b37211 */ /* 0x000fe400008f14b3 */
[----:B------:R-:W-:Y:S01]  /*f4a0*/  SHF.R.S32.HI R181, RZ, 0x1f, R195 ;  /* 0x0000001fffb57819 */ /* 0x000fe200000114c3 */
[----:B------:R-:W4:Y:S01]  /*f4b0*/  LDL R219, [R1+0x254] ;  /* 0x0002540001db7983 */ /* 0x000f220000100800 */
[----:B------:R-:W-:-:S02]  /*f4c0*/  LEA R173, P3, R195, R124, 0x2 ;  /* 0x0000007cc3ad7211 */ /* 0x000fc400078610ff */
[----:B------:R-:W-:Y:S01]  /*f4d0*/  SHF.R.S32.HI R182, RZ, 0x1f, R226 ;  /* 0x0000001fffb67819 */ /* 0x000fe200000114e2 */
[----:B------:R-:W4:Y:S01]  /*f4e0*/  LDL.LU R214, [R1+0x258] ;  /* 0x0002580001d67983 */ /* 0x000f220000300800 */
[CC--:B------:R-:W-:Y:S02]  /*f4f0*/  LEA R175, P0, R226.reuse, R124.reuse, 0x2 ;  /* 0x0000007ce2af7211 */ /* 0x0c0fe400078010ff */
[-C--:B------:R-:W-:Y:S01]  /*f500*/  LEA.HI.X R181, R195, R125.reuse, R181, 0x2, P3 ;  /* 0x0000007dc3b57211 */ /* 0x080fe200018f14b5 */
[----:B------:R-:W4:Y:S01]  /*f510*/  LDL.LU R189, [R1+0x25c] ;  /* 0x00025c0001bd7983 */ /* 0x000f220000300800 */
[----:B------:R-:W-:Y:S02]  /*f520*/  SHF.R.S32.HI R183, RZ, 0x1f, R249 ;  /* 0x0000001fffb77819 */ /* 0x000fe400000114f9 */
[----:B------:R-:W-:Y:S02]  /*f530*/  LEA R192, P1, R249, R124, 0x2 ;  /* 0x0000007cf9c07211 */ /* 0x000fe400078210ff */
[----:B------:R-:W-:-:S02]  /*f540*/  LEA.HI.X R182, R226, R125, R182, 0x2, P0 ;  /* 0x0000007de2b67211 */ /* 0x000fc400000f14b6 */
[----:B------:R-:W-:Y:S01]  /*f550*/  LEA.HI.X R183, R249, R125, R183, 0x2, P1 ;  /* 0x0000007df9b77211 */ /* 0x000fe200008f14b7 */
[----:B------:R-:W4:Y:S04]  /*f560*/  LDL.LU R226, [R1+0x260] ;  /* 0x0002600001e27983 */ /* 0x000f280000300800 */
[----:B------:R-:W4:Y:S01]  /*f570*/  LDL.LU R249, [R1+0x264] ;  /* 0x0002640001f97983 */ /* 0x000f220000300800 */
[----:B---3--:R-:W-:Y:S02]  /*f580*/  SHF.R.S32.HI R195, RZ, 0x1f, R248 ;  /* 0x0000001fffc37819 */ /* 0x008fe400000114f8 */
[----:B------:R-:W-:-:S04]  /*f590*/  LEA R196, P3, R248, R124, 0x2 ;  /* 0x0000007cf8c47211 */ /* 0x000fc800078610ff */
[-C--:B------:R-:W-:Y:S02]  /*f5a0*/  LEA.HI.X R195, R248, R125.reuse, R195, 0x2, P3 ;  /* 0x0000007df8c37211 */ /* 0x080fe400018f14c3 */
[----:B------:R-:W3:Y:S01]  /*f5b0*/  LDL.LU R248, [R1+0x268] ;  /* 0x0002680001f87983 */ /* 0x000ee20000300800 */
[----:B------:R-:W-:Y:S02]  /*f5c0*/  SHF.R.S32.HI R180, RZ, 0x1f, R194 ;  /* 0x0000001fffb47819 */ /* 0x000fe400000114c2 */
[CC--:B------:R-:W-:Y:S01]  /*f5d0*/  LEA R171, P2, R194.reuse, R124.reuse, 0x2 ;  /* 0x0000007cc2ab7211 */ /* 0x0c0fe200078410ff */
[----:B------:R-:W3:Y:S01]  /*f5e0*/  LDL.LU R235, [R1+0x288] ;  /* 0x0002880001eb7983 */ /* 0x000ee20000300800 */
[----:B--2---:R-:W-:Y:S02]  /*f5f0*/  SHF.R.S32.HI R193, RZ, 0x1f, R210 ;  /* 0x0000001fffc17819 */ /* 0x004fe400000114d2 */
[----:B------:R-:W-:Y:S01]  /*f600*/  LEA.HI.X R180, R194, R125, R180, 0x2, P2 ;  /* 0x0000007dc2b47211 */ /* 0x000fe200010f14b4 */
[----:B------:R-:W2:Y:S01]  /*f610*/  LDL.LU R238, [R1+0x2bc] ;  /* 0x0002bc0001ee7983 */ /* 0x000ea20000300800 */
[----:B------:R-:W-:-:S04]  /*f620*/  LEA R194, P2, R210, R124, 0x2 ;  /* 0x0000007cd2c27211 */ /* 0x000fc800078410ff */
[----:B------:R-:W-:Y:S02]  /*f630*/  LEA.HI.X R193, R210, R125, R193, 0x2, P2 ;  /* 0x0000007dd2c17211 */ /* 0x000fe400010f14c1 */
[----:B----4-:R-:W-:Y:S02]  /*f640*/  SHF.R.S32.HI R197, RZ, 0x1f, R232 ;  /* 0x0000001fffc57819 */ /* 0x010fe400000114e8 */
        /* <DEDUP_REMOVED lines=8> */
[CC--:B------:R-:W-:Y:S02]  /*f6d0*/  LEA R204, P3, R207.reuse, R124.reuse, 0x2 ;  /* 0x0000007ccfcc7211 */ /* 0x0c0fe400078610ff */
[-C--:B------:R-:W-:Y:S02]  /*f6e0*/  LEA.HI.X R201, R206, R125.reuse, R201, 0x2, P2 ;  /* 0x0000007dcec97211 */ /* 0x080fe400010f14c9 */
[-C--:B------:R-:W-:Y:S02]  /*f6f0*/  LEA.HI.X R203, R207, R125.reuse, R203, 0x2, P3 ;  /* 0x0000007dcfcb7211 */ /* 0x080fe400018f14cb */
[----:B------:R-:W-:Y:S02]  /*f700*/  LEA.HI.X R199, R233, R125, R199, 0x2, P1 ;  /* 0x0000007de9c77211 */ /* 0x000fe400008f14c7 */
[----:B------:R-:W-:Y:S01]  /*f710*/  SHF.R.S32.HI R205, RZ, 0x1f, R215 ;  /* 0x0000001fffcd7819 */ /* 0x000fe200000114d7 */
[----:B------:R-:W4:Y:S01]  /*f720*/  LDL.LU R233, [R1+0x2c4] ;  /* 0x0002c40001e97983 */ /* 0x000f220000300800 */
[----:B------:R-:W-:-:S02]  /*f730*/  LEA R206, P0, R215, R124, 0x2 ;  /* 0x0000007cd7ce7211 */ /* 0x000fc400078010ff */
[----:B------:R-:W-:Y:S01]  /*f740*/  SHF.R.S32.HI R207, RZ, 0x1f, R218 ;  /* 0x0000001fffcf7819 */ /* 0x000fe200000114da */
[----:B------:R-:W4:Y:S01]  /*f750*/  LDL.LU R239, [R1+0x2c8] ;  /* 0x0002c80001ef7983 */ /* 0x000f220000300800 */
[----:B------:R-:W-:Y:S02]  /*f760*/  SHF.R.S32.HI R211, RZ, 0x1f, R214 ;  /* 0x0000001fffd37819 */ /* 0x000fe400000114d6 */
[-C--:B------:R-:W-:Y:S01]  /*f770*/  LEA R212, P3, R214, R124.reuse, 0x2 ;  /* 0x0000007cd6d47211 */ /* 0x080fe200078610ff */
[----:B------:R-:W4:Y:S01]  /*f780*/  LDL.LU R240, [R1+0x2cc] ;  /* 0x0002cc0001f07983 */ /* 0x000f220000300800 */
[----:B------:R-:W-:Y:S02]  /*f790*/  SHF.R.S32.HI R209, RZ, 0x1f, R219 ;  /* 0x0000001fffd17819 */ /* 0x000fe400000114db */
[-C--:B------:R-:W-:Y:S01]  /*f7a0*/  LEA R208, P1, R218, R124.reuse, 0x2 ;  /* 0x0000007cdad07211 */ /* 0x080fe200078210ff */
[----:B------:R-:W4:Y:S01]  /*f7b0*/  LDL.LU R241, [R1+0x2d0] ;  /* 0x0002d00001f17983 */ /* 0x000f220000300800 */
[----:B------:R-:W-:-:S02]  /*f7c0*/  LEA R210, P2, R219, R124, 0x2 ;  /* 0x0000007cdbd27211 */ /* 0x000fc400078410ff */
[-C--:B------:R-:W-:Y:S01]  /*f7d0*/  LEA.HI.X R205, R215, R125.reuse, R205, 0x2, P0 ;  /* 0x0000007dd7cd7211 */ /* 0x080fe200000f14cd */
[----:B------:R-:W4:Y:S01]  /*f7e0*/  LDL.LU R188, [R1+0x2d4] ;  /* 0x0002d40001bc7983 */ /* 0x000f220000300800 */
[-C--:B------:R-:W-:Y:S02]  /*f7f0*/  LEA.HI.X R211, R214, R125.reuse, R211, 0x2, P3 ;  /* 0x0000007dd6d37211 */ /* 0x080fe400018f14d3 */
[-C--:B------:R-:W-:Y:S01]  /*f800*/  LEA.HI.X R207, R218, R125.reuse, R207, 0x2, P1 ;  /* 0x0000007ddacf7211 */ /* 0x080fe200008f14cf */
[----:B------:R-:W4:Y:S01]  /*f810*/  LDL.LU R247, [R1+0x2d8] ;  /* 0x0002d80001f77983 */ /* 0x000f220000300800 */
[----:B------:R-:W-:Y:S02]  /*f820*/  LEA.HI.X R209, R219, R125, R209, 0x2, P2 ;  /* 0x0000007ddbd17211 */ /* 0x000fe400010f14d1 */
[----:B------:R-:W-:Y:S02]  /*f830*/  SHF.R.S32.HI R213, RZ, 0x1f, R189 ;  /* 0x0000001fffd57819 */ /* 0x000fe400000114bd */
[----:B------:R-:W-:-:S02]  /*f840*/  LEA R214, P0, R189, R124, 0x2 ;  /* 0x0000007cbdd67211 */ /* 0x000fc400078010ff */
[----:B------:R-:W-:Y:S02]  /*f850*/  SHF.R.S32.HI R217, RZ, 0x1f, R249 ;  /* 0x0000001fffd97819 */ /* 0x000fe400000114f9 */
[----:B------:R-:W-:Y:S02]  /*f860*/  LEA R218, P2, R249, R124, 0x2 ;  /* 0x0000007cf9da7211 */ /* 0x000fe400078410ff */
[-C--:B------:R-:W-:Y:S02]  /*f870*/  LEA.HI.X R213, R189, R125.reuse, R213, 0x2, P0 ;  /* 0x0000007dbdd57211 */ /* 0x080fe400000f14d5 */
[----:B------:R-:W-:Y:S01]  /*f880*/  LEA.HI.X R217, R249, R125, R217, 0x2, P2 ;  /* 0x0000007df9d97211 */ /* 0x000fe200010f14d9 */
[----:B------:R-:W4:Y:S04]  /*f890*/  LDL.LU R189, [R1+0x2dc] ;  /* 0x0002dc0001bd7983 */ /* 0x000f280000300800 */
[----:B------:R-:W4:Y:S01]  /*f8a0*/  LDL.LU R249, [R1+0x2e0] ;  /* 0x0002e00001f97983 */ /* 0x000f220000300800 */
[----:B---3--:R-:W-:-:S02]  /*f8b0*/  SHF.R.S32.HI R219, RZ, 0x1f, R248 ;  /* 0x0000001fffdb7819 */ /* 0x008fc400000114f8 */
[----:B------:R-:W-:-:S04]  /*f8c0*/  LEA R220, P3, R248, R124, 0x2 ;  /* 0x0000007cf8dc7211 */ /* 0x000fc800078610ff */
[----:B------:R-:W-:Y:S02]  /*f8d0*/  LEA.HI.X R219, R248, R125, R219, 0x2, P3 ;  /* 0x0000007df8db7211 */ /* 0x000fe400018f14db */
[----:B------:R-:W3:Y:S04]  /*f8e0*/  LDL.LU R248, [R1+0x2e4] ;  /* 0x0002e40001f87983 */ /* 0x000ee80000300800 */
[----:B------:R-:W3:Y:S04]  /*f8f0*/  LDL.LU R5, [R1+0x2e8] ;  /* 0x0002e80001057983 */ /* 0x000ee80000300800 */
[----:B------:R-:W3:Y:S04]  /*f900*/  LDL.LU R190, [R1+0x2ec] ;  /* 0x0002ec0001be7983 */ /* 0x000ee80000300800 */
[----:B------:R-:W3:Y:S04]  /*f910*/  LDL.LU R191, [R1+0x2f0] ;  /* 0x0002f00001bf7983 */ /* 0x000ee80000300800 */
[----:B------:R-:W3:Y:S01]  /*f920*/  LDL.LU R187, [R1+0x2f8] ;  /* 0x0002f80001bb7983 */ /* 0x000ee20000300800 */
[----:B------:R-:W-:-:S02]  /*f930*/  SHF.R.S32.HI R215, RZ, 0x1f, R226 ;  /* 0x0000001fffd77819 */ /* 0x000fc400000114e2 */
[CC--:B------:R-:W-:Y:S01]  /*f940*/  LEA R216, P1, R226.reuse, R124.reuse, 0x2 ;  /* 0x0000007ce2d87211 */ /* 0x0c0fe200078210ff */
[----:B-1----:R-:W3:Y:S01]  /*f950*/  LDL.LU R185, [R1+0x2fc] ;  /* 0x0002fc0001b97983 */ /* 0x002ee20000300800 */
[----:B------:R-:W-:Y:S02]  /*f960*/  SHF.R.S32.HI R221, RZ, 0x1f, R235 ;  /* 0x0000001fffdd7819 */ /* 0x000fe400000114eb */
[----:B------:R-:W-:Y:S01]  /*f970*/  LEA.HI.X R215, R226, R125, R215, 0x2, P1 ;  /* 0x0000007de2d77211 */ /* 0x000fe200008f14d7 */
[----:B------:R-:W3:Y:S01]  /*f980*/  LDL.LU R186, [R1+0x300] ;  /* 0x0003000001ba7983 */ /* 0x000ee20000300800 */
[----:B------:R-:W-:Y:S02]  /*f990*/  LEA R222, P0, R235, R124, 0x2 ;  /* 0x0000007cebde7211 */ /* 0x000fe400078010ff */
[----:B--2---:R-:W-:Y:S01]  /*f9a0*/  SHF.R.S32.HI R223, RZ, 0x1f, R238 ;  /* 0x0000001fffdf7819 */ /* 0x004fe200000114ee */
[----:B------:R-:W2:Y:S01]  /*f9b0*/  LDL.LU R0, [R1+0x308] ;  /* 0x0003080001007983 */ /* 0x000ea20000300800 */
[----:B----4-:R-:W-:-:S02]  /*f9c0*/  SHF.R.S32.HI R225, RZ, 0x1f, R232 ;  /* 0x0000001fffe17819 */ /* 0x010fc400000114e8 */
[-C--:B------:R-:W-:Y:S02]  /*f9d0*/  LEA R224, P1, R238, R124.reuse, 0x2 ;  /* 0x0000007ceee07211 */ /* 0x080fe400078210ff */
[-C--:B------:R-:W-:Y:S02]  /*f9e0*/  LEA R226, P2, R232, R124.reuse, 0x2 ;  /* 0x0000007ce8e27211 */ /* 0x080fe400078410ff */
[-C--:B------:R-:W-:Y:S02]  /*f9f0*/  LEA.HI.X R221, R235, R125.reuse, R221, 0x2, P0 ;  /* 0x0000007debdd7211 */ /* 0x080fe400000f14dd */
[----:B------:R-:W-:Y:S02]  /*fa00*/  LEA.HI.X R223, R238, R125, R223, 0x2, P1 ;  /* 0x0000007deedf7211 */ /* 0x000fe400008f14df */
[----:B------:R-:W-:Y:S02]  /*fa10*/  SHF.R.S32.HI R227, RZ, 0x1f, R233 ;  /* 0x0000001fffe37819 */ /* 0x000fe400000114e9 */
[----:B------:R-:W-:-:S02]  /*fa20*/  LEA R228, P3, R233, R124, 0x2 ;  /* 0x0000007ce9e47211 */ /* 0x000fc400078610ff */
[-C--:B------:R-:W-:Y:S02]  /*fa30*/  LEA.HI.X R225, R232, R125.reuse, R225, 0x2, P2 ;  /* 0x0000007de8e17211 */ /* 0x080fe400010f14e1 */
[----:B------:R-:W-:Y:S02]  /*fa40*/  LEA.HI.X R227, R233, R125, R227, 0x2, P3 ;  /* 0x0000007de9e37211 */ /* 0x000fe400018f14e3 */
[----:B------:R-:W-:Y:S02]  /*fa50*/  SHF.R.S32.HI R229, RZ, 0x1f, R239 ;  /* 0x0000001fffe57819 */ /* 0x000fe400000114ef */
[-C--:B------:R-:W-:Y:S02]  /*fa60*/  LEA R230, P0, R239, R124.reuse, 0x2 ;  /* 0x0000007cefe67211 */ /* 0x080fe400078010ff */
[----:B------:R-:W-:Y:S02]  /*fa70*/  SHF.R.S32.HI R231, RZ, 0x1f, R240 ;  /* 0x0000001fffe77819 */ /* 0x000fe400000114f0 */
[----:B------:R-:W-:-:S02]  /*fa80*/  LEA R232, P1, R240, R124, 0x2 ;  /* 0x0000007cf0e87211 */ /* 0x000fc400078210ff */
[----:B------:R-:W-:Y:S02]  /*fa90*/  SHF.R.S32.HI R235, RZ, 0x1f, R188 ;  /* 0x0000001fffeb7819 */ /* 0x000fe400000114bc */
[-C--:B------:R-:W-:Y:S02]  /*faa0*/  LEA R236, P3, R188, R124.reuse, 0x2 ;  /* 0x0000007cbcec7211 */ /* 0x080fe400078610ff */
[----:B------:R-:W-:Y:S02]  /*fab0*/  SHF.R.S32.HI R233, RZ, 0x1f, R241 ;  /* 0x0000001fffe97819 */ /* 0x000fe400000114f1 */
[----:B------:R-:W-:Y:S02]  /*fac0*/  LEA R234, P2, R241, R124, 0x2 ;  /* 0x0000007cf1ea7211 */ /* 0x000fe400078410ff */
[-C--:B------:R-:W-:Y:S02]  /*fad0*/  LEA.HI.X R229, R239, R125.reuse, R229, 0x2, P0 ;  /* 0x0000007defe57211 */ /* 0x080fe400000f14e5 */
[----:B------:R-:W-:-:S02]  /*fae0*/  LEA.HI.X R231, R240, R125, R231, 0x2, P1 ;  /* 0x0000007df0e77211 */ /* 0x000fc400008f14e7 */
[-C--:B------:R-:W-:Y:S02]  /*faf0*/  LEA.HI.X R235, R188, R125.reuse, R235, 0x2, P3 ;  /* 0x0000007dbceb7211 */ /* 0x080fe400018f14eb */
[----:B------:R-:W-:Y:S01]  /*fb00*/  SHF.R.S32.HI R237, RZ, 0x1f, R247 ;  /* 0x0000001fffed7819 */ /* 0x000fe200000114f7 */
[----:B------:R-:W4:Y:S01]  /*fb10*/  LDL.LU R188, [R1+0x30c] ;  /* 0x00030c0001bc7983 */ /* 0x000f220000300800 */
[-C--:B------:R-:W-:Y:S02]  /*fb20*/  LEA R238, P0, R247, R124.reuse, 0x2 ;  /* 0x0000007cf7ee7211 */ /* 0x080fe400078010ff */
[----:B------:R-:W-:Y:S01]  /*fb30*/  LEA.HI.X R233, R241, R125, R233, 0x2, P2 ;  /* 0x0000007df1e97211 */ /* 0x000fe200010f14e9 */
[----:B------:R-:W4:Y:S01]  /*fb40*/  LDL.LU R7, [R1+0x310] ;  /* 0x0003100001077983 */ /* 0x000f220000300800 */
[----:B------:R-:W-:Y:S02]  /*fb50*/  SHF.R.S32.HI R239, RZ, 0x1f, R189 ;  /* 0x0000001fffef7819 */ /* 0x000fe400000114bd */
[----:B------:R-:W-:Y:S01]  /*fb60*/  LEA R240, P1, R189, R124, 0x2 ;  /* 0x0000007cbdf07211 */ /* 0x000fe200078210ff */
[----:B------:R-:W4:Y:S01]  /*fb70*/  LDL.LU R4, [R1+0x314] ;  /* 0x0003140001047983 */ /* 0x000f220000300800 */
[----:B------:R-:W-:-:S02]  /*fb80*/  SHF.R.S32.HI R241, RZ, 0x1f, R249 ;  /* 0x0000001ffff17819 */ /* 0x000fc400000114f9 */
[-C--:B------:R-:W-:Y:S01]  /*fb90*/  LEA R242, P2, R249, R124.reuse, 0x2 ;  /* 0x0000007cf9f27211 */ /* 0x080fe200078410ff */
[----:B------:R-:W4:Y:S01]  /*fba0*/  LDL.LU R6, [R1+0x318] ;  /* 0x0003180001067983 */ /* 0x000f220000300800 */
[-C--:B------:R-:W-:Y:S02]  /*fbb0*/  LEA.HI.X R237, R247, R125.reuse, R237, 0x2, P0 ;  /* 0x0000007df7ed7211 */ /* 0x080fe400000f14ed */
[-C--:B------:R-:W-:Y:S02]  /*fbc0*/  LEA.HI.X R239, R189, R125.reuse, R239, 0x2, P1 ;  /* 0x0000007dbdef7211 */ /* 0x080fe400008f14ef */
[----:B------:R-:W-:Y:S01]  /*fbd0*/  LEA.HI.X R241, R249, R125, R241, 0x2, P2 ;  /* 0x0000007df9f17211 */ /* 0x000fe200010f14f1 */
[----:B------:R-:W4:Y:S01]  /*fbe0*/  LDL.LU R189, [R1+0x31c] ;  /* 0x00031c0001bd7983 */ /* 0x000f220000300800 */
[----:B---3--:R-:W-:Y:S02]  /*fbf0*/  SHF.R.S32.HI R243, RZ, 0x1f, R248 ;  /* 0x0000001ffff37819 */ /* 0x008fe400000114f8 */
[----:B------:R-:W-:-:S02]  /*fc00*/  LEA R244, P3, R248, R124, 0x2 ;  /* 0x0000007cf8f47211 */ /* 0x000fc400078610ff */
[----:B------:R-:W-:Y:S02]  /*fc10*/  SHF.R.S32.HI R245, RZ, 0x1f, R5 ;  /* 0x0000001ffff57819 */ /* 0x000fe40000011405 */
[----:B------:R-:W-:Y:S02]  /*fc20*/  LEA.HI.X R243, R248, R125, R243, 0x2, P3 ;  /* 0x0000007df8f37211 */ /* 0x000fe400018f14f3 */
[-C--:B------:R-:W-:Y:S02]  /*fc30*/  LEA R246, P0, R5, R124.reuse, 0x2 ;  /* 0x0000007c05f67211 */ /* 0x080fe400078010ff */
[----:B------:R-:W-:Y:S02]  /*fc40*/  SHF.R.S32.HI R247, RZ, 0x1f, R190 ;  /* 0x0000001ffff77819 */ /* 0x000fe400000114be */
[----:B------:R-:W-:Y:S02]  /*fc50*/  LEA R248, P1, R190, R124, 0x2 ;  /* 0x0000007cbef87211 */ /* 0x000fe400078210ff */
[----:B------:R-:W-:-:S02]  /*fc60*/  SHF.R.S32.HI R249, RZ, 0x1f, R191 ;  /* 0x0000001ffff97819 */ /* 0x000fc400000114bf */
[-C--:B------:R-:W-:Y:S02]  /*fc70*/  LEA R250, P2, R191, R124.reuse, 0x2 ;  /* 0x0000007cbffa7211 */ /* 0x080fe400078410ff */
[----:B------:R-:W-:Y:S02]  /*fc80*/  SHF.R.S32.HI R251, RZ, 0x1f, R187 ;  /* 0x0000001ffffb7819 */ /* 0x000fe400000114bb */
[----:B------:R-:W-:Y:S02]  /*fc90*/  LEA R252, P3, R187, R124, 0x2 ;  /* 0x0000007cbbfc7211 */ /* 0x000fe400078610ff */
[-C--:B------:R-:W-:Y:S02]  /*fca0*/  LEA.HI.X R245, R5, R125.reuse, R245, 0x2, P0 ;  /* 0x0000007d05f57211 */ /* 0x080fe400000f14f5 */
[-C--:B------:R-:W-:Y:S01]  /*fcb0*/  LEA.HI.X R247, R190, R125.reuse, R247, 0x2, P1 ;  /* 0x0000007dbef77211 */ /* 0x080fe200008f14f7 */
[----:B------:R-:W3:Y:S01]  /*fcc0*/  LDL.LU R5, [R1+0x320] ;  /* 0x0003200001057983 */ /* 0x000ee20000300800 */
[----:B------:R-:W-:-:S02]  /*fcd0*/  LEA.HI.X R249, R191, R125, R249, 0x2, P2 ;  /* 0x0000007dbff97211 */ /* 0x000fc400010f14f9 */
[----:B------:R-:W-:Y:S01]  /*fce0*/  LEA.HI.X R251, R187, R125, R251, 0x2, P3 ;  /* 0x0000007dbbfb7211 */ /* 0x000fe200018f14fb */
[----:B------:R-:W3:Y:S04]  /*fcf0*/  LDL.LU R190, [R1+0x324] ;  /* 0x0003240001be7983 */ /* 0x000ee80000300800 */
[----:B------:R-:W3:Y:S04]  /*fd00*/  LDL.LU R191, [R1+0x328] ;  /* 0x0003280001bf7983 */ /* 0x000ee80000300800 */
[----:B------:R-:W3:Y:S01]  /*fd10*/  LDL.LU R187, [R1+0x32c] ;  /* 0x00032c0001bb7983 */ /* 0x000ee20000300800 */
[----:B------:R-:W-:-:S02]  /*fd20*/  SHF.R.S32.HI R116, RZ, 0x1f, R185 ;  /* 0x0000001fff747819 */ /* 0x000fc400000114b9 */
[CC--:B------:R-:W-:Y:S02]  /*fd30*/  LEA R123, P0, R185.reuse, R124.reuse, 0x2 ;  /* 0x0000007cb97b7211 */ /* 0x0c0fe400078010ff */
[----:B------:R-:W-:Y:S02]  /*fd40*/  SHF.R.S32.HI R114, RZ, 0x1f, R186 ;  /* 0x0000001fff727819 */ /* 0x000fe400000114ba */
[-C--:B------:R-:W-:Y:S02]  /*fd50*/  LEA R122, P1, R186, R124.reuse, 0x2 ;  /* 0x0000007cba7a7211 */ /* 0x080fe400078210ff */
[----:B--2---:R-:W-:Y:S02]  /*fd60*/  SHF.R.S32.HI R112, RZ, 0x1f, R0 ;  /* 0x0000001fff707819 */ /* 0x004fe40000011400 */
[----:B------:R-:W-:Y:S02]  /*fd70*/  LEA R121, P2, R0, R124, 0x2 ;  /* 0x0000007c00797211 */ /* 0x000fe400078410ff */
[----:B------:R-:W-:-:S02]  /*fd80*/  LEA.HI.X R116, R185, R125, R116, 0x2, P0 ;  /* 0x0000007db9747211 */ /* 0x000fc400000f1474 */
[-C--:B------:R-:W-:Y:S01]  /*fd90*/  LEA.HI.X R114, R186, R125.reuse, R114, 0x2, P1 ;  /* 0x0000007dba727211 */ /* 0x080fe200008f1472 */
[----:B------:R-:W2:Y:S01]  /*fda0*/  LDL.LU R185, [R1+0x330] ;  /* 0x0003300001b97983 */ /* 0x000ea20000300800 */
[----:B------:R-:W-:-:S03]  /*fdb0*/  LEA.HI.X R112, R0, R125, R112, 0x2, P2 ;  /* 0x0000007d00707211 */ /* 0x000fc600010f1470 */
[----:B------:R-:W2:Y:S04]  /*fdc0*/  LDL.LU R186, [R1+0x334] ;  /* 0x0003340001ba7983 */ /* 0x000ea80000300800 */
[----:B------:R-:W2:Y:S01]  /*fdd0*/  LDL.LU R0, [R1+0x338] ;  /* 0x0003380001007983 */ /* 0x000ea20000300800 */
[----:B----4-:R-:W-:Y:S02]  /*fde0*/  SHF.R.S32.HI R110, RZ, 0x1f, R188 ;  /* 0x0000001fff6e7819 */ /* 0x010fe400000114bc */
[-C--:B------:R-:W-:Y:S02]  /*fdf0*/  LEA R120, P3, R188, R124.reuse, 0x2 ;  /* 0x0000007cbc787211 */ /* 0x080fe400078610ff */
[----:B------:R-:W-:Y:S02]  /*fe00*/  SHF.R.S32.HI R108, RZ, 0x1f, R7 ;  /* 0x0000001fff6c7819 */ /* 0x000fe40000011407 */
[----:B------:R-:W-:-:S02]  /*fe10*/  LEA R119, P0, R7, R124, 0x2 ;  /* 0x0000007c07777211 */ /* 0x000fc400078010ff */
[----:B------:R-:W-:Y:S02]  /*fe20*/  SHF.R.S32.HI R106, RZ, 0x1f, R4 ;  /* 0x0000001fff6a7819 */ /* 0x000fe40000011404 */
[-C--:B------:R-:W-:Y:S02]  /*fe30*/  LEA R118, P1, R4, R124.reuse, 0x2 ;  /* 0x0000007c04767211 */ /* 0x080fe400078210ff */
[----:B------:R-:W-:Y:S02]  /*fe40*/  LEA.HI.X R110, R188, R125, R110, 0x2, P3 ;  /* 0x0000007dbc6e7211 */ /* 0x000fe400018f146e */
[----:B------:R-:W-:Y:S01]  /*fe50*/  SHF.R.S32.HI R104, RZ, 0x1f, R6 ;  /* 0x0000001fff687819 */ /* 0x000fe20000011406 */
[----:B------:R-:W4:Y:S01]  /*fe60*/  LDL.LU R188, [R1+0x33c] ;  /* 0x00033c0001bc7983 */ /* 0x000f220000300800 */
[----:B------:R-:W-:Y:S02]  /*fe70*/  LEA R117, P2, R6, R124, 0x2 ;  /* 0x0000007c06757211 */ /* 0x000fe400078410ff */
[----:B------:R-:W-:-:S02]  /*fe80*/  SHF.R.S32.HI R102, RZ, 0x1f, R189 ;  /* 0x0000001fff667819 */ /* 0x000fc400000114bd */
[----:B------:R-:W-:Y:S02]  /*fe90*/  LEA R115, P3, R189, R124, 0x2 ;  /* 0x0000007cbd737211 */ /* 0x000fe400078610ff */
[-C--:B------:R-:W-:Y:S02]  /*fea0*/  LEA.HI.X R108, R7, R125.reuse, R108, 0x2, P0 ;  /* 0x0000007d076c7211 */ /* 0x080fe400000f146c */
[-C--:B------:R-:W-:Y:S01]  /*feb0*/  LEA.HI.X R106, R4, R125.reuse, R106, 0x2, P1 ;  /* 0x0000007d046a7211 */ /* 0x080fe200008f146a */
[----:B------:R-:W4:Y:S01]  /*fec0*/  LDL.LU R7, [R1+0x340] ;  /* 0x0003400001077983 */ /* 0x000f220000300800 */
[-C--:B------:R-:W-:Y:S02]  /*fed0*/  LEA.HI.X R104, R6, R125.reuse, R104, 0x2, P2 ;  /* 0x0000007d06687211 */ /* 0x080fe400010f1468 */
[----:B------:R-:W-:Y:S01]  /*fee0*/  LEA.HI.X R102, R189, R125, R102, 0x2, P3 ;  /* 0x0000007dbd667211 */ /* 0x000fe200018f1466 */
[----:B------:R-:W4:Y:S04]  /*fef0*/  LDL.LU R4, [R1+0x344] ;  /* 0x0003440001047983 */ /* 0x000f280000300800 */
[----:B------:R-:W4:Y:S04]  /*ff00*/  LDL.LU R6, [R1+0x348] ;  /* 0x0003480001067983 */ /* 0x000f280000300800 */
[----:B------:R-:W4:Y:S01]  /*ff10*/  LDL.LU R189, [R1+0x34c] ;  /* 0x00034c0001bd7983 */ /* 0x000f220000300800 */
[----:B---3--:R-:W-:-:S02]  /*ff20*/  SHF.R.S32.HI R100, RZ, 0x1f, R5 ;  /* 0x0000001fff647819 */ /* 0x008fc40000011405 */
[-C--:B------:R-:W-:Y:S02]  /*ff30*/  LEA R113, P0, R5, R124.reuse, 0x2 ;  /* 0x0000007c05717211 */ /* 0x080fe400078010ff */
        /* <DEDUP_REMOVED lines=8> */
[----:B------:R-:W3:Y:S01]  /*ffc0*/  LDL.LU R5, [R1+0x350] ;  /* 0x0003500001057983 */ /* 0x000ee20000300800 */
[-C--:B------:R-:W-:Y:S02]  /*ffd0*/  LEA.HI.X R96, R191, R125.reuse, R96, 0x2, P2 ;  /* 0x0000007dbf607211 */ /* 0x080fe400010f1460 */
[----:B------:R-:W-:Y:S01]  /*ffe0*/  LEA.HI.X R94, R187, R125, R94, 0x2, P3 ;  /* 0x0000007dbb5e7211 */ /* 0x000fe200018f145e */
[----:B------:R-:W3:Y:S04]  /*fff0*/  LDL.LU R190, [R1+0x354] ;  /* 0x0003540001be7983 */ /* 0x000ee80000300800 */
[----:B------:R-:W3:Y:S04]  /*10000*/  LDL.LU R191, [R1+0x358] ;  /* 0x0003580001bf7983 */ /* 0x000ee80000300800 */
[----:B------:R-:W3:Y:S01]  /*10010*/  LDL.LU R187, [R1+0x35c] ;  /* 0x00035c0001bb7983 */ /* 0x000ee20000300800 */
[----:B--2---:R-:W-:-:S02]  /*10020*/  SHF.R.S32.HI R92, RZ, 0x1f, R185 ;  /* 0x0000001fff5c7819 */ /* 0x004fc400000114b9 */
[CC--:B------:R-:W-:Y:S02]  /*10030*/  LEA R105, P0, R185.reuse, R124.reuse, 0x2 ;  /* 0x0000007cb9697211 */ /* 0x0c0fe400078010ff */
[----:B------:R-:W-:Y:S02]  /*10040*/  SHF.R.S32.HI R90, RZ, 0x1f, R186 ;  /* 0x0000001fff5a7819 */ /* 0x000fe400000114ba */
[-C--:B------:R-:W-:Y:S02]  /*10050*/  LEA R103, P1, R186, R124.reuse, 0x2 ;  /* 0x0000007cba677211 */ /* 0x080fe400078210ff */
[----:B------:R-:W-:Y:S02]  /*10060*/  SHF.R.S32.HI R88, RZ, 0x1f, R0 ;  /* 0x0000001fff587819 */ /* 0x000fe40000011400 */
        /* <DEDUP_REMOVED lines=21> */
[----:B------:R-:W4:Y:S01]  /*101c0*/  LDL.LU R7, [R1+0x370] ;  /* 0x0003700001077983 */ /* 0x000f220000300800 */
[----:B------:R-:W-:-:S02]  /*101d0*/  LEA.HI.X R80, R6, R125, R80, 0x2, P2 ;  /* 0x0000007d06507211 */ /* 0x000fc400010f1450 */
        /* <DEDUP_REMOVED lines=30> */
[----:B------:R-:W2:Y:S01]  /*103c0*/  LDL.LU R186, [R1+0x394] ;  /* 0x0003940001ba7983 */ /* 0x000ea20000300800 */
[----:B----4-:R-:W-:Y:S02]  /*103d0*/  SHF.R.S32.HI R62, RZ, 0x1f, R188 ;  /* 0x0000001fff3e7819 */ /* 0x010fe400000114bc */
[C---:B------:R-:W-:Y:S01]  /*103e0*/  LEA R75, P3, R188.reuse, R124, 0x2 ;  /* 0x0000007cbc4b7211 */ /* 0x040fe200078610ff */
[----:B------:R-:W4:Y:S03]  /*103f0*/  LDL.LU R0, [R1+0x398] ;  /* 0x0003980001007983 */ /* 0x000f260000300800 */
[----:B------:R-:W-:Y:S02]  /*10400*/  LEA.HI.X R62, R188, R125, R62, 0x2, P3 ;  /* 0x0000007dbc3e7211 */ /* 0x000fe400018f143e */
[----:B------:R-:W4:Y:S01]  /*10410*/  LDL.LU R188, [R1+0x39c] ;  /* 0x00039c0001bc7983 */ /* 0x000f220000300800 */
[----:B------:R-:W-:-:S02]  /*10420*/  SHF.R.S32.HI R60, RZ, 0x1f, R7 ;  /* 0x0000001fff3c7819 */ /* 0x000fc40000011407 */
        /* <DEDUP_REMOVED lines=32> */
[-C--:B------:R-:W-:Y:S02]  /*10630*/  LEA R57, P0, R185, R124.reuse, 0x2 ;  /* 0x0000007cb9397211 */ /* 0x080fe400078010ff */
[----:B------:R-:W-:Y:S02]  /*10640*/  SHF.R.S32.HI R42, RZ, 0x1f, R186 ;  /* 0x0000001fff2a7819 */ /* 0x000fe400000114ba */
[-C--:B------:R-:W-:Y:S02]  /*10650*/  LEA R55, P1, R186, R124.reuse, 0x2 ;  /* 0x0000007cba377211 */ /* 0x080fe400078210ff */
[----:B----4-:R-:W-:Y:S02]  /*10660*/  SHF.R.S32.HI R40, RZ, 0x1f, R0 ;  /* 0x0000001fff287819 */ /* 0x010fe40000011400 */
[----:B------:R-:W-:Y:S02]  /*10670*/  SHF.R.S32.HI R38, RZ, 0x1f, R188 ;  /* 0x0000001fff267819 */ /* 0x000fe400000114bc */
[----:B------:R-:W-:-:S02]  /*10680*/  LEA R53, P2, R0, R124, 0x2 ;  /* 0x0000007c00357211 */ /* 0x000fc400078410ff */
[----:B------:R-:W-:Y:S02]  /*10690*/  LEA R51, P3, R188, R124, 0x2 ;  /* 0x0000007cbc337211 */ /* 0x000fe400078610ff */
[-C--:B------:R-:W-:Y:S02]  /*106a0*/  LEA.HI.X R44, R185, R125.reuse, R44, 0x2, P0 ;  /* 0x0000007db92c7211 */ /* 0x080fe400000f142c */
[-C--:B------:R-:W-:Y:S01]  /*106b0*/  LEA.HI.X R42, R186, R125.reuse, R42, 0x2, P1 ;  /* 0x0000007dba2a7211 */ /* 0x080fe200008f142a */
[----:B------:R-:W2:Y:S01]  /*106c0*/  LDL.LU R185, [R1+0x3cc] ;  /* 0x0003cc0001b97983 */ /* 0x000ea20000300800 */
[-C--:B------:R-:W-:Y:S02]  /*106d0*/  LEA.HI.X R40, R0, R125.reuse, R40, 0x2, P2 ;  /* 0x0000007d00287211 */ /* 0x080fe400010f1428 */
[----:B------:R-:W-:Y:S01]  /*106e0*/  LEA.HI.X R38, R188, R125, R38, 0x2, P3 ;  /* 0x0000007dbc267211 */ /* 0x000fe200018f1426 */
[----:B------:R-:W4:Y:S04]  /*106f0*/  LDL.LU R186, [R1+0x3d0] ;  /* 0x0003d00001ba7983 */ /* 0x000f280000300800 */
[----:B------:R-:W4:Y:S04]  /*10700*/  LDL.LU R0, [R1+0x3d4] ;  /* 0x0003d40001007983 */ /* 0x000f280000300800 */
        /* <DEDUP_REMOVED lines=24> */
[C---:B------:R-:W-:Y:S02]  /*10890*/  LEA R35, P3, R187.reuse, R124, 0x2 ;  /* 0x0000007cbb237211 */ /* 0x040fe400078610ff */
[-C--:B------:R-:W-:Y:S02]  /*108a0*/  LEA.HI.X R26, R190, R125.reuse, R26, 0x2, P1 ;  /* 0x0000007dbe1a7211 */ /* 0x080fe400008f141a */
[-C--:B------:R-:W-:Y:S02]  /*108b0*/  LEA.HI.X R127, R187, R125.reuse, R127, 0x2, P3 ;  /* 0x0000007dbb7f7211 */ /* 0x080fe400018f147f */
        /* <DEDUP_REMOVED lines=8> */
[----:B----4-:R-:W-:Y:S02]  /*10940*/  SHF.R.S32.HI R137, RZ, 0x1f, R186 ;  /* 0x0000001fff897819 */ /* 0x010fe400000114ba */
[-C--:B------:R-:W-:Y:S02]  /*10950*/  LEA R31, P1, R186, R124.reuse, 0x2 ;  /* 0x0000007cba1f7211 */ /* 0x080fe400078210ff */
[----:B------:R-:W-:Y:S02]  /*10960*/  SHF.R.S32.HI R140, RZ, 0x1f, R0 ;  /* 0x0000001fff8c7819 */ /* 0x000fe40000011400 */
[----:B------:R-:W-:Y:S02]  /*10970*/  LEA R29, P2, R0, R124, 0x2 ;  /* 0x0000007c001d7211 */ /* 0x000fe400078410ff */
[----:B------:R-:W-:-:S02]  /*10980*/  LEA.HI.X R129, R185, R125, R129, 0x2, P0 ;  /* 0x0000007db9817211 */ /* 0x000fc400000f1481 */
[----:B------:R-:W-:Y:S01]  /*10990*/  SHF.R.S32.HI R143, RZ, 0x1f, R188 ;  /* 0x0000001fff8f7819 */ /* 0x000fe200000114bc */
[----:B------:R-:W2:Y:S01]  /*109a0*/  LDL.LU R185, [R1+0x460] ;  /* 0x0004600001b97983 */ /* 0x000ea20000300800 */
[----:B------:R-:W-:Y:S02]  /*109b0*/  LEA R27, P3, R188, R124, 0x2 ;  /* 0x0000007cbc1b7211 */ /* 0x000fe400078610ff */
[-C--:B------:R-:W-:Y:S02]  /*109c0*/  LEA.HI.X R137, R186, R125.reuse, R137, 0x2, P1 ;  /* 0x0000007dba897211 */ /* 0x080fe400008f1489 */
[-C--:B------:R-:W-:Y:S01]  /*109d0*/  LEA.HI.X R140, R0, R125.reuse, R140, 0x2, P2 ;  /* 0x0000007d008c7211 */ /* 0x080fe200010f148c */
[----:B------:R-:W4:Y:S01]  /*109e0*/  LDL.LU R186, [R1+0x464] ;  /* 0x0004640001ba7983 */ /* 0x000f220000300800 */
[----:B------:R-:W-:-:S03]  /*109f0*/  LEA.HI.X R143, R188, R125, R143, 0x2, P3 ;  /* 0x0000007dbc8f7211 */ /* 0x000fc600018f148f */
[----:B------:R-:W4:Y:S04]  /*10a00*/  LDL.LU R0, [R1+0x468] ;  /* 0x0004680001007983 */ /* 0x000f280000300800 */
[----:B------:R-:W4:Y:S01]  /*10a10*/  LDL.LU R188, [R1+0x46c] ;  /* 0x00046c0001bc7983 */ /* 0x000f220000300800 */
[----:B------:R-:W-:Y:S02]  /*10a20*/  SHF.R.S32.HI R131, RZ, 0x1f, R7 ;  /* 0x0000001fff837819 */ /* 0x000fe40000011407 */
[-C--:B------:R-:W-:Y:S02]  /*10a30*/  LEA R25, P0, R7, R124.reuse, 0x2 ;  /* 0x0000007c07197211 */ /* 0x080fe400078010ff */
[----:B------:R-:W-:Y:S02]  /*10a40*/  SHF.R.S32.HI R132, RZ, 0x1f, R4 ;  /* 0x0000001fff847819 */ /* 0x000fe40000011404 */
[----:B------:R-:W-:-:S02]  /*10a50*/  LEA R126, P1, R4, R124, 0x2 ;  /* 0x0000007c047e7211 */ /* 0x000fc400078210ff */
[----:B------:R-:W-:Y:S02]  /*10a60*/  SHF.R.S32.HI R133, RZ, 0x1f, R6 ;  /* 0x0000001fff857819 */ /* 0x000fe40000011406 */
[----:B------:R-:W-:Y:S02]  /*10a70*/  SHF.R.S32.HI R134, RZ, 0x1f, R189 ;  /* 0x0000001fff867819 */ /* 0x000fe400000114bd */
[CC--:B------:R-:W-:Y:S02]  /*10a80*/  LEA R130, P3, R189.reuse, R124.reuse, 0x2 ;  /* 0x0000007cbd827211 */ /* 0x0c0fe400078610ff */
[----:B------:R-:W-:Y:S02]  /*10a90*/  LEA R128, P2, R6, R124, 0x2 ;  /* 0x0000007c06807211 */ /* 0x000fe400078410ff */
[-C--:B------:R-:W-:Y:S02]  /*10aa0*/  LEA.HI.X R151, R189, R125.reuse, R134, 0x2, P3 ;  /* 0x0000007dbd977211 */ /* 0x080fe400018f1486 */
[----:B------:R-:W-:-:S02]  /*10ab0*/  LEA.HI.X R144, R7, R125, R131, 0x2, P0 ;  /* 0x0000007d07907211 */ /* 0x000fc400000f1483 */
[-C--:B------:R-:W-:Y:S01]  /*10ac0*/  LEA.HI.X R148, R6, R125.reuse, R133, 0x2, P2 ;  /* 0x0000007d06947211 */ /* 0x080fe200010f1485 */
[----:B------:R-:W4:Y:S01]  /*10ad0*/  LDL.LU R7, [R1+0x470] ;  /* 0x0004700001077983 */ /* 0x000f220000300800 */
[----:B------:R-:W-:-:S03]  /*10ae0*/  LEA.HI.X R147, R4, R125, R132, 0x2, P1 ;  /* 0x0000007d04937211 */ /* 0x000fc600008f1484 */
[----:B------:R-:W4:Y:S04]  /*10af0*/  LDL.LU R6, [R1+0x474] ;  /* 0x0004740001067983 */ /* 0x000f280000300800 */
[----:B------:R-:W4:Y:S04]  /*10b00*/  LDL.LU R4, [R1+0x478] ;  /* 0x0004780001047983 */ /* 0x000f280000300800 */
[----:B------:R-:W4:Y:S01]  /*10b10*/  LDL.LU R189, [R1+0x47c] ;  /* 0x00047c0001bd7983 */ /* 0x000f220000300800 */
[----:B---3--:R-:W-:Y:S02]  /*10b20*/  SHF.R.S32.HI R134, RZ, 0x1f, R5 ;  /* 0x0000001fff867819 */ /* 0x008fe40000011405 */
[----:B------:R-:W-:-:S04]  /*10b30*/  LEA R141, P3, R5, R124, 0x2 ;  /* 0x0000007c058d7211 */ /* 0x000fc800078610ff */
[----:B------:R-:W-:Y:S02]  /*10b40*/  LEA.HI.X R2, R5, R125, R134, 0x2, P3 ;  /* 0x0000007d05027211 */ /* 0x000fe400018f1486 */
[----:B------:R-:W3:Y:S04]  /*10b50*/  LDL.LU R5, [R1+0x480] ;  /* 0x0004800001057983 */ /* 0x000ee80000300800 */
[----:B------:R-:W3:Y:S04]  /*10b60*/  LDL.LU R9, [R1+0x484] ;  /* 0x0004840001097983 */ /* 0x000ee80000300800 */
[----:B------:R1:W-:Y:S04]  /*10b70*/  STL [R1+0x1dc], R2 ;  /* 0x0001dc0201007387 */ /* 0x0003e80000100800 */
[----:B------:R-:W3:Y:S04]  /*10b80*/  LDL.LU R8, [R1+0x488] ;  /* 0x0004880001087983 */ /* 0x000ee80000300800 */
[----:B------:R-:W3:Y:S01]  /*10b90*/  LDL.LU R184, [R1+0x48c] ;  /* 0x00048c0001b87983 */ /* 0x000ee20000300800 */
[----:B------:R-:W-:-:S02]  /*10ba0*/  SHF.R.S32.HI R131, RZ, 0x1f, R187 ;  /* 0x0000001fff837819 */ /* 0x000fc400000114bb */
[-C--:B------:R-:W-:Y:S02]  /*10bb0*/  LEA R135, P0, R187, R124.reuse, 0x2 ;  /* 0x0000007cbb877211 */ /* 0x080fe400078010ff */
[----:B------:R-:W-:Y:S02]  /*10bc0*/  SHF.R.S32.HI R133, RZ, 0x1f, R191 ;  /* 0x0000001fff857819 */ /* 0x000fe400000114bf */
[-C--:B------:R-:W-:Y:S02]  /*10bd0*/  LEA R138, P2, R191, R124.reuse, 0x2 ;  /* 0x0000007cbf8a7211 */ /* 0x080fe400078410ff */
[----:B------:R-:W-:Y:S02]  /*10be0*/  SHF.R.S32.HI R132, RZ, 0x1f, R190 ;  /* 0x0000001fff847819 */ /* 0x000fe400000114be */
[----:B------:R-:W-:Y:S02]  /*10bf0*/  LEA R136, P1, R190, R124, 0x2 ;  /* 0x0000007cbe887211 */ /* 0x000fe400078210ff */
[----:B------:R-:W-:-:S02]  /*10c00*/  LEA.HI.X R187, R187, R125, R131, 0x2, P0 ;  /* 0x0000007dbbbb7211 */ /* 0x000fc400000f1483 */
[-C--:B------:R-:W-:Y:S02]  /*10c10*/  LEA.HI.X R191, R191, R125.reuse, R133, 0x2, P2 ;  /* 0x0000007dbfbf7211 */ /* 0x080fe400010f1485 */
[----:B--2---:R-:W-:Y:S02]  /*10c20*/  SHF.R.S32.HI R131, RZ, 0x1f, R185 ;  /* 0x0000001fff837819 */ /* 0x004fe400000114b9 */
[-C--:B------:R-:W-:Y:S02]  /*10c30*/  LEA R139, P0, R185, R124.reuse, 0x2 ;  /* 0x0000007cb98b7211 */ /* 0x080fe400078010ff */
[----:B------:R-:W-:Y:S02]  /*10c40*/  LEA.HI.X R190, R190, R125, R132, 0x2, P1 ;  /* 0x0000007dbebe7211 */ /* 0x000fe400008f1484 */
[----:B----4-:R-:W-:Y:S02]  /*10c50*/  SHF.R.S32.HI R133, RZ, 0x1f, R0 ;  /* 0x0000001fff857819 */ /* 0x010fe40000011400 */
[----:B------:R-:W-:-:S02]  /*10c60*/  LEA R145, P2, R0, R124, 0x2 ;  /* 0x0000007c00917211 */ /* 0x000fc400078410ff */
[----:B------:R-:W-:Y:S02]  /*10c70*/  SHF.R.S32.HI R132, RZ, 0x1f, R186 ;  /* 0x0000001fff847819 */ /* 0x000fe400000114ba */
[-C--:B------:R-:W-:Y:S02]  /*10c80*/  LEA R142, P1, R186, R124.reuse, 0x2 ;  /* 0x0000007cba8e7211 */ /* 0x080fe400078210ff */
[----:B------:R-:W-:Y:S02]  /*10c90*/  SHF.R.S32.HI R134, RZ, 0x1f, R188 ;  /* 0x0000001fff867819 */ /* 0x000fe400000114bc */
[----:B------:R-:W-:Y:S02]  /*10ca0*/  LEA R149, P3, R188, R124, 0x2 ;  /* 0x0000007cbc957211 */ /* 0x000fe400078610ff */
[-C--:B------:R-:W-:Y:S02]  /*10cb0*/  LEA.HI.X R185, R185, R125.reuse, R131, 0x2, P0 ;  /* 0x0000007db9b97211 */ /* 0x080fe400000f1483 */
[----:B-1----:R-:W-:-:S02]  /*10cc0*/  LEA.HI.X R2, R0, R125, R133, 0x2, P2 ;  /* 0x0000007d00027211 */ /* 0x002fc400010f1485 */
[-C--:B------:R-:W-:Y:S01]  /*10cd0*/  LEA.HI.X R3, R186, R125.reuse, R132, 0x2, P1 ;  /* 0x0000007dba037211 */ /* 0x080fe200008f1484 */
[----:B------:R-:W-:Y:S01]  /*10ce0*/  STL [R1+0x1e4], R185 ;  /* 0x0001e4b901007387 */ /* 0x000fe20000100800 */
[----:B------:R-:W-:-:S03]  /*10cf0*/  LEA.HI.X R186, R188, R125, R134, 0x2, P3 ;  /* 0x0000007dbcba7211 */ /* 0x000fc600018f1486 */
[----:B------:R1:W-:Y:S01]  /*10d00*/  STL [R1+0x6c4], R2 ;  /* 0x0006c40201007387 */ /* 0x0003e20000100800 */
[----:B------:R-:W-:-:S03]  /*10d10*/  SHF.R.S32.HI R132, RZ, 0x1f, R6 ;  /* 0x0000001fff847819 */ /* 0x000fc60000011406 */
[----:B------:R-:W-:Y:S01]  /*10d20*/  STL [R1+0x1ec], R3 ;  /* 0x0001ec0301007387 */ /* 0x000fe20000100800 */
[----:B------:R-:W-:Y:S02]  /*10d30*/  SHF.R.S32.HI R133, RZ, 0x1f, R4 ;  /* 0x0000001fff857819 */ /* 0x000fe40000011404 */
[-C--:B------:R-:W-:Y:S02]  /*10d40*/  LEA R150, P1, R6, R124.reuse, 0x2 ;  /* 0x0000007c06967211 */ /* 0x080fe400078210ff */
[-C--:B------:R-:W-:Y:S01]  /*10d50*/  LEA R188, P2, R4, R124.reuse, 0x2 ;  /* 0x0000007c04bc7211 */ /* 0x080fe200078410ff */
[----:B-1----:R-:W2:Y:S01]  /*10d60*/  LDL.LU R2, [R1+0x160] ;  /* 0x0001600001027983 */ /* 0x002ea20000300800 */
[----:B------:R-:W-:Y:S02]  /*10d70*/  SHF.R.S32.HI R131, RZ, 0x1f, R7 ;  /* 0x0000001fff837819 */ /* 0x000fe40000011407 */
[----:B------:R-:W-:Y:S01]  /*10d80*/  SHF.R.S32.HI R134, RZ, 0x1f, R189 ;  /* 0x0000001fff867819 */ /* 0x000fe200000114bd */
[----:B------:R1:W-:Y:S01]  /*10d90*/  STL [R1+0x6c0], R186 ;  /* 0x0006c0ba01007387 */ /* 0x0003e20000100800 */
[----:B------:R-:W-:-:S02]  /*10da0*/  LEA R146, P0, R7, R124, 0x2 ;  /* 0x0000007c07927211 */ /* 0x000fc400078010ff */
[-C--:B------:R-:W-:Y:S02]  /*10db0*/  LEA.HI.X R6, R6, R125.reuse, R132, 0x2, P1 ;  /* 0x0000007d06067211 */ /* 0x080fe400008f1484 */
[-C--:B------:R-:W-:Y:S02]  /*10dc0*/  LEA.HI.X R0, R4, R125.reuse, R133, 0x2, P2 ;  /* 0x0000007d04007211 */ /* 0x080fe400010f1485 */
[-C--:B-1----:R-:W-:Y:S02]  /*10dd0*/  LEA R186, P3, R189, R124.reuse, 0x2 ;  /* 0x0000007cbdba7211 */ /* 0x082fe400078610ff */
[-C--:B------:R-:W-:Y:S02]  /*10de0*/  LEA.HI.X R185, R7, R125.reuse, R131, 0x2, P0 ;  /* 0x0000007d07b97211 */ /* 0x080fe400000f1483 */
[----:B------:R-:W-:Y:S02]  /*10df0*/  LEA.HI.X R4, R189, R125, R134, 0x2, P3 ;  /* 0x0000007dbd047211 */ /* 0x000fe400018f1486 */
[----:B---3--:R-:W-:-:S02]  /*10e00*/  LEA R189, P0, R5, R124, 0x2 ;  /* 0x0000007c05bd7211 */ /* 0x008fc400078010ff */
[----:B------:R-:W-:Y:S02]  /*10e10*/  SHF.R.S32.HI R132, RZ, 0x1f, R9 ;  /* 0x0000001fff847819 */ /* 0x000fe40000011409 */
[-C--:B------:R-:W-:Y:S02]  /*10e20*/  LEA R3, P1, R9, R124.reuse, 0x2 ;  /* 0x0000007c09037211 */ /* 0x080fe400078210ff */
[----:B------:R-:W-:Y:S02]  /*10e30*/  SHF.R.S32.HI R133, RZ, 0x1f, R8 ;  /* 0x0000001fff857819 */ /* 0x000fe40000011408 */
[-C--:B------:R-:W-:Y:S02]  /*10e40*/  LEA R7, P2, R8, R124.reuse, 0x2 ;  /* 0x0000007c08077211 */ /* 0x080fe400078410ff */
[----:B------:R-:W-:Y:S02]  /*10e50*/  SHF.R.S32.HI R134, RZ, 0x1f, R184 ;  /* 0x0000001fff867819 */ /* 0x000fe400000114b8 */
[----:B------:R-:W-:-:S02]  /*10e60*/  LEA R124, P3, R184, R124, 0x2 ;  /* 0x0000007cb87c7211 */ /* 0x000fc400078610ff */
[-C--:B------:R-:W-:Y:S02]  /*10e70*/  LEA.HI.X R132, R9, R125.reuse, R132, 0x2, P1 ;  /* 0x0000007d09847211 */ /* 0x080fe400008f1484 */
[----:B------:R-:W3:Y:S01]  /*10e80*/  LDL.LU R9, [R1+0x6d0] ;  /* 0x0006d00001097983 */ /* 0x000ee20000300800 */
[-C--:B------:R-:W-:Y:S02]  /*10e90*/  LEA.HI.X R133, R8, R125.reuse, R133, 0x2, P2 ;  /* 0x0000007d08857211 */ /* 0x080fe400010f1485 */
[----:B------:R-:W-:Y:S01]  /*10ea0*/  LEA.HI.X R134, R184, R125, R134, 0x2, P3 ;  /* 0x0000007db8867211 */ /* 0x000fe200018f1486 */
[----:B------:R-:W4:Y:S04]  /*10eb0*/  LDL.LU R8, [R1+0x6cc] ;  /* 0x0006cc0001087983 */ /* 0x000f280000300800 */
[----:B------:R-:W4:Y:S01]  /*10ec0*/  LDL.LU R184, [R1+0x6c8] ;  /* 0x0006c80001b87983 */ /* 0x000f220000300800 */
[----:B------:R-:W-:-:S04]  /*10ed0*/  SHF.R.S32.HI R131, RZ, 0x1f, R5 ;  /* 0x0000001fff837819 */ /* 0x000fc80000011405 */
[----:B------:R-:W-:Y:S02]  /*10ee0*/  LEA.HI.X R131, R5, R125, R131, 0x2, P0 ;  /* 0x0000007d05837211 */ /* 0x000fe400000f1483 */
[----:B------:R-:W1:Y:S01]  /*10ef0*/  S2R R5, SR_TID.X ;  /* 0x0000000000057919 */ /* 0x000e620000002100 */
[----:B------:R-:W-:-:S04]  /*10f00*/  IADD3 R13, P2, R13, UR12, RZ ;  /* 0x0000000c0d0d7c10 */ /* 0x000fc8000ff5e0ff */
[----:B------:R-:W-:Y:S02]  /*10f10*/  IADD3.X R154, R154, UR13, RZ, P2, !PT ;  /* 0x0000000d9a9a7c10 */ /* 0x000fe400097fe4ff */
[----:B------:R-:W-:Y:S02]  /*10f20*/  IADD3 R155, P2, R155, UR12, RZ ;  /* 0x0000000c9b9b7c10 */ /* 0x000fe4000ff5e0ff */
[----:B------:R-:W-:Y:S02]  /*10f30*/  IADD3 R10, P6, R10, UR12, RZ ;  /* 0x0000000c0a0a7c10 */ /* 0x000fe4000ffde0ff */
[----:B------:R-:W-:Y:S02]  /*10f40*/  IADD3.X R168, R168, UR13, RZ, P2, !PT ;  /* 0x0000000da8a87c10 */ /* 0x000fe400097fe4ff */
[----:B------:R-:W-:Y:S02]  /*10f50*/  IADD3 R169, P2, R169, UR12, RZ ;  /* 0x0000000ca9a97c10 */ /* 0x000fe4000ff5e0ff */
[----:B------:R-:W-:-:S02]  /*10f60*/  IADD3 R11, P5, R11, UR12, RZ ;  /* 0x0000000c0b0b7c10 */ /* 0x000fc4000ffbe0ff */
[----:B------:R-:W-:Y:S02]  /*10f70*/  IADD3.X R20, R20, UR13, RZ, P6, !PT ;  /* 0x0000000d14147c10 */ /* 0x000fe4000b7fe4ff */
[----:B------:R-:W-:Y:S02]  /*10f80*/  IADD3 R21, P6, R21, UR12, RZ ;  /* 0x0000000c15157c10 */ /* 0x000fe4000ffde0ff */
[----:B------:R-:W-:Y:S02]  /*10f90*/  IADD3 R12, P3, R12, UR12, RZ ;  /* 0x0000000c0c0c7c10 */ /* 0x000fe4000ff7e0ff */
[----:B------:R-:W-:Y:S02]  /*10fa0*/  IADD3.X R179, R179, UR13, RZ, P2, !PT ;  /* 0x0000000db3b37c10 */ /* 0x000fe400097fe4ff */
[----:B------:R-:W-:Y:S02]  /*10fb0*/  IADD3.X R22, R22, UR13, RZ, P5, !PT ;  /* 0x0000000d16167c10 */ /* 0x000fe4000affe4ff */
[----:B------:R-:W-:-:S02]  /*10fc0*/  IADD3 R198, P2, R198, UR12, RZ ;  /* 0x0000000cc6c67c10 */ /* 0x000fc4000ff5e0ff */
[----:B------:R-:W-:Y:S02]  /*10fd0*/  IADD3 R23, P5, R23, UR12, RZ ;  /* 0x0000000c17177c10 */ /* 0x000fe4000ffbe0ff */
[----:B------:R-:W-:Y:S02]  /*10fe0*/  IADD3.X R162, R162, UR13, RZ, P6, !PT ;  /* 0x0000000da2a27c10 */ /* 0x000fe4000b7fe4ff */
[----:B-1----:R-:W-:Y:S02]  /*10ff0*/  SHF.R.U32.HI R5, RZ, 0x6, R5 ;  /* 0x00000006ff057819 */ /* 0x002fe40000011605 */
[----:B------:R-:W-:Y:S02]  /*11000*/  IADD3.X R152, R152, UR13, RZ, P3, !PT ;  /* 0x0000000d98987c10 */ /* 0x000fe40009ffe4ff */
[----:B------:R-:W-:Y:S02]  /*11010*/  IADD3 R163, P6, R163, UR12, RZ ;  /* 0x0000000ca3a37c10 */ /* 0x000fe4000ffde0ff */
[----:B------:R-:W-:-:S02]  /*11020*/  IADD3 R153, P3, R153, UR12, RZ ;  /* 0x0000000c99997c10 */ /* 0x000fc4000ff7e0ff */
[----:B------:R-:W-:Y:S02]  /*11030*/  IADD3.X R197, R197, UR13, RZ, P2, !PT ;  /* 0x0000000dc5c57c10 */ /* 0x000fe400097fe4ff */
[----:B------:R-:W-:Y:S02]  /*11040*/  SGXT.U32 R5, R5, 0x1 ;  /* 0x000000010505781a */ /* 0x000fe40000000000 */
[----:B------:R-:W-:Y:S02]  /*11050*/  IADD3.X R164, R164, UR13, RZ, P5, !PT ;  /* 0x0000000da4a47c10 */ /* 0x000fe4000affe4ff */
[----:B------:R-:W-:Y:S02]  /*11060*/  IADD3 R212, P2, R212, UR12, RZ ;  /* 0x0000000cd4d47c10 */ /* 0x000fe4000ff5e0ff */
[----:B------:R-:W-:Y:S02]  /*11070*/  IADD3 R165, P5, R165, UR12, RZ ;  /* 0x0000000ca5a57c10 */ /* 0x000fe4000ffbe0ff */
[----:B------:R-:W-:-:S02]  /*11080*/  IADD3.X R176, R176, UR13, RZ, P6, !PT ;  /* 0x0000000db0b07c10 */ /* 0x000fc4000b7fe4ff */
[----:B------:R-:W-:Y:S02]  /*11090*/  IADD3.X R166, R166, UR13, RZ, P3, !PT ;  /* 0x0000000da6a67c10 */ /* 0x000fe40009ffe4ff */
[----:B------:R-:W-:Y:S02]  /*110a0*/  IADD3 R192, P6, R192, UR12, RZ ;  /* 0x0000000cc0c07c10 */ /* 0x000fe4000ffde0ff */
[----:B------:R-:W-:Y:S02]  /*110b0*/  IADD3 R167, P3, R167, UR12, RZ ;  /* 0x0000000ca7a77c10 */ /* 0x000fe4000ff7e0ff */
[----:B------:R-:W-:Y:S02]  /*110c0*/  LOP3.LUT R5, R5, 0x3e, RZ, 0xfc, !PT ;  /* 0x0000003e05057812 */ /* 0x000fe400078efcff */
[----:B------:R-:W-:Y:S02]  /*110d0*/  IADD3.X R211, R211, UR13, RZ, P2, !PT ;  /* 0x0000000dd3d37c10 */ /* 0x000fe400097fe4ff */
[----:B------:R-:W-:-:S02]  /*110e0*/  IADD3.X R177, R177, UR13, RZ, P5, !PT ;  /* 0x0000000db1b17c10 */ /* 0x000fc4000affe4ff */
[----:B------:R-:W-:Y:S02]  /*110f0*/  IADD3 R226, P2, R226, UR12, RZ ;  /* 0x0000000ce2e27c10 */ /* 0x000fe4000ff5e0ff */
[----:B------:R-:W-:Y:S02]  /*11100*/  IADD3 R194, P5, R194, UR12, RZ ;  /* 0x0000000cc2c27c10 */ /* 0x000fe4000ffbe0ff */
[----:B------:R-:W-:Y:S02]  /*11110*/  IADD3.X R183, R183, UR13, RZ, P6, !PT ;  /* 0x0000000db7b77c10 */ /* 0x000fe4000b7fe4ff */
[----:B------:R-:W-:Y:S02]  /*11120*/  IADD3.X R178, R178, UR13, RZ, P3, !PT ;  /* 0x0000000db2b27c10 */ /* 0x000fe40009ffe4ff */
[----:B------:R-:W-:Y:S01]  /*11130*/  IADD3 R206, P6, R206, UR12, RZ ;  /* 0x0000000ccece7c10 */ /* 0x000fe2000ffde0ff */
[----:B--2---:R-:W-:Y:S01]  /*11140*/  IMAD R2, R5, R2, RZ ;  /* 0x0000000205027224 */ /* 0x004fe200078e02ff */
[----:B------:R-:W-:-:S02]  /*11150*/  IADD3 R196, P3, R196, UR12, RZ ;  /* 0x0000000cc4c47c10 */ /* 0x000fc4000ff7e0ff */
[----:B------:R-:W-:Y:S02]  /*11160*/  IADD3.X R225, R225, UR13, RZ, P2, !PT ;  /* 0x0000000de1e17c10 */ /* 0x000fe400097fe4ff */
[----:B------:R-:W-:Y:S02]  /*11170*/  IADD3.X R193, R193, UR13, RZ, P5, !PT ;  /* 0x0000000dc1c17c10 */ /* 0x000fe4000affe4ff */
[----:B------:R-:W-:Y:S02]  /*11180*/  IADD3 R240, P2, R240, UR12, RZ ;  /* 0x0000000cf0f07c10 */ /* 0x000fe4000ff5e0ff */
[----:B------:R-:W-:Y:S02]  /*11190*/  IADD3 R208, P5, R208, UR12, RZ ;  /* 0x0000000cd0d07c10 */ /* 0x000fe4000ffbe0ff */
[----:B------:R-:W-:Y:S02]  /*111a0*/  IADD3.X R205, R205, UR13, RZ, P6, !PT ;  /* 0x0000000dcdcd7c10 */ /* 0x000fe4000b7fe4ff */
[----:B------:R-:W-:-:S02]  /*111b0*/  IADD3.X R195, R195, UR13, RZ, P3, !PT ;  /* 0x0000000dc3c37c10 */ /* 0x000fc40009ffe4ff */
[----:B------:R-:W-:Y:S01]  /*111c0*/  IADD3 R220, P6, R220, UR12, RZ ;  /* 0x0000000cdcdc7c10 */ /* 0x000fe2000ffde0ff */
[----:B------:R1:W-:Y:S01]  /*111d0*/  STL [R1+0x288], R2 ;  /* 0x0002880201007387 */ /* 0x0003e20000100800 */
[----:B------:R-:W-:Y:S02]  /*111e0*/  IADD3 R210, P3, R210, UR12, RZ ;  /* 0x0000000cd2d27c10 */ /* 0x000fe4000ff7e0ff */
[----:B------:R-:W-:Y:S02]  /*111f0*/  IADD3.X R239, R239, UR13, RZ, P2, !PT ;  /* 0x0000000defef7c10 */ /* 0x000fe400097fe4ff */
[----:B------:R-:W-:Y:S02]  /*11200*/  IADD3.X R207, R207, UR13, RZ, P5, !PT ;  /* 0x0000000dcfcf7c10 */ /* 0x000fe4000affe4ff */
[----:B------:R-:W-:Y:S02]  /*11210*/  IADD3 R222, P5, R222, UR12, RZ ;  /* 0x0000000cdede7c10 */ /* 0x000fe4000ffbe0ff */
[----:B------:R-:W-:-:S02]  /*11220*/  IADD3.X R219, R219, UR13, RZ, P6, !PT ;  /* 0x0000000ddbdb7c10 */ /* 0x000fc4000b7fe4ff */
[----:B-1----:R-:W-:Y:S02]  /*11230*/  IADD3 R2, P2, R123, UR12, RZ ;  /* 0x0000000c7b027c10 */ /* 0x002fe4000ff5e0ff */
[----:B------:R-:W-:Y:S02]  /*11240*/  IADD3.X R209, R209, UR13, RZ, P3, !PT ;  /* 0x0000000dd1d17c10 */ /* 0x000fe40009ffe4ff */
[----:B------:R-:W-:Y:S02]  /*11250*/  IADD3 R234, P6, R234, UR12, RZ ;  /* 0x0000000ceaea7c10 */ /* 0x000fe4000ffde0ff */
[----:B------:R-:W-:Y:S01]  /*11260*/  IADD3 R224, P3, R224, UR12, RZ ;  /* 0x0000000ce0e07c10 */ /* 0x000fe2000ff7e0ff */
[----:B------:R1:W-:Y:S01]  /*11270*/  STL [R1+0x4], R2 ;  /* 0x0000040201007387 */ /* 0x0003e20000100800 */
[----:B------:R-:W-:Y:S02]  /*11280*/  IADD3.X R221, R221, UR13, RZ, P5, !PT ;  /* 0x0000000ddddd7c10 */ /* 0x000fe4000affe4ff */
[----:B------:R-:W-:-:S02]  /*11290*/  IADD3 R236, P5, R236, UR12, RZ ;  /* 0x0000000cecec7c10 */ /* 0x000fc4000ffbe0ff */
[----:B------:R-:W-:Y:S02]  /*112a0*/  IADD3.X R233, R233, UR13, RZ, P6, !PT ;  /* 0x0000000de9e97c10 */ /* 0x000fe4000b7fe4ff */
[----:B------:R-:W-:Y:S02]  /*112b0*/  IADD3.X R223, R223, UR13, RZ, P3, !PT ;  /* 0x0000000ddfdf7c10 */ /* 0x000fe40009ffe4ff */
[----:B------:R-:W-:Y:S02]  /*112c0*/  IADD3 R248, P6, R248, UR12, RZ ;  /* 0x0000000cf8f87c10 */ /* 0x000fe4000ffde0ff */
[----:B------:R-:W-:Y:S02]  /*112d0*/  IADD3 R238, P3, R238, UR12, RZ ;  /* 0x0000000ceeee7c10 */ /* 0x000fe4000ff7e0ff */
[----:B------:R-:W-:Y:S02]  /*112e0*/  IADD3.X R235, R235, UR13, RZ, P5, !PT ;  /* 0x0000000debeb7c10 */ /* 0x000fe4000affe4ff */
[----:B------:R-:W-:-:S02]  /*112f0*/  IADD3 R250, P5, R250, UR12, RZ ;  /* 0x0000000cfafa7c10 */ /* 0x000fc4000ffbe0ff */
[----:B------:R-:W-:Y:S02]  /*11300*/  IADD3.X R247, R247, UR13, RZ, P6, !PT ;  /* 0x0000000df7f77c10 */ /* 0x000fe4000b7fe4ff */
[----:B------:R-:W-:Y:S02]  /*11310*/  IADD3.X R237, R237, UR13, RZ, P3, !PT ;  /* 0x0000000deded7c10 */ /* 0x000fe40009ffe4ff */
[----:B------:R-:W-:Y:S02]  /*11320*/  IADD3 R252, P3, R252, UR12, RZ ;  /* 0x0000000cfcfc7c10 */ /* 0x000fe4000ff7e0ff */
[----:B------:R-:W-:Y:S02]  /*11330*/  IADD3.X R249, R249, UR13, RZ, P5, !PT ;  /* 0x0000000df9f97c10 */ /* 0x000fe4000affe4ff */
[----:B------:R-:W-:Y:S02]  /*11340*/  IADD3.X R251, R251, UR13, RZ, P3, !PT ;  /* 0x0000000dfbfb7c10 */ /* 0x000fe40009ffe4ff */
[----:B---3--:R-:W-:-:S02]  /*11350*/  IADD3 R9, P4, R9, UR12, RZ ;  /* 0x0000000c09097c10 */ /* 0x008fc4000ff9e0ff */
[----:B----4-:R-:W-:Y:S02]  /*11360*/  IADD3 R8, P0, R8, UR12, RZ ;  /* 0x0000000c08087c10 */ /* 0x010fe4000ff1e0ff */
[----:B------:R-:W-:Y:S02]  /*11370*/  IADD3 R184, P1, R184, UR12, RZ ;  /* 0x0000000cb8b87c10 */ /* 0x000fe4000ff3e0ff */
[----:B------:R-:W-:Y:S02]  /*11380*/  IADD3.X R16, R16, UR13, RZ, P0, !PT ;  /* 0x0000000d10107c10 */ /* 0x000fe400087fe4ff */
[----:B------:R-:W-:Y:S02]  /*11390*/  IADD3.X R14, R14, UR13, RZ, P1, !PT ;  /* 0x0000000d0e0e7c10 */ /* 0x000fe40008ffe4ff */
[----:B------:R-:W-:Y:S02]  /*113a0*/  IADD3 R15, P1, R15, UR12, RZ ;  /* 0x0000000c0f0f7c10 */ /* 0x000fe4000ff3e0ff */
        /* <DEDUP_REMOVED lines=42> */
[----:B-1----:R-:W-:Y:S01]  /*11650*/  IADD3 R2, P0, R121, UR12, RZ ;  /* 0x0000000c79027c10 */ /* 0x002fe2000ff1e0ff */
[----:B------:R1:W-:Y:S01]  /*11660*/  STL [R1+0x10], R5 ;  /* 0x0000100501007387 */ /* 0x0003e20000100800 */
[----:B------:R-:W-:-:S03]  /*11670*/  IADD3.X R245, R245, UR13, RZ, P4, !PT ;  /* 0x0000000df5f57c10 */ /* 0x000fc6000a7fe4ff */
[----:B------:R2:W-:Y:S01]  /*11680*/  STL [R1+0x18], R2 ;  /* 0x0000180201007387 */ /* 0x0005e20000100800 */
[----:B-1----:R-:W-:Y:S02]  /*11690*/  IADD3 R5, P4, R120, UR12, RZ ;  /* 0x0000000c78057c10 */ /* 0x002fe4000ff9e0ff */
[----:B--2---:R-:W-:-:S03]  /*116a0*/  IADD3 R2, P6, R119, UR12, RZ ;  /* 0x0000000c77027c10 */ /* 0x004fc6000ffde0ff */
[----:B------:R1:W-:Y:S04]  /*116b0*/  STL [R1+0x20], R5 ;  /* 0x0000200501007387 */ /* 0x0003e80000100800 */
[----:B------:R2:W-:Y:S01]  /*116c0*/  STL [R1+0x28], R2 ;  /* 0x0000280201007387 */ /* 0x0005e20000100800 */
[----:B-1----:R-:W-:Y:S02]  /*116d0*/  IADD3 R5, P5, R118, UR12, RZ ;  /* 0x0000000c76057c10 */ /* 0x002fe4000ffbe0ff */
[----:B--2---:R-:W-:-:S03]  /*116e0*/  IADD3 R2, P3, R117, UR12, RZ ;  /* 0x0000000c75027c10 */ /* 0x004fc6000ff7e0ff */
[----:B------:R1:W-:Y:S04]  /*116f0*/  STL [R1+0x30], R5 ;  /* 0x0000300501007387 */ /* 0x0003e80000100800 */
[----:B------:R2:W-:Y:S01]  /*11700*/  STL [R1+0x38], R2 ;  /* 0x0000380201007387 */ /* 0x0005e20000100800 */
[----:B-1----:R-:W-:Y:S02]  /*11710*/  IADD3.X R5, R116, UR13, RZ, P2, !PT ;  /* 0x0000000d74057c10 */ /* 0x002fe400097fe4ff */
[----:B--2---:R-:W-:-:S03]  /*11720*/  IADD3 R2, P2, R115, UR12, RZ ;  /* 0x0000000c73027c10 */ /* 0x004fc6000ff5e0ff */
[----:B------:R1:W-:Y:S04]  /*11730*/  STL [R1], R5 ;  /* 0x0000000501007387 */ /* 0x0003e80000100800 */
[----:B------:R2:W-:Y:S01]  /*11740*/  STL [R1+0x40], R2 ;  /* 0x0000400201007387 */ /* 0x0005e20000100800 */
[----:B-1----:R-:W-:Y:S02]  /*11750*/  IADD3.X R5, R114, UR13, RZ, P1, !PT ;  /* 0x0000000d72057c10 */ /* 0x002fe40008ffe4ff */
[----:B--2---:R-:W-:-:S03]  /*11760*/  IADD3 R2, P1, R113, UR12, RZ ;  /* 0x0000000c71027c10 */ /* 0x004fc6000ff3e0ff */
[----:B------:R1:W-:Y:S04]  /*11770*/  STL [R1+0x8], R5 ;  /* 0x0000080501007387 */ /* 0x0003e80000100800 */
        /* <DEDUP_REMOVED lines=200> */
[----:B-1----:R-:W2:Y:S04]  /*12400*/  LDL.LU R5, [R1+0x66c] ;  /* 0x00066c0001057983 */ /* 0x002ea80000300800 */
[----:B------:R1:W-:Y:S02]  /*12410*/  STL [R1+0x1d8], R2 ;  /* 0x0001d80201007387 */ /* 0x0003e40000100800 */
[----:B-1----:R-:W-:-:S05]  /*12420*/  IADD3.X R2, R144, UR13, RZ, P4, !PT ;  /* 0x0000000d90027c10 */ /* 0x002fca000a7fe4ff */
[----:B------:R1:W-:Y:S02]  /*12430*/  STL [R1+0x1a4], R2 ;  /* 0x0001a40201007387 */ /* 0x0003e40000100800 */
[----:B-1----:R-:W-:-:S05]  /*12440*/  IADD3 R2, P4, R141, UR12, RZ ;  /* 0x0000000c8d027c10 */ /* 0x002fca000ff9e0ff */
        /* <DEDUP_REMOVED lines=13> */
[----:B-1----:R-:W-:Y:S02]  /*12520*/  IADD3.X R2, R187, UR13, RZ, P2, !PT ;  /* 0x0000000dbb027c10 */ /* 0x002fe400097fe4ff */
[----:B------:R-:W3:Y:S04]  /*12530*/  LDL.LU R187, [R1+0x1ec] ;  /* 0x0001ec0001bb7983 */ /* 0x000ee80000300800 */
[----:B------:R1:W-:Y:S02]  /*12540*/  STL [R1+0x1c4], R2 ;  /* 0x0001c40201007387 */ /* 0x0003e40000100800 */
[----:B-1----:R-:W-:-:S05]  /*12550*/  IADD3 R2, P2, R149, UR12, RZ ;  /* 0x0000000c95027c10 */ /* 0x002fca000ff5e0ff */
[----:B------:R1:W-:Y:S02]  /*12560*/  STL [R1+0x200], R2 ;  /* 0x0002000201007387 */ /* 0x0003e40000100800 */
[----:B-1----:R-:W-:Y:S02]  /*12570*/  IADD3.X R2, R190, UR13, RZ, P1, !PT ;  /* 0x0000000dbe027c10 */ /* 0x002fe40008ffe4ff */
[----:B------:R-:W4:Y:S04]  /*12580*/  LDL.LU R190, [R1+0x1e4] ;  /* 0x0001e40001be7983 */ /* 0x000f280000300800 */
[----:B------:R1:W-:Y:S02]  /*12590*/  STL [R1+0x1cc], R2 ;  /* 0x0001cc0201007387 */ /* 0x0003e40000100800 */
[----:B-1----:R-:W-:-:S05]  /*125a0*/  IADD3 R2, P1, R146, UR12, RZ ;  /* 0x0000000c92027c10 */ /* 0x002fca000ff3e0ff */
[----:B------:R1:W-:Y:S02]  /*125b0*/  STL [R1+0x208], R2 ;  /* 0x0002080201007387 */ /* 0x0003e40000100800 */
[----:B-1----:R-:W-:Y:S02]  /*125c0*/  IADD3.X R2, R191, UR13, RZ, P0, !PT ;  /* 0x0000000dbf027c10 */ /* 0x002fe400087fe4ff */
[----:B------:R-:W2:Y:S04]  /*125d0*/  LDL.LU R191, [R1+0x1dc] ;  /* 0x0001dc0001bf7983 */ /* 0x000ea80000300800 */
[----:B------:R1:W-:Y:S02]  /*125e0*/  STL [R1+0x1d4], R2 ;  /* 0x0001d40201007387 */ /* 0x0003e40000100800 */
[----:B-1----:R-:W-:-:S05]  /*125f0*/  IADD3 R2, P0, R150, UR12, RZ ;  /* 0x0000000c96027c10 */ /* 0x002fca000ff1e0ff */
[----:B------:R1:W-:Y:S04]  /*12600*/  STL [R1+0x210], R2 ;  /* 0x0002100201007387 */ /* 0x0003e80000100800 */
[----:B-1----:R-:W3:Y:S01]  /*12610*/  LDL.LU R2, [R1+0x6c4] ;  /* 0x0006c40001027983 */ /* 0x002ee20000300800 */
[----:B----4-:R-:W-:Y:S02]  /*12620*/  IADD3.X R190, R190, UR13, RZ, P6, !PT ;  /* 0x0000000dbebe7c10 */ /* 0x010fe4000b7fe4ff */
[----:B--2---:R-:W-:-:S05]  /*12630*/  IADD3.X R191, R191, UR13, RZ, P4, !PT ;  /* 0x0000000dbfbf7c10 */ /* 0x004fca000a7fe4ff */
[----:B------:R1:W-:Y:S02]  /*12640*/  STL [R1+0x1dc], R191 ;  /* 0x0001dcbf01007387 */ /* 0x0003e40000100800 */
[----:B-1----:R-:W-:Y:S02]  /*12650*/  IADD3 R191, P4, R188, UR12, RZ ;  /* 0x0000000cbcbf7c10 */ /* 0x002fe4000ff9e0ff */
[----:B------:R-:W-:-:S03]  /*12660*/  IADD3 R188, P6, R186, UR12, RZ ;  /* 0x0000000cbabc7c10 */ /* 0x000fc6000ffde0ff */
[----:B------:R-:W-:Y:S04]  /*12670*/  STL [R1+0x218], R191 ;  /* 0x000218bf01007387 */ /* 0x000fe80000100800 */
[----:B------:R-:W2:Y:S04]  /*12680*/  LDL.LU R186, [R1+0x6c0] ;  /* 0x0006c00001ba7983 */ /* 0x000ea80000300800 */
[----:B------:R3:W-:Y:S04]  /*12690*/  STL [R1+0x1e4], R190 ;  /* 0x0001e4be01007387 */ /* 0x0007e80000100800 */
[----:B------:R1:W-:Y:S01]  /*126a0*/  STL [R1+0x220], R188 ;  /* 0x000220bc01007387 */ /* 0x0003e20000100800 */
[----:B---3--:R-:W-:-:S02]  /*126b0*/  IADD3.X R190, R187, UR13, RZ, P5, !PT ;  /* 0x0000000dbbbe7c10 */ /* 0x008fc4000affe4ff */
[----:B------:R-:W-:Y:S02]  /*126c0*/  IADD3 R187, P5, R189, UR12, RZ ;  /* 0x0000000cbdbb7c10 */ /* 0x000fe4000ffbe0ff */
[----:B-1----:R-:W-:Y:S01]  /*126d0*/  IADD3.X R188, R2, UR13, RZ, P3, !PT ;  /* 0x0000000d02bc7c10 */ /* 0x002fe20009ffe4ff */
[----:B------:R-:W-:Y:S04]  /*126e0*/  STL [R1+0x1ec], R190 ;  /* 0x0001ecbe01007387 */ /* 0x000fe80000100800 */
[----:B------:R-:W3:Y:S04]  /*126f0*/  LDL.LU R2, [R1+0x6bc] ;  /* 0x0006bc0001027983 */ /* 0x000ee80000300800 */
[----:B------:R1:W-:Y:S02]  /*12700*/  STL [R1+0x228], R187 ;  /* 0x000228bb01007387 */ /* 0x0003e40000100800 */
[----:B-1----:R-:W-:-:S02]  /*12710*/  IADD3 R187, P3, R3, UR12, RZ ;  /* 0x0000000c03bb7c10 */ /* 0x002fc4000ff7e0ff */
[----:B------:R-:W4:Y:S04]  /*12720*/  LDL.LU R3, [R1+0x6b8] ;  /* 0x0006b80001037983 */ /* 0x000f280000300800 */
[----:B------:R2:W-:Y:S02]  /*12730*/  STL [R1+0x1f4], R188 ;  /* 0x0001f4bc01007387 */ /* 0x0005e40000100800 */
[----:B--2---:R-:W-:Y:S02]  /*12740*/  IADD3.X R188, R186, UR13, RZ, P2, !PT ;  /* 0x0000000dbabc7c10 */ /* 0x004fe400097fe4ff */
[----:B------:R-:W2:Y:S04]  /*12750*/  LDL.LU R186, [R1+0x6b4] ;  /* 0x0006b40001ba7983 */ /* 0x000ea80000300800 */
[----:B------:R1:W-:Y:S02]  /*12760*/  STL [R1+0x230], R187 ;  /* 0x000230bb01007387 */ /* 0x0003e40000100800 */
[----:B-1----:R-:W-:-:S02]  /*12770*/  IADD3.X R187, R185, UR13, RZ, P1, !PT ;  /* 0x0000000db9bb7c10 */ /* 0x002fc40008ffe4ff */
[----:B------:R-:W2:Y:S04]  /*12780*/  LDL.LU R185, [R1+0x6b0] ;  /* 0x0006b00001b97983 */ /* 0x000ea80000300800 */
[----:B------:R1:W-:Y:S02]  /*12790*/  STL [R1+0x1fc], R188 ;  /* 0x0001fcbc01007387 */ /* 0x0003e40000100800 */
[----:B-1----:R-:W-:Y:S02]  /*127a0*/  IADD3.X R188, R6, UR13, RZ, P0, !PT ;  /* 0x0000000d06bc7c10 */ /* 0x002fe400087fe4ff */
[----:B------:R-:W3:Y:S04]  /*127b0*/  LDL.LU R6, [R1+0x6ac] ;  /* 0x0006ac0001067983 */ /* 0x000ee80000300800 */
[----:B------:R1:W-:Y:S02]  /*127c0*/  STL [R1+0x204], R187 ;  /* 0x000204bb01007387 */ /* 0x0003e40000100800 */
[----:B-1----:R-:W-:-:S02]  /*127d0*/  IADD3.X R187, R0, UR13, RZ, P4, !PT ;  /* 0x0000000d00bb7c10 */ /* 0x002fc4000a7fe4ff */
[----:B------:R-:W2:Y:S04]  /*127e0*/  LDL.LU R0, [R1+0x6a8] ;  /* 0x0006a80001007983 */ /* 0x000ea80000300800 */
[----:B------:R1:W-:Y:S02]  /*127f0*/  STL [R1+0x20c], R188 ;  /* 0x00020cbc01007387 */ /* 0x0003e40000100800 */
[----:B-1----:R-:W-:Y:S02]  /*12800*/  IADD3.X R188, R4, UR13, RZ, P6, !PT ;  /* 0x0000000d04bc7c10 */ /* 0x002fe4000b7fe4ff */
[----:B------:R-:W4:Y:S04]  /*12810*/  LDL.LU R4, [R1+0x6a4] ;  /* 0x0006a40001047983 */ /* 0x000f280000300800 */
[----:B------:R1:W-:Y:S01]  /*12820*/  STL [R1+0x214], R187 ;  /* 0x000214bb01007387 */ /* 0x0003e20000100800 */
[----:B------:R-:W-:-:S03]  /*12830*/  IADD3 R189, P0, R7, UR4, RZ ;  /* 0x0000000407bd7c10 */ /* 0x000fc6000ff1e0ff */
[----:B------:R-:W-:Y:S04]  /*12840*/  STL [R1+0x21c], R188 ;  /* 0x00021cbc01007387 */ /* 0x000fe80000100800 */
[----:B------:R2:W5:Y:S01]  /*12850*/  LDL.LU R7, [R1+0x6a0] ;  /* 0x0006a00001077983 */ /* 0x0005620000300800 */
[----:B-1----:R-:W-:Y:S01]  /*12860*/  IADD3.X R187, R131, UR13, RZ, P5, !PT ;  /* 0x0000000d83bb7c10 */ /* 0x002fe2000affe4ff */
[----:B------:R-:W-:-:S04]  /*12870*/  ULDC.64 UR12, c[0x0][0x218] ;  /* 0x00008600000c7ab9 */ /* 0x000fc80000000a00 */
[----:B------:R1:W-:Y:S04]  /*12880*/  STL [R1+0x224], R187 ;  /* 0x000224bb01007387 */ /* 0x0003e80000100800 */
[----:B------:R-:W-:Y:S01]  /*12890*/  STL [R1+0x238], R189 ;  /* 0x000238bd01007387 */ /* 0x000fe20000100800 */
[----:B-1----:R-:W-:Y:S01]  /*128a0*/  IADD3.X R187, R132, UR5, RZ, P3, !PT ;  /* 0x0000000584bb7c10 */ /* 0x002fe20009ffe4ff */
[----:B------:R-:W-:-:S04]  /*128b0*/  ULDC.64 UR4, c[0x0][0x218] ;  /* 0x0000860000047ab9 */ /* 0x000fc80000000a00 */
[----:B------:R-:W-:Y:S01]  /*128c0*/  STL [R1+0x22c], R187 ;  /* 0x00022cbb01007387 */ /* 0x000fe20000100800 */
[----:B---3--:R-:W-:Y:S02]  /*128d0*/  LEA R188, P2, R6, R5, 0x3 ;  /* 0x0000000506bc7211 */ /* 0x008fe400078418ff */
[----:B------:R-:W-:Y:S02]  /*128e0*/  SHF.R.S32.HI R135, RZ, 0x1f, R6 ;  /* 0x0000001fff877819 */ /* 0x000fe40000011406 */
[----:B------:R-:W-:Y:S01]  /*128f0*/  IADD3 R5, P1, R124, UR4, RZ ;  /* 0x000000047c057c10 */ /* 0x000fe2000ff3e0ff */
[----:B------:R-:W-:-:S04]  /*12900*/  ULDC UR4, c[0x0][0x21c] ;  /* 0x0000870000047ab9 */ /* 0x000fc80000000800 */
[----:B------:R1:W-:Y:S02]  /*12910*/  STL [R1+0x240], R5 ;  /* 0x0002400501007387 */ /* 0x0003e40000100800 */
[----:B-1----:R-:W-:Y:S01]  /*12920*/  IADD3.X R5, R134, UR13, RZ, P1, !PT ;  /* 0x0000000d86057c10 */ /* 0x002fe20008ffe4ff */
[----:B------:R-:W-:Y:S01]  /*12930*/  ULDC UR13, c[0x0][0x238] ;  /* 0x00008e00000d7ab9 */ /* 0x000fe20000000800 */
[C-C-:B----4-:R-:W-:Y:S02]  /*12940*/  LEA.HI.X R189, R6.reuse, R4, R135.reuse, 0x3, P2 ;  /* 0x0000000406bd7211 */ /* 0x150fe400010f1c87 */
[----:B------:R-:W-:Y:S01]  /*12950*/  IADD3.X R4, R133, UR5, RZ, P0, !PT ;  /* 0x0000000585047c10 */ /* 0x000fe200087fe4ff */
[----:B------:R-:W-:Y:S01]  /*12960*/  ULDC UR5, c[0x0][0x238] ;  /* 0x00008e0000057ab9 */ /* 0x000fe20000000800 */
[----:B------:R-:W-:Y:S01]  /*12970*/  IADD3 R3, P0, R3, UR12, RZ ;  /* 0x0000000c03037c10 */ /* 0x000fe2000ff1e0ff */
[----:B------:R-:W-:Y:S02]  /*12980*/  ULDC UR12, c[0x0][0x238] ;  /* 0x00008e00000c7ab9 */ /* 0x000fe40000000800 */
[----:B------:R1:W-:Y:S04]  /*12990*/  STL [R1+0x234], R4 ;  /* 0x0002340401007387 */ /* 0x0003e80000100800 */
[----:B-1----:R-:W3:Y:S04]  /*129a0*/  LDL R4, [R1+0x298] ;  /* 0x0002980001047983 */ /* 0x002ee80000100800 */
[----:B------:R1:W-:Y:S04]  /*129b0*/  STL [R1+0x244], R3 ;  /* 0x0002440301007387 */ /* 0x0003e80000100800 */
[----:B-1----:R-:W4:Y:S04]  /*129c0*/  LDL R3, [R1+0x28c] ;  /* 0x00028c0001037983 */ /* 0x002f280000100800 */
[----:B------:R1:W-:Y:S04]  /*129d0*/  STL [R1+0x23c], R5 ;  /* 0x00023c0501007387 */ /* 0x0003e80000100800 */
[----:B------:R-:W2:Y:S04]  /*129e0*/  LDL R191, [R1+0x290] ;  /* 0x0002900001bf7983 */ /* 0x000ea80000100800 */
[----:B------:R-:W2:Y:S04]  /*129f0*/  LDL R190, [R1+0x294] ;  /* 0x0002940001be7983 */ /* 0x000ea80000100800 */
[----:B------:R-:W2:Y:S01]  /*12a00*/  LDL R187, [R1+0x29c] ;  /* 0x00029c0001bb7983 */ /* 0x000ea20000100800 */
[----:B-1----:R-:W-:-:S06]  /*12a10*/  SHF.L.U64.HI R5, R6, 0x2, R135 ;  /* 0x0000000206057819 */ /* 0x002fcc0000010287 */
[----:B------:R1:W5:Y:S01]  /*12a20*/  LDL.LU R5, [R1+0x69c] ;  /* 0x00069c0001057983 */ /* 0x0003620000300800 */
[----:B------:R-:W-:Y:S02]  /*12a30*/  IADD3.X R2, R2, UR4, RZ, P0, !PT ;  /* 0x0000000402027c10 */ /* 0x000fe400087fe4ff */
[----:B------:R-:W-:-:S04]  /*12a40*/  IADD3 R188, P3, R188, UR10, RZ ;  /* 0x0000000abcbc7c10 */ /* 0x000fc8000ff7e0ff */
[----:B------:R-:W-:Y:S01]  /*12a50*/  IADD3.X R189, R189, UR11, RZ, P3, !PT ;  /* 0x0000000bbdbd7c10 */ /* 0x000fe20009ffe4ff */
[----:B------:R-:W-:Y:S01]  /*12a60*/  ULDC UR11, c[0x0][0x238] ;  /* 0x00008e00000b7ab9 */ /* 0x000fe20000000800 */
[----:B---3--:R-:W-:-:S04]  /*12a70*/  SHF.R.S32.HI R136, RZ, 0x1f, R4 ;  /* 0x0000001fff887819 */ /* 0x008fc80000011404 */
[----:B------:R-:W-:Y:S02]  /*12a80*/  SHF.L.U64.HI R4, R4, 0x2, R136 ;  /* 0x0000000204047819 */ /* 0x000fe40000010288 */
[----:B----4-:R-:W-:-:S03]  /*12a90*/  SHF.R.S32.HI R137, RZ, 0x1f, R3 ;  /* 0x0000001fff897819 */ /* 0x010fc60000011403 */
[----:B------:R3:W-:Y:S01]  /*12aa0*/  STL [R1+0x258], R4 ;  /* 0x0002580401007387 */ /* 0x0007e20000100800 */
[----:B------:R-:W-:Y:S02]  /*12ab0*/  SHF.L.U64.HI R3, R3, 0x2, R137 ;  /* 0x0000000203037819 */ /* 0x000fe40000010289 */
[----:B--2---:R-:W-:Y:S01]  /*12ac0*/  SHF.R.S32.HI R138, RZ, 0x1f, R191 ;  /* 0x0000001fff8a7819 */ /* 0x004fe200000114bf */
[----:B---3--:R1:W5:Y:S03]  /*12ad0*/  LDL.LU R4, [R1+0x698] ;  /* 0x0006980001047983 */ /* 0x0083660000300800 */
[----:B------:R-:W-:Y:S02]  /*12ae0*/  SHF.L.U64.HI R191, R191, 0x2, R138 ;  /* 0x00000002bfbf7819 */ /* 0x000fe4000001028a */
[----:B------:R-:W-:Y:S01]  /*12af0*/  SHF.R.S32.HI R139, RZ, 0x1f, R190 ;  /* 0x0000001fff8b7819 */ /* 0x000fe200000114be */
[----:B------:R2:W-:Y:S01]  /*12b00*/  STL [R1+0x25c], R3 ;  /* 0x00025c0301007387 */ /* 0x0005e20000100800 */
[----:B------:R-:W-:-:S03]  /*12b10*/  SHF.R.S32.HI R140, RZ, 0x1f, R187 ;  /* 0x0000001fff8c7819 */ /* 0x000fc600000114bb */
[----:B--2---:R1:W5:Y:S04]  /*12b20*/  LDL.LU R3, [R1+0x694] ;  /* 0x0006940001037983 */ /* 0x0043680000300800 */
[----:B------:R2:W-:Y:S02]  /*12b30*/  STL [R1+0x260], R191 ;  /* 0x000260bf01007387 */ /* 0x0005e40000100800 */
[----:B--2---:R-:W-:Y:S02]  /*12b40*/  SHF.L.U64.HI R191, R190, 0x2, R139 ;  /* 0x00000002bebf7819 */ /* 0x004fe4000001028b */
[----:B------:R-:W-:Y:S02]  /*12b50*/  SHF.L.U64.HI R190, R187, 0x2, R140 ;  /* 0x00000002bbbe7819 */ /* 0x000fe4000001028c */
[----:B------:R-:W-:-:S02]  /*12b60*/  SHF.R.S32.HI R187, RZ, 0x6, R0 ;  /* 0x00000006ffbb7819 */ /* 0x000fc40000011400 */
[----:B------:R-:W2:Y:S01]  /*12b70*/  S2R R0, SR_TID.X ;  /* 0x0000000000007919 */ /* 0x000ea20000002100 */
[----:B------:R3:W-:Y:S04]  /*12b80*/  STL [R1+0x264], R191 ;  /* 0x000264bf01007387 */ /* 0x0007e80000100800 */
[----:B------:R4:W-:Y:S04]  /*12b90*/  STL [R1+0x268], R190 ;  /* 0x000268be01007387 */ /* 0x0009e80000100800 */
[----:B------:R1:W-:Y:S01]  /*12ba0*/  STL [R1+0xc], R2 ;  /* 0x00000c0201007387 */ /* 0x0003e20000100800 */
[----:B--2---:R-:W-:-:S04]  /*12bb0*/  SHF.R.U32.HI R0, RZ, 0x6, R0 ;  /* 0x00000006ff007819 */ /* 0x004fc80000011600 */
[----:B------:R-:W-:-:S04]  /*12bc0*/  SGXT.U32 R0, R0, 0x1 ;  /* 0x000000010000781a */ /* 0x000fc80000000000 */
[C---:B---3--:R-:W-:Y:S02]  /*12bd0*/  LOP3.LUT R191, R0.reuse, 0x3c, RZ, 0xfc, !PT ;  /* 0x0000003c00bf7812 */ /* 0x048fe400078efcff */
[C---:B----4-:R-:W-:Y:S02]  /*12be0*/  LOP3.LUT R190, R0.reuse, 0x3a, RZ, 0xfc, !PT ;  /* 0x0000003a00be7812 */ /* 0x050fe400078efcff */
[----:B-1----:R-:W-:Y:S01]  /*12bf0*/  LOP3.LUT R2, R0, 0x38, RZ, 0xfc, !PT ;  /* 0x0000003800027812 */ /* 0x002fe200078efcff */
[----:B------:R-:W-:Y:S02]  /*12c00*/  IMAD R191, R191, UR5, RZ ;  /* 0x00000005bfbf7c24 */ /* 0x000fe4000f8e02ff */
[----:B------:R-:W-:Y:S02]  /*12c10*/  IMAD R190, R190, UR6, RZ ;  /* 0x00000006bebe7c24 */ /* 0x000fe4000f8e02ff */
[----:B------:R-:W-:Y:S01]  /*12c20*/  IMAD R2, R2, UR11, RZ ;  /* 0x0000000b02027c24 */ /* 0x000fe2000f8e02ff */
[----:B------:R-:W-:Y:S04]  /*12c30*/  STL [R1+0x250], R187 ;  /* 0x000250bb01007387 */ /* 0x000fe80000100800 */
[----:B------:R1:W-:Y:S04]  /*12c40*/  STL [R1+0x304], R191 ;  /* 0x000304bf01007387 */ /* 0x0003e80000100800 */
[----:B------:R2:W-:Y:S04]  /*12c50*/  STL [R1+0x300], R190 ;  /* 0x000300be01007387 */ /* 0x0005e80000100800 */
[----:B------:R3:W-:Y:S01]  /*12c60*/  STL [R1+0x2fc], R2 ;  /* 0x0002fc0201007387 */ /* 0x0007e20000100800 */
[----:B-1----:R-:W-:-:S02]  /*12c70*/  LOP3.LUT R191, R0, 0x34, RZ, 0xfc, !PT ;  /* 0x0000003400bf7812 */ /* 0x002fc400078efcff */
[C---:B--2---:R-:W-:Y:S02]  /*12c80*/  LOP3.LUT R190, R0.reuse, 0x32, RZ, 0xfc, !PT ;  /* 0x0000003200be7812 */ /* 0x044fe400078efcff */
[----:B---3--:R-:W-:Y:S02]  /*12c90*/  LOP3.LUT R2, R0, 0x30, RZ, 0xfc, !PT ;  /* 0x0000003000027812 */ /* 0x008fe400078efcff */
[----:B------:R-:W1:Y:S02]  /*12ca0*/  S2R R0, SR_TID.X ;  /* 0x0000000000007919 */ /* 0x000e640000002100 */
[----:B-1----:R-:W-:-:S04]  /*12cb0*/  SHF.R.U32.HI R0, RZ, 0x6, R0 ;  /* 0x00000006ff007819 */ /* 0x002fc80000011600 */
[----:B------:R-:W-:-:S04]  /*12cc0*/  SGXT.U32 R0, R0, 0x1 ;  /* 0x000000010000781a */ /* 0x000fc80000000000 */
[----:B------:R-:W-:-:S05]  /*12cd0*/  LOP3.LUT R0, R0, 0x36, RZ, 0xfc, !PT ;  /* 0x0000003600007812 */ /* 0x000fca00078efcff */
[----:B------:R-:W-:-:S05]  /*12ce0*/  IMAD R0, R0, UR12, RZ ;  /* 0x0000000c00007c24 */ /* 0x000fca000f8e02ff */
[----:B------:R1:W-:Y:S02]  /*12cf0*/  STL [R1+0x2f8], R0 ;  /* 0x0002f80001007387 */ /* 0x0003e40000100800 */
[----:B-1----:R-:W1:Y:S01]  /*12d00*/  S2R R0, SR_TID.X ;  /* 0x0000000000007919 */ /* 0x002e620000002100 */
[----:B------:R-:W-:Y:S02]  /*12d10*/  IMAD R191, R191, UR13, RZ ;  /* 0x0000000dbfbf7c24 */ /* 0x000fe4000f8e02ff */
[----:B------:R-:W-:Y:S02]  /*12d20*/  IMAD R190, R190, UR14, RZ ;  /* 0x0000000ebebe7c24 */ /* 0x000fe4000f8e02ff */
[----:B------:R-:W-:Y:S01]  /*12d30*/  IMAD R2, R2, UR15, RZ ;  /* 0x0000000f02027c24 */ /* 0x000fe2000f8e02ff */
[----:B------:R2:W-:Y:S04]  /*12d40*/  STL [R1+0x2f4], R191 ;  /* 0x0002f4bf01007387 */ /* 0x0005e80000100800 */
[----:B------:R3:W-:Y:S04]  /*12d50*/  STL [R1+0x2f0], R190 ;  /* 0x0002f0be01007387 */ /* 0x0007e80000100800 */
[----:B------:R4:W-:Y:S01]  /*12d60*/  STL [R1+0x2ec], R2 ;  /* 0x0002ec0201007387 */ /* 0x0009e20000100800 */
[----:B-1----:R-:W-:-:S04]  /*12d70*/  SHF.R.U32.HI R0, RZ, 0x6, R0 ;  /* 0x00000006ff007819 */ /* 0x002fc80000011600 */
[----:B------:R-:W-:-:S04]  /*12d80*/  SGXT.U32 R0, R0, 0x1 ;  /* 0x000000010000781a */ /* 0x000fc80000000000 */
[C---:B--2---:R-:W-:Y:S02]  /*12d90*/  LOP3.LUT R191, R0.reuse, 0x2c, RZ, 0xfc, !PT ;  /* 0x0000002c00bf7812 */ /* 0x044fe400078efcff */
[C---:B---3--:R-:W-:Y:S02]  /*12da0*/  LOP3.LUT R190, R0.reuse, 0x2a, RZ, 0xfc, !PT ;  /* 0x0000002a00be7812 */ /* 0x048fe400078efcff */
[----:B----4-:R-:W-:Y:S02]  /*12db0*/  LOP3.LUT R2, R0, 0x28, RZ, 0xfc, !PT ;  /* 0x0000002800027812 */ /* 0x010fe400078efcff */
        /* <DEDUP_REMOVED lines=28> */
[----:B------:R-:W-:Y:S04]  /*12f80*/  STL [R1+0x2d4], R191 ;  /* 0x0002d4bf01007387 */ /* 0x000fe80000100800 */
[----:B------:R-:W-:Y:S04]  /*12f90*/  STL [R1+0x2d0], R190 ;  /* 0x0002d0be01007387 */ /* 0x000fe80000100800 */
[----:B------:R2:W-:Y:S02]  /*12fa0*/  STL [R1+0x2cc], R2 ;  /* 0x0002cc0201007387 */ /* 0x0005e40000100800 */
[----:B--2---:R-:W2:Y:S01]  /*12fb0*/  S2R R2, SR_TID.X ;  /* 0x0000000000027919 */ /* 0x004ea20000002100 */
[----:B-1----:R-:W-:-:S04]  /*12fc0*/  SHF.R.U32.HI R0, RZ, 0x6, R0 ;  /* 0x00000006ff007819 */ /* 0x002fc80000011600 */
[----:B------:R-:W-:-:S04]  /*12fd0*/  SGXT.U32 R0, R0, 0x1 ;  /* 0x000000010000781a */ /* 0x000fc80000000000 */
[C---:B------:R-:W-:Y:S02]  /*12fe0*/  LOP3.LUT R191, R0.reuse, 0x1a, RZ, 0xfc, !PT ;  /* 0x0000001a00bf7812 */ /* 0x040fe400078efcff */
[----:B------:R-:W-:Y:S02]  /*12ff0*/  LOP3.LUT R190, R0, 0x18, RZ, 0xfc, !PT ;  /* 0x0000001800be7812 */ /* 0x000fe400078efcff */
[----:B------:R-:W1:Y:S01]  /*13000*/  S2R R0, SR_TID.X ;  /* 0x0000000000007919 */ /* 0x000e620000002100 */
[----:B--2---:R-:W-:-:S04]  /*13010*/  SHF.R.U32.HI R2, RZ, 0x6, R2 ;  /* 0x00000006ff027819 */ /* 0x004fc80000011602 */
[----:B------:R-:W-:-:S04]  /*13020*/  SGXT.U32 R2, R2, 0x1 ;  /* 0x000000010202781a */ /* 0x000fc80000000000 */
[----:B------:R-:W-:Y:S02]  /*13030*/  LOP3.LUT R2, R2, 0x1e, RZ, 0xfc, !PT ;  /* 0x0000001e02027812 */ /* 0x000fe400078efcff */
[----:B-1----:R-:W-:-:S04]  /*13040*/  SHF.R.U32.HI R0, RZ, 0x6, R0 ;  /* 0x00000006ff007819 */ /* 0x002fc80000011600 */
[----:B------:R-:W-:Y:S01]  /*13050*/  SGXT.U32 R0, R0, 0x1 ;  /* 0x000000010000781a */ /* 0x000fe20000000000 */
[----:B------:R-:W-:-:S03]  /*13060*/  IMAD R2, R2, UR26, RZ ;  /* 0x0000001a02027c24 */ /* 0x000fc6000f8e02ff */
[----:B------:R-:W-:Y:S02]  /*13070*/  LOP3.LUT R0, R0, 0x1c, RZ, 0xfc, !PT ;  /* 0x0000001c00007812 */ /* 0x000fe400078efcff */
[----:B------:R1:W-:Y:S03]  /*13080*/  STL [R1+0x2c8], R2 ;  /* 0x0002c80201007387 */ /* 0x0003e60000100800 */
[----:B------:R-:W-:Y:S01]  /*13090*/  IMAD R0, R0, UR27, RZ ;  /* 0x0000001b00007c24 */ /* 0x000fe2000f8e02ff */
[----:B-1----:R1:W5:Y:S04]  /*130a0*/  LDL.LU R2, [R1+0x690] ;  /* 0x0006900001027983 */ /* 0x0023680000300800 */
[----:B------:R2:W-:Y:S01]  /*130b0*/  STL [R1+0x2c4], R0 ;  /* 0x0002c40001007387 */ /* 0x0005e20000100800 */
[----:B------:R-:W-:Y:S01]  /*130c0*/  IMAD R191, R191, UR28, RZ ;  /* 0x0000001cbfbf7c24 */ /* 0x000fe2000f8e02ff */
[----:B--2---:R-:W2:Y:S01]  /*130d0*/  S2R R0, SR_TID.X ;  /* 0x0000000000007919 */ /* 0x004ea20000002100 */
[----:B------:R-:W-:-:S02]  /*130e0*/  IMAD R190, R190, UR29, RZ ;  /* 0x0000001dbebe7c24 */ /* 0x000fc4000f8e02ff */
[----:B------:R-:W-:Y:S01]  /*130f0*/  VIADD R187, R187, 0xfffffffe ;  /* 0xfffffffebbbb7836 */ /* 0x000fe20000000000 */
[----:B------:R1:W-:Y:S04]  /*13100*/  STL [R1+0x2c0], R191 ;  /* 0x0002c0bf01007387 */ /* 0x0003e80000100800 */
[----:B------:R1:W-:Y:S04]  /*13110*/  STL [R1+0x2bc], R190 ;  /* 0x0002bcbe01007387 */ /* 0x0003e80000100800 */
[----:B------:R1:W-:Y:S01]  /*13120*/  STL [R1+0x308], R187 ;  /* 0x000308bb01007387 */ /* 0x0003e20000100800 */
[C---:B------:R-:W-:Y:S01]  /*13130*/  SHF.L.U64.HI R185, R186.reuse, 0x2, R185 ;  /* 0x00000002bab97819 */ /* 0x040fe200000102b9 */
[----:B------:R-:W-:Y:S01]  /*13140*/  IMAD.SHL.U32 R186, R186, 0x4, RZ ;  /* 0x00000004baba7824 */ /* 0x000fe200078e00ff */
        /* <DEDUP_REMOVED lines=14> */
[----:B--2---:R-:W-:Y:S02]  /*13230*/  SHF.R.U32.HI R0, RZ, 0x6, R0 ;  /* 0x00000006ff007819 */ /* 0x004fe40000011600 */
        /* <DEDUP_REMOVED lines=50> */
[----:B------:R-:W-:Y:S01]  /*13560*/  SGXT.U32 R0, R0, 0x1 ;  /* 0x000000010000781a */ /* 0x000fe20000000000 */
[----:B------:R-:W-:Y:S01]  /*13570*/  UIADD3 UR8, UR8, -0x80, URZ ;  /* 0xffffff8008087890 */ /* 0x000fe2000fffe03f */
[----:B------:R-:W-:Y:S01]  /*13580*/  UMOV UR10, 0x1 ;  /* 0x00000001000a7882 */ /* 0x000fe20000000000 */
[----:B------:R-:W-:Y:S01]  /*13590*/  UMOV UR9, 0xffffffff ;  /* 0xffffffff00097882 */ /* 0x000fe20000000000 */
[----:B-1----:R-:W-:-:S09]  /*135a0*/  UMOV UR4, URZ ;  /* 0x0000003f00047c82 */ /* 0x002fd20008000000 */
.L_x_1:
[----:B------:R-:W-:Y:S01]  /*135b0*/  UIADD3 UR9, UR9, 0x1, URZ ;  /* 0x0000000109097890 */ /* 0x000fe2000fffe03f */
[----:B------:R-:W-:-:S04]  /*135c0*/  DEPBAR.LE SB0, 0x2 ;  /* 0x000080800000791a */ /* 0x000fc80000000000 */
[----:B------:R-:W-:Y:S01]  /*135d0*/  BAR.SYNC.DEFER_BLOCKING 0x0 ;  /* 0x0000000000007b1d */ /* 0x000fe20000010000 */
[----:B------:R-:W-:-:S04]  /*135e0*/  UISETP.GT.AND UP0, UPT, UR9, 0x2, UPT ;  /* 0x000000020900788c */ /* 0x000fc8000bf04270 */
[----:B------:R-:W-:Y:S01]  /*135f0*/  USEL UR9, UR9, URZ, !UP0 ;  /* 0x0000003f09097287 */ /* 0x000fe2000c000000 */
[----:B------:R-:W2:Y:S03]  /*13600*/  LDL R187, [R1+0x308] ;  /* 0x0003080001bb7983 */ /* 0x000ea60000100800 */
[----:B------:R-:W-:Y:S02]  /*13610*/  ULEA UR5, UR9, UR7, 0xe ;  /* 0x0000000709057291 */ /* 0x000fe4000f8e703f */
[----:B------:R-:W-:Y:S01]  /*13620*/  ULEA UR6, UR9, UR7, 0x10 ;  /* 0x0000000709067291 */ /* 0x000fe2000f8e803f */
[----:B------:R-:W3:Y:S01]  /*13630*/  LDL R190, [R1+0x29c] ;  /* 0x00029c0001be7983 */ /* 0x000ee20000100800 */
[----:B------:R-:W-:Y:S02]  /*13640*/  UIADD3 UR5, UR5, 0x30000, URZ ;  /* 0x0003000005057890 */ /* 0x000fe4000fffe03f */
[----:B------:R-:W-:Y:S01]  /*13650*/  USHF.R.U32.HI UR6, URZ, 0x4, UR6 ;  /* 0x000000043f067899 */ /* 0x000fe20008011606 */
[----:B-----5:R1:W-:Y:S01]  /*13660*/  STL [R1+0x690], R2 ;  /* 0x0006900201007387 */ /* 0x0203e20000100800 */
[----:B------:R-:W-:-:S02]  /*13670*/  USHF.R.U32.HI UR5, URZ, 0x4, UR5 ;  /* 0x000000043f057899 */ /* 0x000fc40008011605 */
[----:B------:R-:W-:Y:S02]  /*13680*/  USGXT.U32 UR14, UR6, 0xe ;  /* 0x0000000e060e789a */ /* 0x000fe40008000000 */
[----:B------:R-:W-:Y:S01]  /*13690*/  USGXT.U32 UR12, UR5, 0xe ;  /* 0x0000000e050c789a */ /* 0x000fe20008000000 */
[----:B------:R-:W-:Y:S01]  /*136a0*/  WARPGROUP.ARRIVE ;  /* 0x00000000000079c5 */ /* 0x000fe20000000000 */
[----:B------:R-:W-:Y:S01]  /*136b0*/  UMOV UR15, 0x40000040 ;  /* 0x40000040000f7882 */ /* 0x000fe20000000000 */
[----:B------:R-:W-:Y:S01]  /*136c0*/  UMOV UR13, 0x40000040 ;  /* 0x40000040000d7882 */ /* 0x000fe20000000000 */
[----:B-1----:R-:W4:Y:S01]  /*136d0*/  LDL R2, [R1+0x268] ;  /* 0x0002680001027983 */ /* 0x002f220000100800 */
[----:B------:R-:W-:Y:S01]  /*136e0*/  UMOV UR5, URZ ;  /* 0x0000003f00057c82 */ /* 0x000fe20008000000 */
[----:B------:R-:W-:-:S03]  /*136f0*/  UMOV UR6, URZ ;  /* 0x0000003f00067c82 */ /* 0x000fc60008000000 */
[----:B------:R-:W-:Y:S01]  /*13700*/  HGMMA.64x256x8.F32.TF32 R24, gdesc[UR12], R24 ;  /* 0x07e000000c1879f0 */ /* 0x000fe20008702818 */
[----:B------:R-:W-:Y:S01]  /*13710*/  UIADD3 UR14, UP1, UR14, 0x2, URZ ;  /* 0x000000020e0e7890 */ /* 0x000fe2000ff3e03f */
[----:B------:R-:W1:Y:S01]  /*13720*/  S2R R191, SR_TID.X ;  /* 0x0000000000bf7919 */ /* 0x000e620000002100 */
[----:B------:R-:W-:Y:S01]  /*13730*/  UIADD3 UR12, UP0, UR12, 0x2, URZ ;  /* 0x000000020c0c7890 */ /* 0x000fe2000ff1e03f */
[----:B------:R-:W-:Y:S01]  /*13740*/  ISETP.GE.AND P1, PT, R0, UR8, PT ;  /* 0x0000000800007c0c */ /* 0x000fe2000bf26270 */
[----:B------:R-:W-:Y:S01]  /*13750*/  UIADD3.X UR15, UR6, 0x40000040, URZ, UP1, !UPT ;  /* 0x40000040060f7890 */ /* 0x000fe20008ffe43f */
[----:B------:R-:W4:Y:S01]  /*13760*/  LDL R0, [R1+0x2d0] ;  /* 0x0002d00001007983 */ /* 0x000f220000100800 */
[----:B------:R-:W-:Y:S02]  /*13770*/  UIADD3.X UR13, UR5, 0x40000040, URZ, UP0, !UPT ;  /* 0x40000040050d7890 */ /* 0x000fe400087fe43f */
[----:B------:R-:W-:Y:S02]  /*13780*/  UIADD3.64 UR22, UR14, 0x2, URZ ;  /* 0x000000020e167897 */ /* 0x000fe4000fffe03f */
[----:B------:R-:W-:-:S02]  /*13790*/  UIADD3.64 UR20, UR12, 0x2, URZ ;  /* 0x000000020c147897 */ /* 0x000fc4000fffe03f */
[----:B------:R-:W-:-:S04]  /*137a0*/  UIADD3 UR10, UR10, 0x1, URZ ;  /* 0x000000010a0a7890 */ /* 0x000fc8000fffe03f */
[----:B------:R-:W-:-:S04]  /*137b0*/  UISETP.GT.AND UP0, UPT, UR10, 0x2, UPT ;  /* 0x000000020a00788c */ /* 0x000fc8000bf04270 */
[----:B------:R-:W-:-:S04]  /*137c0*/  USEL UR10, UR10, URZ, !UP0 ;  /* 0x0000003f0a0a7287 */ /* 0x000fc8000c000000 */
[----:B------:R-:W-:Y:S01]  /*137d0*/  ULEA UR5, UR10, UR7, 0xe ;  /* 0x000000070a057291 */ /* 0x000fe2000f8e703f */
[----:B-1----:R-:W-:-:S04]  /*137e0*/  SHF.R.U32.HI R191, RZ, 0x6, R191 ;  /* 0x00000006ffbf7819 */ /* 0x002fc800000116bf */
[----:B------:R-:W-:-:S04]  /*137f0*/  SGXT.U32 R191, R191, 0x1 ;  /* 0x00000001bfbf781a */ /* 0x000fc80000000000 */
[----:B------:R-:W-:Y:S01]  /*13800*/  LOP3.LUT R191, R191, 0x2, RZ, 0xfc, !PT ;  /* 0x00000002bfbf7812 */ /* 0x000fe200078efcff */
[----:B------:R-:W-:Y:S01]  /*13810*/  HGMMA.64x256x8.F32.TF32 R24, gdesc[UR12], R24 ;  /* 0x07e000000c1879f0 */ /* 0x000fe20008702818 */
[----:B--2---:R-:W-:Y:S02]  /*13820*/  ISETP.LE.AND P0, PT, R187, UR4, PT ;  /* 0x00000004bb007c0c */ /* 0x004fe4000bf03270 */
[----:B------:R-:W-:Y:S02]  /*13830*/  SEL R187, RZ, 0x4, P1 ;  /* 0x00000004ffbb7807 */ /* 0x000fe40000800000 */
[----:B------:R-:W-:Y:S02]  /*13840*/  ISETP.GE.AND P1, PT, R191, UR8, PT ;  /* 0x00000008bf007c0c */ /* 0x000fe4000bf26270 */
[----:B------:R-:W-:Y:S02]  /*13850*/  SEL R187, R187, RZ, !P0 ;  /* 0x000000ffbbbb7207 */ /* 0x000fe40004000000 */
[----:B---3--:R-:W-:-:S02]  /*13860*/  LEA R190, P3, R190, R188, 0x2 ;  /* 0x000000bcbebe7211 */ /* 0x008fc400078610ff */
[----:B------:R-:W-:Y:S02]  /*13870*/  ISETP.NE.U32.AND P2, PT, R187, RZ, PT ;  /* 0x000000ffbb00720c */ /* 0x000fe40003f45070 */
[----:B------:R-:W-:-:S04]  /*13880*/  SEL R187, RZ, 0x4, P1 ;  /* 0x00000004ffbb7807 */ /* 0x000fc80000800000 */
[----:B------:R-:W-:Y:S01]  /*13890*/  SEL R187, R187, RZ, !P0 ;  /* 0x000000ffbbbb7207 */ /* 0x000fe20004000000 */
[----:B----4-:R-:W-:-:S03]  /*138a0*/  IMAD.X R191, R189, 0x1, R2, P3 ;  /* 0x00000001bdbf7824 */ /* 0x010fc600018e0602 */
[----:B------:R-:W-:-:S07]  /*138b0*/  ISETP.NE.U32.AND P1, PT, R187, RZ, PT ;  /* 0x000000ffbb00720c */ /* 0x000fce0003f25070 */
[----:B------:R-:W-:Y:S01]  /*138c0*/  HGMMA.64x256x8.F32.TF32 R24, gdesc[UR20], R24 ;  /* 0x07e00000141879f0 */ /* 0x000fe20008702818 */
[----:B------:R-:W-:Y:S01]  /*138d0*/  UIADD3.64 UR22, UR14, 0x4, URZ ;  /* 0x000000040e167897 */ /* 0x000fe2000fffe03f */
[----:B------:R-:W2:Y:S01]  /*138e0*/  LDL R2, [R1+0x2cc] ;  /* 0x0002cc0001027983 */ /* 0x000ea20000100800 */
[----:B------:R-:W-:-:S15]  /*138f0*/  UIADD3.64 UR20, UR12, 0x4, URZ ;  /* 0x000000040c147897 */ /* 0x000fde000fffe03f */
[----:B------:R-:W-:-:S10]  /*13900*/  NOP ;  /* 0x0000000000007918 */ /* 0x000fd40000000000 */
[----:B------:R-:W-:Y:S01]  /*13910*/  HGMMA.64x256x8.F32.TF32 R24, gdesc[UR20], R24 ;  /* 0x07e00000141879f0 */ /* 0x000fe20008702818 */
[----:B------:R-:W-:Y:S02]  /*13920*/  UIADD3.64 UR22, UR14, 0x7fe, URZ ;  /* 0x000007fe0e167897 */ /* 0x000fe4000fffe03f */
        /* <DEDUP_REMOVED lines=8> */
[----:B------:R-:W-:Y:S02]  /*139b0*/  UIADD3.64 UR20, UR12, 0x202, URZ ;  /* 0x000002020c147897 */ /* 0x000fe4000fffe03f */
[----:B------:R-:W-:Y:S02]  /*139c0*/  UIADD3.64 UR14, UR14, 0x804, URZ ;  /* 0x000008040e0e7897 */ /* 0x000fe4000fffe03f */
[----:B------:R-:W-:-:S15]  /*139d0*/  UIADD3.64 UR12, UR12, 0x204, URZ ;  /* 0x000002040c0c7897 */ /* 0x000fde000fffe03f */
[----:B------:R-:W-:-:S06]  /*139e0*/  NOP ;  /* 0x0000000000007918 */ /* 0x000fcc0000000000 */
[----:B------:R-:W-:-:S15]  /*139f0*/  HGMMA.64x256x8.F32.TF32 R24, gdesc[UR20], R24 ;  /* 0x07e00000141879f0 */ /* 0x000fde0008702818 */
[----:B------:R-:W-:-:S13]  /*13a00*/  NOP ;  /* 0x0000000000007918 */ /* 0x000fda0000000000 */
[----:B------:R-:W-:Y:S01]  /*13a10*/  HGMMA.64x256x8.F32.TF32 R24, gdesc[UR12], R24, gsb0 ;  /* 0x07e000000c1879f0 */ /* 0x000fe20008002818 */
[----:B------:R-:W-:Y:S01]  /*13a20*/  VIADD R187, R3, UR5 ;  /* 0x0000000503bb7c36 */ /* 0x000fe20008000000 */
[----:B------:R1:W-:Y:S04]  /*13a30*/  STL [R1+0x694], R3 ;  /* 0x0006940301007387 */ /* 0x0003e80000100800 */
[----:B-1----:R-:W3:Y:S01]  /*13a40*/  LDL R3, [R1+0x264] ;  /* 0x0002640001037983 */ /* 0x002ee20000100800 */
[----:B------:R-:W-:Y:S02]  /*13a50*/  WARPGROUP.DEPBAR.LE gsb0, 0x1 ;  /* 0x00008000000079c5 */ /* 0x000fe40000010100 */
[----:B------:R-:W-:Y:S06]  /*13a60*/  BAR.SYNC.DEFER_BLOCKING 0x0 ;  /* 0x0000000000007b1d */ /* 0x000fec0000010000 */
[----:B------:R-:W-:Y:S01]  /*13a70*/  @!PT LDS RZ, [RZ] ;  /* 0x00000000fffff984 */ /* 0x000fe20000000800 */
[----:B------:R-:W-:Y:S01]  /*13a80*/  @!PT LDS RZ, [RZ] ;  /* 0x00000000fffff984 */ /* 0x000fe20000000800 */
[----:B------:R-:W-:Y:S01]  /*13a90*/  @!PT LDS RZ, [RZ] ;  /* 0x00000000fffff984 */ /* 0x000fe20000000800 */
[----:B------:R1:W-:Y:S04]  /*13aa0*/  LDGSTS.E [R187+0x30000], desc[UR16][R190.64], P2 ;  /* 0x30000000bebb7fae */ /* 0x0003e80009121850 */
[----:B------:R-:W1:Y:S02]  /*13ab0*/  LDL R191, [R1+0x294] ;  /* 0x0002940001bf7983 */ /* 0x000e640000100800 */
[----:B-1----:R-:W-:-:S05]  /*13ac0*/  LEA R190, P2, R191, R188, 0x2 ;  /* 0x000000bcbfbe7211 */ /* 0x002fca00078410ff */
[----:B---3--:R-:W-:-:S05]  /*13ad0*/  IMAD.X R191, R189, 0x1, R3, P2 ;  /* 0x00000001bdbf7824 */ /* 0x008fca00010e0603 */
[----:B------:R1:W-:Y:S02]  /*13ae0*/  LDGSTS.E [R187+0x30008], desc[UR16][R190.64], P1 ;  /* 0x30008000bebb7fae */ /* 0x0003e40008921850 */
[----:B-1----:R-:W1:Y:S01]  /*13af0*/  S2R R191, SR_TID.X ;  /* 0x0000000000bf7919 */ /* 0x002e620000002100 */
[----:B------:R-:W3:Y:S01]  /*13b00*/  S2R R3, SR_TID.X ;  /* 0x0000000000037919 */ /* 0x000ee20000002100 */
[----:B-1----:R-:W-:-:S04]  /*13b10*/  SHF.R.U32.HI R191, RZ, 0x6, R191 ;  /* 0x00000006ffbf7819 */ /* 0x002fc800000116bf */
[----:B------:R-:W-:Y:S02]  /*13b20*/  SGXT.U32 R191, R191, 0x1 ;  /* 0x00000001bfbf781a */ /* 0x000fe40000000000 */
[----:B---3--:R-:W-:Y:S02]  /*13b30*/  SHF.R.U32.HI R3, RZ, 0x6, R3 ;  /* 0x00000006ff037819 */ /* 0x008fe40000011603 */
[----:B------:R-:W-:Y:S02]  /*13b40*/  LOP3.LUT R191, R191, 0x20, RZ, 0xfc, !PT ;  /* 0x00000020bfbf7812 */ /* 0x000fe400078efcff */
[----:B------:R-:W-:Y:S02]  /*13b50*/  SGXT.U32 R3, R3, 0x1 ;  /* 0x000000010303781a */ /* 0x000fe40000000000 */
[----:B------:R-:W-:Y:S02]  /*13b60*/  ISETP.GE.AND P1, PT, R191, UR8, PT ;  /* 0x00000008bf007c0c */ /* 0x000fe4000bf26270 */
[----:B------:R-:W-:-:S02]  /*13b70*/  LOP3.LUT R3, R3, 0x22, RZ, 0xfc, !PT ;  /* 0x0000002203037812 */ /* 0x000fc400078efcff */
[----:B------:R-:W-:Y:S02]  /*13b80*/  SEL R190, RZ, 0x4, P1 ;  /* 0x00000004ffbe7807 */ /* 0x000fe40000800000 */
[----:B------:R-:W-:Y:S02]  /*13b90*/  ISETP.GE.AND P1, PT, R3, UR8, PT ;  /* 0x0000000803007c0c */ /* 0x000fe4000bf26270 */
[----:B------:R-:W-:Y:S01]  /*13ba0*/  SEL R190, R190, RZ, !P0 ;  /* 0x000000ffbebe7207 */ /* 0x000fe20004000000 */
[----:B------:R-:W3:Y:S03]  /*13bb0*/  LDL R3, [R1+0x28c] ;  /* 0x00028c0001037983 */ /* 0x000ee60000100800 */
[----:B------:R-:W-:Y:S02]  /*13bc0*/  ISETP.NE.U32.AND P2, PT, R190, RZ, PT ;  /* 0x000000ffbe00720c */ /* 0x000fe40003f45070 */
[----:B------:R-:W-:-:S04]  /*13bd0*/  SEL R190, RZ, 0x4, P1 ;  /* 0x00000004ffbe7807 */ /* 0x000fc80000800000 */
[----:B------:R-:W-:-:S04]  /*13be0*/  SEL R190, R190, RZ, !P0 ;  /* 0x000000ffbebe7207 */ /* 0x000fc80004000000 */
[----:B------:R-:W-:Y:S01]  /*13bf0*/  ISETP.NE.U32.AND P1, PT, R190, RZ, PT ;  /* 0x000000ffbe00720c */ /* 0x000fe20003f25070 */
[--C-:B--2---:R-:W-:Y:S02]  /*13c00*/  IMAD.WIDE R190, R2, 0x4, R188.reuse ;  /* 0x0000000402be7825 */ /* 0x104fe400078e02bc */
[----:B------:R-:W2:Y:S04]  /*13c10*/  LDL R2, [R1+0x25c] ;  /* 0x00025c0001027983 */ /* 0x000ea80000100800 */
[----:B------:R1:W-:Y:S02]  /*13c20*/  LDGSTS.E [R187+0x32000], desc[UR16][R190.64], P2 ;  /* 0x32000000bebb7fae */ /* 0x0003e40009121850 */
[----:B-1----:R-:W-:-:S05]  /*13c30*/  IMAD.WIDE R190, R0, 0x4, R188 ;  /* 0x0000000400be7825 */ /* 0x002fca00078e02bc */
[----:B------:R1:W-:Y:S04]  /*13c40*/  LDGSTS.E [R187+0x32008], desc[UR16][R190.64], P1 ;  /* 0x32008000bebb7fae */ /* 0x0003e80008921850 */
[----:B------:R-:W4:Y:S01]  /*13c50*/  LDL R191, [R1+0x290] ;  /* 0x0002900001bf7983 */ /* 0x000f220000100800 */
[----:B-1----:R-:W1:Y:S01]  /*13c60*/  S2R R190, SR_TID.X ;  /* 0x0000000000be7919 */ /* 0x002e620000002100 */
[----:B------:R-:W1:Y:S02]  /*13c70*/  S2R R0, SR_TID.X ;  /* 0x0000000000007919 */ /* 0x000e640000002100 */
[----:B-1----:R-:W-:-:S04]  /*13c80*/  SHF.R.U32.HI R190, RZ, 0x6, R190 ;  /* 0x00000006ffbe7819 */ /* 0x002fc800000116be */
[----:B------:R-:W-:Y:S02]  /*13c90*/  SGXT.U32 R190, R190, 0x1 ;  /* 0x00000001bebe781a */ /* 0x000fe40000000000 */
[----:B------:R-:W-:Y:S02]  /*13ca0*/  SHF.R.U32.HI R0, RZ, 0x6, R0 ;  /* 0x00000006ff007819 */ /* 0x000fe40000011600 */
[----:B------:R-:W-:Y:S02]  /*13cb0*/  LOP3.LUT R190, R190, 0x4, RZ, 0xfc, !PT ;  /* 0x00000004bebe7812 */ /* 0x000fe400078efcff */
[----:B------:R-:W-:Y:S02]  /*13cc0*/  SGXT.U32 R0, R0, 0x1 ;  /* 0x000000010000781a */ /* 0x000fe40000000000 */
[----:B------:R-:W-:Y:S02]  /*13cd0*/  ISETP.GE.AND P1, PT, R190, UR8, PT ;  /* 0x00000008be007c0c */ /* 0x000fe4000bf26270 */
[----:B------:R-:W-:-:S02]  /*13ce0*/  LOP3.LUT R0, R0, 0x6, RZ, 0xfc, !PT ;  /* 0x0000000600007812 */ /* 0x000fc400078efcff */
[----:B------:R-:W-:Y:S02]  /*13cf0*/  SEL R187, RZ, 0x4, P1 ;  /* 0x00000004ffbb7807 */ /* 0x000fe40000800000 */
[----:B------:R-:W-:Y:S02]  /*13d00*/  ISETP.GE.AND P1, PT, R0, UR8, PT ;  /* 0x0000000800007c0c */ /* 0x000fe4000bf26270 */
[----:B------:R-:W-:Y:S01]  /*13d10*/  SEL R187, R187, RZ, !P0 ;  /* 0x000000ffbbbb7207 */ /* 0x000fe20004000000 */
[----:B------:R-:W2:Y:S03]  /*13d20*/  LDL R0, [R1+0x2d4] ;  /* 0x0002d40001007983 */ /* 0x000ea60000100800 */
[----:B------:R-:W-:Y:S02]  /*13d30*/  ISETP.NE.U32.AND P2, PT, R187, RZ, PT ;  /* 0x000000ffbb00720c */ /* 0x000fe40003f45070 */
[----:B------:R-:W-:-:S04]  /*13d40*/  SEL R187, RZ, 0x4, P1 ;  /* 0x00000004ffbb7807 */ /* 0x000fc80000800000 */
[----:B------:R-:W-:-:S04]  /*13d50*/  SEL R187, R187, RZ, !P0 ;  /* 0x000000ffbbbb7207 */ /* 0x000fc80004000000 */
[----:B------:R-:W-:Y:S02]  /*13d60*/  ISETP.NE.U32.AND P1, PT, R187, RZ, PT ;  /* 0x000000ffbb00720c */ /* 0x000fe40003f25070 */
[----:B------:R-:W3:Y:S01]  /*13d70*/  LDL R187, [R1+0x68c] ;  /* 0x00068c0001bb7983 */ /* 0x000ee20000100800 */
[----:B----4-:R-:W-:-:S03]  /*13d80*/  LEA R190, P3, R191, R188, 0x2 ;  /* 0x000000bcbfbe7211 */ /* 0x010fc600078610ff */
[----:B------:R-:W4:Y:S01]  /*13d90*/  LDL R191, [R1+0x260] ;  /* 0x0002600001bf7983 */ /* 0x000f220000100800 */
[----:B---3--:R-:W-:Y:S02]  /*13da0*/  VIADD R187, R187, UR5 ;  /* 0x00000005bbbb7c36 */ /* 0x008fe40008000000 */
[----:B----4-:R-:W-:-:S05]  /*13db0*/  IMAD.X R191, R189, 0x1, R191, P3 ;  /* 0x00000001bdbf7824 */ /* 0x010fca00018e06bf */
[----:B------:R1:W-:Y:S02]  /*13dc0*/  LDGSTS.E [R187+0x30000], desc[UR16][R190.64], P2 ;  /* 0x30000000bebb7fae */ /* 0x0003e40009121850 */
[----:B-1----:R-:W-:Y:S02]  /*13dd0*/  LEA R190, P2, R3, R188, 0x2 ;  /* 0x000000bc03be7211 */ /* 0x002fe400078410ff */
[----:B------:R-:W1:Y:S03]  /*13de0*/  S2R R3, SR_TID.X ;  /* 0x0000000000037919 */ /* 0x000e660000002100 */
[----:B--2---:R-:W-:Y:S02]  /*13df0*/  IMAD.X R191, R189, 0x1, R2, P2 ;  /* 0x00000001bdbf7824 */ /* 0x004fe400010e0602 */
[----:B------:R-:W2:Y:S03]  /*13e00*/  S2R R2, SR_TID.X ;  /* 0x0000000000027919 */ /* 0x000ea60000002100 */
[----:B------:R3:W-:Y:S01]  /*13e10*/  LDGSTS.E [R187+0x30008], desc[UR16][R190.64], P1 ;  /* 0x30008000bebb7fae */ /* 0x0007e20008921850 */
[----:B-1----:R-:W-:-:S04]  /*13e20*/  SHF.R.U32.HI R3, RZ, 0x6, R3 ;  /* 0x00000006ff037819 */ /* 0x002fc80000011603 */
[----:B------:R-:W-:Y:S02]  /*13e30*/  SGXT.U32 R3, R3, 0x1 ;  /* 0x000000010303781a */ /* 0x000fe40000000000 */
[----:B--2---:R-:W-:Y:S02]  /*13e40*/  SHF.R.U32.HI R2, RZ, 0x6, R2 ;  /* 0x00000006ff027819 */ /* 0x004fe40000011602 */
[----:B------:R-:W-:Y:S02]  /*13e50*/  LOP3.LUT R3, R3, 0x24, RZ, 0xfc, !PT ;  /* 0x0000002403037812 */ /* 0x000fe400078efcff */
[----:B------:R-:W-:Y:S02]  /*13e60*/  SGXT.U32 R2, R2, 0x1 ;  /* 0x000000010202781a */ /* 0x000fe40000000000 */
[----:B------:R-:W-:Y:S02]  /*13e70*/  ISETP.GE.AND P1, PT, R3, UR8, PT ;  /* 0x0000000803007c0c */ /* 0x000fe4000bf26270 */
[----:B------:R-:W-:Y:S01]  /*13e80*/  LOP3.LUT R2, R2, 0x26, RZ, 0xfc, !PT ;  /* 0x0000002602027812 */ /* 0x000fe200078efcff */
[----:B------:R-:W2:Y:S01]  /*13e90*/  LDL R3, [R1+0x2b8] ;  /* 0x0002b80001037983 */ /* 0x000ea20000100800 */
[----:B---3--:R-:W-:-:S02]  /*13ea0*/  SEL R190, RZ, 0x4, P1 ;  /* 0x00000004ffbe7807 */ /* 0x008fc40000800000 */
[----:B------:R-:W-:Y:S02]  /*13eb0*/  ISETP.GE.AND P1, PT, R2, UR8, PT ;  /* 0x0000000802007c0c */ /* 0x000fe4000bf26270 */
[----:B------:R-:W-:Y:S01]  /*13ec0*/  SEL R190, R190, RZ, !P0 ;  /* 0x000000ffbebe7207 */ /* 0x000fe20004000000 */
[----:B------:R-:W3:Y:S03]  /*13ed0*/  LDL R2, [R1+0x688] ;  /* 0x0006880001027983 */ /* 0x000ee60000100800 */
[----:B------:R-:W-:Y:S02]  /*13ee0*/  ISETP.NE.U32.AND P2, PT, R190, RZ, PT ;  /* 0x000000ffbe00720c */ /* 0x000fe40003f45070 */
[----:B------:R-:W-:-:S04]  /*13ef0*/  SEL R190, RZ, 0x4, P1 ;  /* 0x00000004ffbe7807 */ /* 0x000fc80000800000 */
[----:B------:R-:W-:-:S04]  /*13f00*/  SEL R190, R190, RZ, !P0 ;  /* 0x000000ffbebe7207 */ /* 0x000fc80004000000 */
[----:B------:R-:W-:Y:S01]  /*13f10*/  ISETP.NE.U32.AND P1, PT, R190, RZ, PT ;  /* 0x000000ffbe00720c */ /* 0x000fe20003f25070 */
[--C-:B------:R-:W-:Y:S02]  /*13f20*/  IMAD.WIDE R190, R0, 0x4, R188.reuse ;  /* 0x0000000400be7825 */ /* 0x100fe400078e02bc */
[----:B------:R-:W4:Y:S04]  /*13f30*/  LDL R0, [R1+0x284] ;  /* 0x0002840001007983 */ /* 0x000f280000100800 */
[----:B------:R1:W-:Y:S04]  /*13f40*/  LDGSTS.E [R187+0x32000], desc[UR16][R190.64], P2 ;  /* 0x32000000bebb7fae */ /* 0x0003e80009121850 */
[----:B------:R-:W1:Y:S02]  /*13f50*/  LDL R191, [R1+0x2d8] ;  /* 0x0002d80001bf7983 */ /* 0x000e640000100800 */
[----:B-1----:R-:W-:-:S05]  /*13f60*/  IMAD.WIDE R190, R191, 0x4, R188 ;  /* 0x00000004bfbe7825 */ /* 0x002fca00078e02bc */
[----:B------:R1:W-:Y:S02]  /*13f70*/  LDGSTS.E [R187+0x32008], desc[UR16][R190.64], P1 ;  /* 0x32008000bebb7fae */ /* 0x0003e40008921850 */
[----:B-1----:R-:W1:Y:S01]  /*13f80*/  S2R R187, SR_TID.X ;  /* 0x0000000000bb7919 */ /* 0x002e620000002100 */
[----:B------:R-:W2:Y:S01]  /*13f90*/  S2R R190, SR_TID.X ;  /* 0x0000000000be7919 */ /* 0x000ea20000002100 */
[----:B------:R-:W3:Y:S01]  /*13fa0*/  LDL R191, [R1+0x298] ;  /* 0x0002980001bf7983 */ /* 0x000ee20000100800 */
[----:B-1----:R-:W-:-:S04]  /*13fb0*/  SHF.R.U32.HI R187, RZ, 0x6, R187 ;  /* 0x00000006ffbb7819 */ /* 0x002fc800000116bb */
[----:B------:R-:W-:Y:S02]  /*13fc0*/  SGXT.U32 R187, R187, 0x1 ;  /* 0x00000001bbbb781a */ /* 0x000fe40000000000 */
[----:B--2---:R-:W-:Y:S02]  /*13fd0*/  SHF.R.U32.HI R190, RZ, 0x6, R190 ;  /* 0x00000006ffbe7819 */ /* 0x004fe400000116be */
[----:B------:R-:W-:Y:S02]  /*13fe0*/  LOP3.LUT R187, R187, 0x8, RZ, 0xfc, !PT ;  /* 0x00000008bbbb7812 */ /* 0x000fe400078efcff */
[----:B------:R-:W-:Y:S02]  /*13ff0*/  SGXT.U32 R190, R190, 0x1 ;  /* 0x00000001bebe781a */ /* 0x000fe40000000000 */
[----:B------:R-:W-:Y:S02]  /*14000*/  ISETP.GE.AND P1, PT, R187, UR8, PT ;  /* 0x00000008bb007c0c */ /* 0x000fe4000bf26270 */
[----:B------:R-:W-:-:S02]  /*14010*/  LOP3.LUT R190, R190, 0xa, RZ, 0xfc, !PT ;  /* 0x0000000abebe7812 */ /* 0x000fc400078efcff */
[----:B------:R-:W-:Y:S02]  /*14020*/  SEL R187, RZ, 0x4, P1 ;  /* 0x00000004ffbb7807 */ /* 0x000fe40000800000 */
[----:B------:R-:W-:Y:S02]  /*14030*/  ISETP.GE.AND P1, PT, R190, UR8, PT ;  /* 0x00000008be007c0c */ /* 0x000fe4000bf26270 */
[----:B------:R-:W-:-:S04]  /*14040*/  SEL R187, R187, RZ, !P0 ;  /* 0x000000ffbbbb7207 */ /* 0x000fc80004000000 */
[----:B------:R-:W-:Y:S02]  /*14050*/  ISETP.NE.U32.AND P2, PT, R187, RZ, PT ;  /* 0x000000ffbb00720c */ /* 0x000fe40003f45070 */
[----:B------:R-:W-:-:S04]  /*14060*/  SEL R187, RZ, 0x4, P1 ;  /* 0x00000004ffbb7807 */ /* 0x000fc80000800000 */
[----:B------:R-:W-:-:S04]  /*14070*/  SEL R187, R187, RZ, !P0 ;  /* 0x000000ffbbbb7207 */ /* 0x000fc80004000000 */
[----:B------:R-:W-:Y:S02]  /*14080*/  ISETP.NE.U32.AND P1, PT, R187, RZ, PT ;  /* 0x000000ffbb00720c */ /* 0x000fe40003f25070 */
[----:B------:R-:W2:Y:S01]  /*14090*/  LDL R187, [R1+0x258] ;  /* 0x0002580001bb7983 */ /* 0x000ea20000100800 */
[----:B---3--:R-:W-:-:S05]  /*140a0*/  LEA R190, P3, R191, R188, 0x2 ;  /* 0x000000bcbfbe7211 */ /* 0x008fca00078610ff */
[----:B--2---:R-:W-:Y:S02]  /*140b0*/  IMAD.X R191, R189, 0x1, R187, P3 ;  /* 0x00000001bdbf7824 */ /* 0x004fe400018e06bb */
[----:B------:R-:W-:Y:S02]  /*140c0*/  VIADD R187, R2, UR5 ;  /* 0x0000000502bb7c36 */ /* 0x000fe40008000000 */
[----:B------:R-:W2:Y:S04]  /*140d0*/  LDL R2, [R1+0x2e0] ;  /* 0x0002e00001027983 */ /* 0x000ea80000100800 */
[----:B------:R1:W-:Y:S02]  /*140e0*/  LDGSTS.E [R187+0x30000], desc[UR16][R190.64], P2 ;  /* 0x30000000bebb7fae */ /* 0x0003e40009121850 */
[----:B-1----:R-:W-:-:S05]  /*140f0*/  IADD3 R190, P2, R3, R188, RZ ;  /* 0x000000bc03be7210 */ /* 0x002fca0007f5e0ff */
[----:B----4-:R-:W-:-:S05]  /*14100*/  IMAD.X R191, R189, 0x1, R0, P2 ;  /* 0x00000001bdbf7824 */ /* 0x010fca00010e0600 */
[----:B------:R1:W-:Y:S04]  /*14110*/  LDGSTS.E [R187+0x30008], desc[UR16][R190.64], P1 ;  /* 0x30008000bebb7fae */ /* 0x0003e80008921850 */
[----:B------:R-:W3:Y:S01]  /*14120*/  LDL R191, [R1+0x2dc] ;  /* 0x0002dc0001bf7983 */ /* 0x000ee20000100800 */
[----:B------:R-:W4:Y:S01]  /*14130*/  S2R R3, SR_TID.X ;  /* 0x0000000000037919 */ /* 0x000f220000002100 */
[----:B------:R-:W1:Y:S01]  /*14140*/  S2R R0, SR_TID.X ;  /* 0x0000000000007919 */ /* 0x000e620000002100 */
[----:B----4-:R-:W-:-:S04]  /*14150*/  SHF.R.U32.HI R3, RZ, 0x6, R3 ;  /* 0x00000006ff037819 */ /* 0x010fc80000011603 */
[----:B------:R-:W-:Y:S02]  /*14160*/  SGXT.U32 R3, R3, 0x1 ;  /* 0x000000010303781a */ /* 0x000fe40000000000 */
[----:B-1----:R-:W-:Y:S02]  /*14170*/  SHF.R.U32.HI R0, RZ, 0x6, R0 ;  /* 0x00000006ff007819 */ /* 0x002fe40000011600 */
[----:B------:R-:W-:Y:S02]  /*14180*/  LOP3.LUT R3, R3, 0x28, RZ, 0xfc, !PT ;  /* 0x0000002803037812 */ /* 0x000fe400078efcff */
[----:B------:R-:W-:Y:S02]  /*14190*/  SGXT.U32 R0, R0, 0x1 ;  /* 0x000000010000781a */ /* 0x000fe40000000000 */
[----:B------:R-:W-:Y:S02]  /*141a0*/  ISETP.GE.AND P1, PT, R3, UR8, PT ;  /* 0x0000000803007c0c */ /* 0x000fe4000bf26270 */
[----:B------:R-:W-:Y:S01]  /*141b0*/  LOP3.LUT R0, R0, 0x2a, RZ, 0xfc, !PT ;  /* 0x0000002a00007812 */ /* 0x000fe200078efcff */
[----:B------:R-:W4:Y:S01]  /*141c0*/  LDL R3, [R1+0x2b4] ;  /* 0x0002b40001037983 */ /* 0x000f220000100800 */
[----:B------:R-:W-:-:S02]  /*141d0*/  SEL R190, RZ, 0x4, P1 ;  /* 0x00000004ffbe7807 */ /* 0x000fc40000800000 */
[----:B------:R-:W-:Y:S02]  /*141e0*/  ISETP.GE.AND P1, PT, R0, UR8, PT ;  /* 0x0000000800007c0c */ /* 0x000fe4000bf26270 */
[----:B------:R-:W-:Y:S01]  /*141f0*/  SEL R190, R190, RZ, !P0 ;  /* 0x000000ffbebe7207 */ /* 0x000fe20004000000 */
[----:B------:R-:W4:Y:S03]  /*14200*/  LDL R0, [R1+0x280] ;  /* 0x0002800001007983 */ /* 0x000f260000100800 */
[----:B------:R-:W-:Y:S02]  /*14210*/  ISETP.NE.U32.AND P2, PT, R190, RZ, PT ;  /* 0x000000ffbe00720c */ /* 0x000fe40003f45070 */
[----:B------:R-:W-:-:S04]  /*14220*/  SEL R190, RZ, 0x4, P1 ;  /* 0x00000004ffbe7807 */ /* 0x000fc80000800000 */
[----:B------:R-:W-:-:S04]  /*14230*/  SEL R190, R190, RZ, !P0 ;  /* 0x000000ffbebe7207 */ /* 0x000fc80004000000 */
[----:B------:R-:W-:Y:S01]  /*14240*/  ISETP.NE.U32.AND P1, PT, R190, RZ, PT ;  /* 0x000000ffbe00720c */ /* 0x000fe20003f25070 */
[----:B---3--:R-:W-:-:S05]  /*14250*/  IMAD.WIDE R190, R191, 0x4, R188 ;  /* 0x00000004bfbe7825 */ /* 0x008fca00078e02bc */
[----:B------:R2:W-:Y:S02]  /*14260*/  LDGSTS.E [R187+0x32000], desc[UR16][R190.64], P2 ;  /* 0x32000000bebb7fae */ /* 0x0005e40009121850 */
[----:B--2---:R-:W-:Y:S02]  /*14270*/  IMAD.WIDE R190, R2, 0x4, R188 ;  /* 0x0000000402be7825 */ /* 0x004fe400078e02bc */
[----:B------:R-:W2:Y:S04]  /*14280*/  LDL R2, [R1+0x27c] ;  /* 0x00027c0001027983 */ /* 0x000ea80000100800 */
        /* <DEDUP_REMOVED lines=17> */
[----:B------:R-:W3:Y:S01]  /*143a0*/  LDL R187, [R1+0x684] ;  /* 0x0006840001bb7983 */ /* 0x000ee20000100800 */
[----:B----4-:R-:W-:-:S03]  /*143b0*/  IADD3 R190, P3, R3, R188, RZ ;  /* 0x000000bc03be7210 */ /* 0x010fc60007f7e0ff */
[----:B------:R-:W4:Y:S02]  /*143c0*/  LDL R3, [R1+0x2e4] ;  /* 0x0002e40001037983 */ /* 0x000f240000100800 */
[----:B------:R-:W-:Y:S02]  /*143d0*/  IMAD.X R191, R189, 0x1, R0, P3 ;  /* 0x00000001bdbf7824 */ /* 0x000fe400018e0600 */
[----:B------:R-:W4:Y:S01]  /*143e0*/  LDL R0, [R1+0x2e8] ;  /* 0x0002e80001007983 */ /* 0x000f220000100800 */
[----:B---3--:R-:W-:-:S05]  /*143f0*/  VIADD R187, R187, UR5 ;  /* 0x00000005bbbb7c36 */ /* 0x008fca0008000000 */
[----:B------:R1:W-:Y:S04]  /*14400*/  LDGSTS.E [R187+0x30000], desc[UR16][R190.64], P2 ;  /* 0x30000000bebb7fae */ /* 0x0003e80009121850 */
[----:B------:R-:W1:Y:S02]  /*14410*/  LDL R191, [R1+0x2b0] ;  /* 0x0002b00001bf7983 */ /* 0x000e640000100800 */
[----:B-1----:R-:W-:-:S05]  /*14420*/  IADD3 R190, P2, R191, R188, RZ ;  /* 0x000000bcbfbe7210 */ /* 0x002fca0007f5e0ff */
[----:B--2---:R-:W-:-:S05]  /*14430*/  IMAD.X R191, R189, 0x1, R2, P2 ;  /* 0x00000001bdbf7824 */ /* 0x004fca00010e0602 */
[----:B------:R1:W-:Y:S02]  /*14440*/  LDGSTS.E [R187+0x30008], desc[UR16][R190.64], P1 ;  /* 0x30008000bebb7fae */ /* 0x0003e40008921850 */
[----:B-1----:R-:W1:Y:S01]  /*14450*/  S2R R191, SR_TID.X ;  /* 0x0000000000bf7919 */ /* 0x002e620000002100 */
[----:B------:R-:W2:Y:S01]  /*14460*/  S2R R2, SR_TID.X ;  /* 0x0000000000027919 */ /* 0x000ea20000002100 */
        /* <DEDUP_REMOVED lines=14> */
[----:B------:R-:W-:Y:S01]  /*14550*/  ISETP.NE.U32.AND P1, PT, R190, RZ, PT ;  /* 0x000000ffbe00720c */ /* 0x000fe20003f25070 */
[--C-:B----4-:R-:W-:Y:S02]  /*14560*/  IMAD.WIDE R190, R3, 0x4, R188.reuse ;  /* 0x0000000403be7825 */ /* 0x110fe400078e02bc */
[----:B------:R-:W3:Y:S04]  /*14570*/  LDL R3, [R1+0x274] ;  /* 0x0002740001037983 */ /* 0x000ee80000100800 */
[----:B------:R1:W-:Y:S02]  /*14580*/  LDGSTS.E [R187+0x32000], desc[UR16][R190.64], P2 ;  /* 0x32000000bebb7fae */ /* 0x0003e40009121850 */
[----:B-1----:R-:W-:-:S05]  /*14590*/  IMAD.WIDE R190, R0, 0x4, R188 ;  /* 0x0000000400be7825 */ /* 0x002fca00078e02bc */
[----:B------:R1:W-:Y:S02]  /*145a0*/  LDGSTS.E [R187+0x32008], desc[UR16][R190.64], P1 ;  /* 0x32008000bebb7fae */ /* 0x0003e40008921850 */
[----:B-1----:R-:W1:Y:S01]  /*145b0*/  S2R R190, SR_TID.X ;  /* 0x0000000000be7919 */ /* 0x002e620000002100 */
[----:B------:R-:W4:Y:S01]  /*145c0*/  S2R R0, SR_TID.X ;  /* 0x0000000000007919 */ /* 0x000f220000002100 */
[----:B------:R-:W2:Y:S01]  /*145d0*/  LDL R191, [R1+0x2ac] ;  /* 0x0002ac0001bf7983 */ /* 0x000ea20000100800 */
[----:B-1----:R-:W-:-:S04]  /*145e0*/  SHF.R.U32.HI R190, RZ, 0x6, R190 ;  /* 0x00000006ffbe7819 */ /* 0x002fc800000116be */
[----:B------:R-:W-:Y:S02]  /*145f0*/  SGXT.U32 R190, R190, 0x1 ;  /* 0x00000001bebe781a */ /* 0x000fe40000000000 */
[----:B----4-:R-:W-:Y:S02]  /*14600*/  SHF.R.U32.HI R0, RZ, 0x6, R0 ;  /* 0x00000006ff007819 */ /* 0x010fe40000011600 */
[----:B------:R-:W-:Y:S02]  /*14610*/  LOP3.LUT R190, R190, 0x10, RZ, 0xfc, !PT ;  /* 0x00000010bebe7812 */ /* 0x000fe400078efcff */
[----:B------:R-:W-:Y:S02]  /*14620*/  SGXT.U32 R0, R0, 0x1 ;  /* 0x000000010000781a */ /* 0x000fe40000000000 */
[----:B------:R-:W-:Y:S02]  /*14630*/  ISETP.GE.AND P1, PT, R190, UR8, PT ;  /* 0x00000008be007c0c */ /* 0x000fe4000bf26270 */
[----:B------:R-:W-:-:S02]  /*14640*/  LOP3.LUT R0, R0, 0x12, RZ, 0xfc, !PT ;  /* 0x0000001200007812 */ /* 0x000fc400078efcff */
[----:B------:R-:W-:Y:S02]  /*14650*/  SEL R187, RZ, 0x4, P1 ;  /* 0x00000004ffbb7807 */ /* 0x000fe40000800000 */
[----:B------:R-:W-:Y:S02]  /*14660*/  ISETP.GE.AND P1, PT, R0, UR8, PT ;  /* 0x0000000800007c0c */ /* 0x000fe4000bf26270 */
[----:B------:R-:W-:Y:S01]  /*14670*/  SEL R187, R187, RZ, !P0 ;  /* 0x000000ffbbbb7207 */ /* 0x000fe20004000000 */
[----:B------:R-:W4:Y:S03]  /*14680*/  LDL R0, [R1+0x2ec] ;  /* 0x0002ec0001007983 */ /* 0x000f260000100800 */
[----:B------:R-:W-:Y:S02]  /*14690*/  ISETP.NE.U32.AND P2, PT, R187, RZ, PT ;  /* 0x000000ffbb00720c */ /* 0x000fe40003f45070 */
[----:B------:R-:W-:-:S04]  /*146a0*/  SEL R187, RZ, 0x4, P1 ;  /* 0x00000004ffbb7807 */ /* 0x000fc80000800000 */
[----:B------:R-:W-:-:S04]  /*146b0*/  SEL R187, R187, RZ, !P0 ;  /* 0x000000ffbbbb7207 */ /* 0x000fc80004000000 */
[----:B------:R-:W-:Y:S02]  /*146c0*/  ISETP.NE.U32.AND P1, PT, R187, RZ, PT ;  /* 0x000000ffbb00720c */ /* 0x000fe40003f25070 */
[----:B------:R-:W3:Y:S01]  /*146d0*/  LDL R187, [R1+0x278] ;  /* 0x0002780001bb7983 */ /* 0x000ee20000100800 */
[----:B--2---:R-:W-:-:S05]  /*146e0*/  IADD3 R190, P3, R191, R188, RZ ;  /* 0x000000bcbfbe7210 */ /* 0x004fca0007f7e0ff */
[----:B---3--:R-:W-:Y:S02]  /*146f0*/  IMAD.X R191, R189, 0x1, R187, P3 ;  /* 0x00000001bdbf7824 */ /* 0x008fe400018e06bb */
[----:B------:R-:W-:Y:S02]  /*14700*/  VIADD R187, R2, UR5 ;  /* 0x0000000502bb7c36 */ /* 0x000fe40008000000 */
[----:B------:R-:W2:Y:S04]  /*14710*/  LDL R2, [R1+0x2f0] ;  /* 0x0002f00001027983 */ /* 0x000ea80000100800 */
[----:B------:R1:W-:Y:S04]  /*14720*/  LDGSTS.E [R187+0x30000], desc[UR16][R190.64], P2 ;  /* 0x30000000bebb7fae */ /* 0x0003e80009121850 */
[----:B------:R-:W1:Y:S02]  /*14730*/  LDL R191, [R1+0x2a8] ;  /* 0x0002a80001bf7983 */ /* 0x000e640000100800 */
[----:B-1----:R-:W-:-:S05]  /*14740*/  IADD3 R190, P2, R191, R188, RZ ;  /* 0x000000bcbfbe7210 */ /* 0x002fca0007f5e0ff */
[----:B------:R-:W-:-:S05]  /*14750*/  IMAD.X R191, R189, 0x1, R3, P2 ;  /* 0x00000001bdbf7824 */ /* 0x000fca00010e0603 */
        /* <DEDUP_REMOVED lines=18> */
[--C-:B----4-:R-:W-:Y:S02]  /*14880*/  IMAD.WIDE R190, R0, 0x4, R188.reuse ;  /* 0x0000000400be7825 */ /* 0x110fe400078e02bc */
[----:B------:R-:W4:Y:S04]  /*14890*/  LDL R0, [R1+0x26c] ;  /* 0x00026c0001007983 */ /* 0x000f280000100800 */
[----:B------:R2:W-:Y:S02]  /*148a0*/  LDGSTS.E [R187+0x32000], desc[UR16][R190.64], P2 ;  /* 0x32000000bebb7fae */ /* 0x0005e40009121850 */
[----:B--2---:R-:W-:-:S05]  /*148b0*/  IMAD.WIDE R190, R2, 0x4, R188 ;  /* 0x0000000402be7825 */ /* 0x004fca00078e02bc */
[----:B------:R1:W-:Y:S04]  /*148c0*/  LDGSTS.E [R187+0x32008], desc[UR16][R190.64], P1 ;  /* 0x32008000bebb7fae */ /* 0x0003e80008921850 */
[----:B------:R-:W2:Y:S01]  /*148d0*/  LDL R191, [R1+0x2a4] ;  /* 0x0002a40001bf7983 */ /* 0x000ea20000100800 */
        /* <DEDUP_REMOVED lines=18> */
[----:B--2---:R-:W-:-:S03]  /*14a00*/  IADD3 R190, P3, R191, R188, RZ ;  /* 0x000000bcbfbe7210 */ /* 0x004fc60007f7e0ff */
[----:B------:R-:W2:Y:S01]  /*14a10*/  LDL R191, [R1+0x270] ;  /* 0x0002700001bf7983 */ /* 0x000ea20000100800 */
[----:B---3--:R-:W-:Y:S02]  /*14a20*/  VIADD R187, R187, UR5 ;  /* 0x00000005bbbb7c36 */ /* 0x008fe40008000000 */
[----:B--2---:R-:W-:-:S05]  /*14a30*/  IMAD.X R191, R189, 0x1, R191, P3 ;  /* 0x00000001bdbf7824 */ /* 0x004fca00018e06bf */
[----:B------:R1:W-:Y:S02]  /*14a40*/  LDGSTS.E [R187+0x30000], desc[UR16][R190.64], P2 ;  /* 0x30000000bebb7fae */ /* 0x0003e40009121850 */
[----:B-1----:R-:W-:-:S05]  /*14a50*/  IADD3 R190, P2, R3, R188, RZ ;  /* 0x000000bc03be7210 */ /* 0x002fca0007f5e0ff */
[----:B----4-:R-:W-:Y:S02]  /*14a60*/  IMAD.X R191, R189, 0x1, R0, P2 ;  /* 0x00000001bdbf7824 */ /* 0x010fe400010e0600 */
        /* <DEDUP_REMOVED lines=19> */
[----:B------:R-:W-:-:S05]  /*14ba0*/  IMAD.WIDE R190, R2, 0x4, R188 ;  /* 0x0000000402be7825 */ /* 0x000fca00078e02bc */
[----:B------:R2:W-:Y:S02]  /*14bb0*/  LDGSTS.E [R187+0x32000], desc[UR16][R190.64], P2 ;  /* 0x32000000bebb7fae */ /* 0x0005e40009121850 */
[----:B--2---:R-:W-:Y:S02]  /*14bc0*/  IMAD.WIDE R190, R0, 0x4, R188 ;  /* 0x0000000400be7825 */ /* 0x004fe400078e02bc */
[----:B------:R-:W2:Y:S01]  /*14bd0*/  LDL R0, [R1+0x2bc] ;  /* 0x0002bc0001007983 */ /* 0x000ea20000100800 */
[----:B------:R-:W1:Y:S03]  /*14be0*/  S2R R2, SR_TID.X ;  /* 0x0000000000027919 */ /* 0x000e660000002100 */
[----:B------:R4:W-:Y:S02]  /*14bf0*/  LDGSTS.E [R187+0x32008], desc[UR16][R190.64], P1 ;  /* 0x32008000bebb7fae */ /* 0x0009e40008921850 */
[----:B----4-:R-:W4:Y:S01]  /*14c00*/  S2R R191, SR_TID.X ;  /* 0x0000000000bf7919 */ /* 0x010f220000002100 */
[----:B------:R-:W4:Y:S01]  /*14c10*/  S2R R190, SR_TID.X ;  /* 0x0000000000be7919 */ /* 0x000f220000002100 */
[----:B-1----:R-:W-:-:S04]  /*14c20*/  SHF.R.U32.HI R2, RZ, 0x6, R2 ;  /* 0x00000006ff027819 */ /* 0x002fc80000011602 */
[----:B------:R-:W-:-:S04]  /*14c30*/  SGXT.U32 R2, R2, 0x1 ;  /* 0x000000010202781a */ /* 0x000fc80000000000 */
[----:B------:R-:W-:-:S04]  /*14c40*/  LOP3.LUT R2, R2, 0x18, RZ, 0xfc, !PT ;  /* 0x0000001802027812 */ /* 0x000fc800078efcff */
[----:B------:R-:W-:Y:S02]  /*14c50*/  ISETP.GE.AND P1, PT, R2, UR8, PT ;  /* 0x0000000802007c0c */ /* 0x000fe4000bf26270 */
[----:B------:R-:W2:Y:S01]  /*14c60*/  LDL R2, [R1+0x2fc] ;  /* 0x0002fc0001027983 */ /* 0x000ea20000100800 */
[----:B----4-:R-:W-:Y:S02]  /*14c70*/  SHF.R.U32.HI R191, RZ, 0x6, R191 ;  /* 0x00000006ffbf7819 */ /* 0x010fe400000116bf */
[----:B------:R-:W-:Y:S02]  /*14c80*/  SHF.R.U32.HI R190, RZ, 0x6, R190 ;  /* 0x00000006ffbe7819 */ /* 0x000fe400000116be */
[----:B------:R-:W-:Y:S02]  /*14c90*/  SGXT.U32 R191, R191, 0x1 ;  /* 0x00000001bfbf781a */ /* 0x000fe40000000000 */
[----:B------:R-:W-:Y:S02]  /*14ca0*/  SGXT.U32 R190, R190, 0x1 ;  /* 0x00000001bebe781a */ /* 0x000fe40000000000 */
[----:B------:R-:W-:-:S02]  /*14cb0*/  SEL R187, RZ, 0x4, P1 ;  /* 0x00000004ffbb7807 */ /* 0x000fc40000800000 */
[----:B------:R-:W-:Y:S02]  /*14cc0*/  LOP3.LUT R190, R190, 0x1a, RZ, 0xfc, !PT ;  /* 0x0000001abebe7812 */ /* 0x000fe400078efcff */
[----:B------:R-:W-:Y:S02]  /*14cd0*/  LOP3.LUT R191, R191, 0x38, RZ, 0xfc, !PT ;  /* 0x00000038bfbf7812 */ /* 0x000fe400078efcff */
[----:B------:R-:W-:Y:S02]  /*14ce0*/  SEL R187, R187, RZ, !P0 ;  /* 0x000000ffbbbb7207 */ /* 0x000fe40004000000 */
[----:B------:R-:W-:Y:S02]  /*14cf0*/  ISETP.GE.AND P1, PT, R190, UR8, PT ;  /* 0x00000008be007c0c */ /* 0x000fe4000bf26270 */
[----:B------:R-:W-:Y:S02]  /*14d00*/  ISETP.GE.AND P2, PT, R191, UR8, PT ;  /* 0x00000008bf007c0c */ /* 0x000fe4000bf46270 */
[----:B------:R-:W-:-:S02]  /*14d10*/  ISETP.NE.U32.AND P3, PT, R187, RZ, PT ;  /* 0x000000ffbb00720c */ /* 0x000fc40003f65070 */
[----:B------:R-:W-:Y:S02]  /*14d20*/  SEL R187, RZ, 0x4, P1 ;  /* 0x00000004ffbb7807 */ /* 0x000fe40000800000 */
[----:B------:R-:W-:Y:S02]  /*14d30*/  SEL R190, RZ, 0x4, P2 ;  /* 0x00000004ffbe7807 */ /* 0x000fe40001000000 */
[----:B------:R-:W-:Y:S02]  /*14d40*/  SEL R187, R187, RZ, !P0 ;  /* 0x000000ffbbbb7207 */ /* 0x000fe40004000000 */
[----:B------:R-:W-:Y:S02]  /*14d50*/  SEL R190, R190, RZ, !P0 ;  /* 0x000000ffbebe7207 */ /* 0x000fe40004000000 */
[----:B------:R-:W-:Y:S01]  /*14d60*/  ISETP.NE.U32.AND P1, PT, R187, RZ, PT ;  /* 0x000000ffbb00720c */ /* 0x000fe20003f25070 */
[----:B---3--:R-:W-:Y:S01]  /*14d70*/  VIADD R187, R3, UR5 ;  /* 0x0000000503bb7c36 */ /* 0x008fe20008000000 */
[----:B------:R-:W-:Y:S01]  /*14d80*/  ISETP.NE.U32.AND P2, PT, R190, RZ, PT ;  /* 0x000000ffbe00720c */ /* 0x000fe20003f45070 */
[----:B------:R-:W3:Y:S01]  /*14d90*/  LDL R3, [R1+0x300] ;  /* 0x0003000001037983 */ /* 0x000ee20000100800 */
[----:B--2---:R-:W-:-:S03]  /*14da0*/  IMAD.WIDE R190, R0, 0x4, R188 ;  /* 0x0000000400be7825 */ /* 0x004fc600078e02bc */
[----:B------:R-:W2:Y:S04]  /*14db0*/  LDL R0, [R1+0x668] ;  /* 0x0006680001007983 */ /* 0x000ea80000100800 */
[----:B------:R1:W-:Y:S04]  /*14dc0*/  LDGSTS.E [R187+0x30000], desc[UR16][R190.64], P3 ;  /* 0x30000000bebb7fae */ /* 0x0003e80009921850 */
[----:B------:R-:W1:Y:S02]  /*14dd0*/  LDL R191, [R1+0x2c0] ;  /* 0x0002c00001bf7983 */ /* 0x000e640000100800 */
[----:B-1----:R-:W-:-:S05]  /*14de0*/  IMAD.WIDE R190, R191, 0x4, R188 ;  /* 0x00000004bfbe7825 */ /* 0x002fca00078e02bc */
[----:B------:R1:W-:Y:S02]  /*14df0*/  LDGSTS.E [R187+0x30008], desc[UR16][R190.64], P1 ;  /* 0x30008000bebb7fae */ /* 0x0003e40008921850 */
[----:B-1----:R-:W-:Y:S02]  /*14e00*/  IMAD.WIDE R190, R2, 0x4, R188 ;  /* 0x0000000402be7825 */ /* 0x002fe400078e02bc */
[----:B------:R-:W4:Y:S04]  /*14e10*/  LDL R2, [R1+0x2c4] ;  /* 0x0002c40001027983 */ /* 0x000f280000100800 */
        /* <DEDUP_REMOVED lines=16> */
[----:B------:R-:W-:Y:S01]  /*14f20*/  ISETP.NE.U32.AND P1, PT, R190, RZ, PT ;  /* 0x000000ffbe00720c */ /* 0x000fe20003f25070 */
[--C-:B------:R-:W-:Y:S02]  /*14f30*/  IMAD.WIDE R190, R3, 0x4, R188.reuse ;  /* 0x0000000403be7825 */ /* 0x100fe400078e02bc */
[----:B------:R-:W3:Y:S04]  /*14f40*/  LDL R3, [R1+0x2c8] ;  /* 0x0002c80001037983 */ /* 0x000ee80000100800 */
[----:B------:R2:W-:Y:S02]  /*14f50*/  LDGSTS.E [R187+0x32008], desc[UR16][R190.64], P2 ;  /* 0x32008000bebb7fae */ /* 0x0005e40009121850 */
[----:B--2---:R-:W-:Y:S02]  /*14f60*/  VIADD R187, R0, UR5 ;  /* 0x0000000500bb7c36 */ /* 0x004fe40008000000 */
[----:B------:R-:W1:Y:S01]  /*14f70*/  S2R R0, SR_TID.X ;  /* 0x0000000000007919 */ /* 0x000e620000002100 */
[----:B----4-:R-:W-:-:S02]  /*14f80*/  IMAD.WIDE R190, R2, 0x4, R188 ;  /* 0x0000000402be7825 */ /* 0x010fc400078e02bc */
[----:B------:R-:W2:Y:S01]  /*14f90*/  LDL R2, [R1+0x304] ;  /* 0x0003040001027983 */ /* 0x000ea20000100800 */
[----:B-1----:R-:W-:-:S03]  /*14fa0*/  SHF.R.U32.HI R0, RZ, 0x6, R0 ;  /* 0x00000006ff007819 */ /* 0x002fc60000011600 */
[----:B------:R1:W-:Y:S01]  /*14fb0*/  LDGSTS.E [R187+0x30000], desc[UR16][R190.64], P1 ;  /* 0x30000000bebb7fae */ /* 0x0003e20008921850 */
[----:B------:R-:W-:-:S04]  /*14fc0*/  SGXT.U32 R0, R0, 0x1 ;  /* 0x000000010000781a */ /* 0x000fc80000000000 */
[----:B------:R-:W-:-:S04]  /*14fd0*/  LOP3.LUT R0, R0, 0x1e, RZ, 0xfc, !PT ;  /* 0x0000001e00007812 */ /* 0x000fc800078efcff */
[----:B------:R-:W-:Y:S02]  /*14fe0*/  ISETP.GE.AND P1, PT, R0, UR8, PT ;  /* 0x0000000800007c0c */ /* 0x000fe4000bf26270 */
[----:B------:R-:W4:Y:S01]  /*14ff0*/  S2R R0, SR_TID.X ;  /* 0x0000000000007919 */ /* 0x000f220000002100 */
[----:B-1----:R-:W1:Y:S01]  /*15000*/  S2R R191, SR_TID.X ;  /* 0x0000000000bf7919 */ /* 0x002e620000002100 */
[----:B------:R-:W-:-:S04]  /*15010*/  SEL R190, RZ, 0x4, P1 ;  /* 0x00000004ffbe7807 */ /* 0x000fc80000800000 */
[----:B------:R-:W-:-:S04]  /*15020*/  SEL R190, R190, RZ, !P0 ;  /* 0x000000ffbebe7207 */ /* 0x000fc80004000000 */
[----:B------:R-:W-:Y:S02]  /*15030*/  ISETP.NE.U32.AND P3, PT, R190, RZ, PT ;  /* 0x000000ffbe00720c */ /* 0x000fe40003f65070 */
[----:B----4-:R-:W-:Y:S02]  /*15040*/  SHF.R.U32.HI R0, RZ, 0x6, R0 ;  /* 0x00000006ff007819 */ /* 0x010fe40000011600 */
[----:B-1----:R-:W-:Y:S02]  /*15050*/  SHF.R.U32.HI R191, RZ, 0x6, R191 ;  /* 0x00000006ffbf7819 */ /* 0x002fe400000116bf */
[----:B------:R-:W-:Y:S02]  /*15060*/  SGXT.U32 R0, R0, 0x1 ;  /* 0x000000010000781a */ /* 0x000fe40000000000 */
[----:B------:R-:W-:Y:S02]  /*15070*/  SGXT.U32 R191, R191, 0x1 ;  /* 0x00000001bfbf781a */ /* 0x000fe40000000000 */
[----:B------:R-:W-:-:S02]  /*15080*/  LOP3.LUT R0, R0, 0x3e, RZ, 0xfc, !PT ;  /* 0x0000003e00007812 */ /* 0x000fc400078efcff */
[----:B------:R-:W-:Y:S02]  /*15090*/  LOP3.LUT R191, R191, 0x3c, RZ, 0xfc, !PT ;  /* 0x0000003cbfbf7812 */ /* 0x000fe400078efcff */
[----:B------:R-:W-:Y:S02]  /*150a0*/  ISETP.GE.AND P2, PT, R0, UR8, PT ;  /* 0x0000000800007c0c */ /* 0x000fe4000bf46270 */
[----:B------:R-:W-:Y:S01]  /*150b0*/  ISETP.GE.AND P1, PT, R191, UR8, PT ;  /* 0x00000008bf007c0c */ /* 0x000fe2000bf26270 */
[----:B------:R-:W4:Y:S01]  /*150c0*/  LDL.LU R0, [R1+0xc] ;  /* 0x00000c0001007983 */ /* 0x000f220000300800 */
[----:B------:R-:W-:Y:S02]  /*150d0*/  SEL R191, RZ, 0x4, P2 ;  /* 0x00000004ffbf7807 */ /* 0x000fe40001000000 */
[----:B------:R-:W-:Y:S02]  /*150e0*/  SEL R190, RZ, 0x4, P1 ;  /* 0x00000004ffbe7807 */ /* 0x000fe40000800000 */
[----:B------:R-:W-:-:S02]  /*150f0*/  SEL R191, R191, RZ, !P0 ;  /* 0x000000ffbfbf7207 */ /* 0x000fc40004000000 */
[----:B------:R-:W-:Y:S02]  /*15100*/  SEL R190, R190, RZ, !P0 ;  /* 0x000000ffbebe7207 */ /* 0x000fe40004000000 */
[----:B------:R-:W-:Y:S02]  /*15110*/  ISETP.NE.U32.AND P2, PT, R191, RZ, PT ;  /* 0x000000ffbf00720c */ /* 0x000fe40003f45070 */
[----:B------:R-:W-:Y:S01]  /*15120*/  ISETP.NE.U32.AND P1, PT, R190, RZ, PT ;  /* 0x000000ffbe00720c */ /* 0x000fe20003f25070 */
[--C-:B---3--:R-:W-:Y:S02]  /*15130*/  IMAD.WIDE R190, R3, 0x4, R188.reuse ;  /* 0x0000000403be7825 */ /* 0x108fe400078e02bc */
[----:B------:R-:W3:Y:S04]  /*15140*/  LDL R3, [R1+0x228] ;  /* 0x0002280001037983 */ /* 0x000ee80000100800 */
[----:B------:R2:W-:Y:S02]  /*15150*/  LDGSTS.E [R187+0x30008], desc[UR16][R190.64], P3 ;  /* 0x30008000bebb7fae */ /* 0x0005e40009921850 */
[----:B--2---:R-:W-:-:S05]  /*15160*/  IMAD.WIDE R190, R2, 0x4, R188 ;  /* 0x0000000402be7825 */ /* 0x004fca00078e02bc */
[----:B------:R1:W-:Y:S04]  /*15170*/  LDGSTS.E [R187+0x32000], desc[UR16][R190.64], P1 ;  /* 0x32000000bebb7fae */ /* 0x0003e80008921850 */
[----:B------:R-:W1:Y:S01]  /*15180*/  LDL R191, [R1+0x288] ;  /* 0x0002880001bf7983 */ /* 0x000e620000100800 */
[----:B------:R-:W2:Y:S01]  /*15190*/  S2R R2, SR_TID.X ;  /* 0x0000000000027919 */ /* 0x000ea20000002100 */
[----:B-1----:R-:W-:-:S05]  /*151a0*/  IMAD.WIDE R190, R191, 0x4, R188 ;  /* 0x00000004bfbe7825 */ /* 0x002fca00078e02bc */
[----:B------:R1:W-:Y:S01]  /*151b0*/  LDGSTS.E [R187+0x32008], desc[UR16][R190.64], P2 ;  /* 0x32008000bebb7fae */ /* 0x0003e20009121850 */
[----:B--2---:R-:W-:Y:S01]  /*151c0*/  LOP3.LUT R2, R2, 0x3f, RZ, 0xc0, !PT ;  /* 0x0000003f02027812 */ /* 0x004fe200078ec0ff */
[----:B------:R-:W-:Y:S02]  /*151d0*/  ULEA UR5, UR10, UR7, 0x10 ;  /* 0x000000070a057291 */ /* 0x000fe4000f8e803f */
[----:B------:R-:W0:Y:S04]  /*151e0*/  LDGDEPBAR ;  /* 0x00000000000079af */ /* 0x000e280000000000 */
[----:B------:R-:W2:Y:S01]  /*151f0*/  LDL R191, [R1+0x244] ;  /* 0x0002440001bf7983 */ /* 0x000ea20000100800 */
[----:B------:R-:W-:-:S03]  /*15200*/  ISETP.GE.AND P1, PT, R2, UR8, PT ;  /* 0x0000000802007c0c */ /* 0x000fc6000bf26270 */
[----:B------:R-:W3:Y:S01]  /*15210*/  LDL.LU R2, [R1+0x23c] ;  /* 0x00023c0001027983 */ /* 0x000ee20000300800 */
[----:B-1----:R-:W-:-:S03]  /*15220*/  SEL R187, RZ, 0x4, P1 ;  /* 0x00000004ffbb7807 */ /* 0x002fc60000800000 */
[----:B----4-:R1:W-:Y:S01]  /*15230*/  STL [R1+0x69c], R0 ;  /* 0x00069c0001007387 */ /* 0x0103e20000100800 */
[----:B------:R-:W-:-:S04]  /*15240*/  SEL R187, R187, RZ, !P0 ;  /* 0x000000ffbbbb7207 */ /* 0x000fc80004000000 */
[----:B------:R-:W-:Y:S02]  /*15250*/  ISETP.NE.U32.AND P0, PT, R187, RZ, PT ;  /* 0x000000ffbb00720c */ /* 0x000fe40003f05070 */
[----:B--2---:R-:W-:-:S05]  /*15260*/  IADD3 R190, P1, R5, R191, RZ ;  /* 0x000000bf05be7210 */ /* 0x004fca0007f3e0ff */
[----:B------:R-:W-:Y:S02]  /*15270*/  IMAD.X R191, R0, 0x1, R7, P1 ;  /* 0x0000000100bf7824 */ /* 0x000fe400008e0607 */
[----:B-1----:R-:W2:Y:S01]  /*15280*/  LDL R0, [R1+0x224] ;  /* 0x0002240001007983 */ /* 0x002ea20000100800 */
[----:B------:R-:W-:-:S05]  /*15290*/  VIADD R187, R4, UR5 ;  /* 0x0000000504bb7c36 */ /* 0x000fca0008000000 */
[----:B------:R3:W-:Y:S04]  /*152a0*/  LDGSTS.E [R187], desc[UR16][R190.64], P0 ;  /* 0x00000000bebb7fae */ /* 0x0007e80008121850 */
[----:B------:R1:W-:Y:S01]  /*152b0*/  STL [R1+0x698], R4 ;  /* 0x0006980401007387 */ /* 0x0003e20000100800 */
[----:B---3--:R-:W-:-:S03]  /*152c0*/  IADD3 R190, P1, R5, R3, RZ ;  /* 0x0000000305be7210 */ /* 0x008fc60007f3e0ff */
[----:B-1----:R-:W3:Y:S04]  /*152d0*/  LDL R4, [R1+0x188] ;  /* 0x0001880001047983 */ /* 0x002ee80000100800 */
[----:B------:R-:W4:Y:S01]  /*152e0*/  LDL R3, [R1+0x184] ;  /* 0x0001840001037983 */ /* 0x000f220000100800 */
[----:B--2---:R-:W-:-:S03]  /*152f0*/  IMAD.X R191, R0, 0x1, R7, P1 ;  /* 0x0000000100bf7824 */ /* 0x004fc600008e0607 */
[----:B------:R-:W2:Y:S04]  /*15300*/  LDL.LU R0, [R1+0x21c] ;  /* 0x00021c0001007983 */ /* 0x000ea80000300800 */
[----:B------:R1:W-:Y:S04]  /*15310*/  LDGSTS.E [R187+0x400], desc[UR16][R190.64], P0 ;  /* 0x00400000bebb7fae */ /* 0x0003e80008121850 */
[----:B------:R-:W1:Y:S02]  /*15320*/  LDL R191, [R1+0x208] ;  /* 0x0002080001bf7983 */ /* 0x000e640000100800 */
[----:B-1----:R-:W-:-:S02]  /*15330*/  IADD3 R190, P1, R5, R191, RZ ;  /* 0x000000bf05be7210 */ /* 0x002fc40007f3e0ff */
[----:B------:R-:W3:Y:S03]  /*15340*/  LDL R191, [R1+0x204] ;  /* 0x0002040001bf7983 */ /* 0x000ee60000100800 */
[----:B---3--:R-:W-:-:S05]  /*15350*/  IMAD.X R191, R191, 0x1, R7, P1 ;  /* 0x00000001bfbf7824 */ /* 0x008fca00008e0607 */
[----:B------:R1:W-:Y:S04]  /*15360*/  LDGSTS.E [R187+0x800], desc[UR16][R190.64], P0 ;  /* 0x00800000bebb7fae */ /* 0x0003e80008121850 */
[----:B------:R-:W1:Y:S02]  /*15370*/  LDL R191, [R1+0x1e8] ;  /* 0x0001e80001bf7983 */ /* 0x000e640000100800 */
[----:B-1----:R-:W-:Y:S02]  /*15380*/  IADD3 R190, P1, R5, R191, RZ ;  /* 0x000000bf05be7210 */ /* 0x002fe40007f3e0ff */
        /* <DEDUP_REMOVED lines=12> */
[----:B------:R1:W-:Y:S02]  /*15450*/  LDGSTS.E [R187+0x1400], desc[UR16][R190.64], P0 ;  /* 0x01400000bebb7fae */ /* 0x0003e40008121850 */
[----:B-1----:R-:W-:Y:S02]  /*15460*/  IADD3 R190, P1, R5, R4, RZ ;  /* 0x0000000405be7210 */ /* 0x002fe40007f3e0ff */
[----:B------:R-:W3:Y:S03]  /*15470*/  LDL R4, [R1+0xc8] ;  /* 0x0000c80001047983 */ /* 0x000ee60000100800 */
[----:B----4-:R-:W-:Y:S02]  /*15480*/  IMAD.X R191, R3, 0x1, R7, P1 ;  /* 0x0000000103bf7824 */ /* 0x010fe400008e0607 */
[----:B------:R-:W4:Y:S04]  /*15490*/  LDL R3, [R1+0xc4] ;  /* 0x0000c40001037983 */ /* 0x000f280000100800 */
[----:B------:R1:W-:Y:S04]  /*154a0*/  LDGSTS.E [R187+0x1800], desc[UR16][R190.64], P0 ;  /* 0x01800000bebb7fae */ /* 0x0003e80008121850 */
[----:B------:R-:W1:Y:S02]  /*154b0*/  LDL R191, [R1+0x168] ;  /* 0x0001680001bf7983 */ /* 0x000e640000100800 */
[----:B-1----:R-:W-:-:S02]  /*154c0*/  IADD3 R190, P1, R5, R191, RZ ;  /* 0x000000bf05be7210 */ /* 0x002fc40007f3e0ff */
[----:B------:R-:W2:Y:S03]  /*154d0*/  LDL R191, [R1+0x164] ;  /* 0x0001640001bf7983 */ /* 0x000ea60000100800 */
[----:B--2---:R-:W-:-:S05]  /*154e0*/  IMAD.X R191, R191, 0x1, R7, P1 ;  /* 0x00000001bfbf7824 */ /* 0x004fca00008e0607 */
[----:B------:R1:W-:Y:S04]  /*154f0*/  LDGSTS.E [R187+0x1c00], desc[UR16][R190.64], P0 ;  /* 0x01c00000bebb7fae */ /* 0x0003e80008121850 */
[----:B------:R-:W1:Y:S02]  /*15500*/  LDL R191, [R1+0x148] ;  /* 0x0001480001bf7983 */ /* 0x000e640000100800 */
[----:B-1----:R-:W-:Y:S02]  /*15510*/  IADD3 R190, P1, R5, R191, RZ ;  /* 0x000000bf05be7210 */ /* 0x002fe40007f3e0ff */
        /* <DEDUP_REMOVED lines=17> */
[----:B------:R3:W-:Y:S02]  /*15630*/  LDGSTS.E [R187+0x2c00], desc[UR16][R190.64], P0 ;  /* 0x02c00000bebb7fae */ /* 0x0007e40008121850 */
[----:B---3--:R-:W-:Y:S02]  /*15640*/  IADD3 R190, P1, R5, R4, RZ ;  /* 0x0000000405be7210 */ /* 0x008fe40007f3e0ff */
[----:B------:R-:W2:Y:S03]  /*15650*/  LDL R4, [R1+0x4] ;  /* 0x0000040001047983 */ /* 0x000ea60000100800 */
[----:B----4-:R-:W-:Y:S02]  /*15660*/  IMAD.X R191, R3, 0x1, R7, P1 ;  /* 0x0000000103bf7824 */ /* 0x010fe400008e0607 */
[----:B------:R-:W3:Y:S04]  /*15670*/  LDL R3, [R1] ;  /* 0x0000000001037983 */ /* 0x000ee80000100800 */
[----:B------:R1:W-:Y:S04]  /*15680*/  LDGSTS.E [R187+0x3000], desc[UR16][R190.64], P0 ;  /* 0x03000000bebb7fae */ /* 0x0003e80008121850 */
[----:B------:R-:W1:Y:S02]  /*15690*/  LDL R191, [R1+0xa8] ;  /* 0x0000a80001bf7983 */ /* 0x000e640000100800 */
[----:B-1----:R-:W-:-:S02]  /*156a0*/  IADD3 R190, P1, R5, R191, RZ ;  /* 0x000000bf05be7210 */ /* 0x002fc40007f3e0ff */
[----:B------:R-:W4:Y:S03]  /*156b0*/  LDL R191, [R1+0xa4] ;  /* 0x0000a40001bf7983 */ /* 0x000f260000100800 */
[----:B----4-:R-:W-:-:S05]  /*156c0*/  IMAD.X R191, R191, 0x1, R7, P1 ;  /* 0x00000001bfbf7824 */ /* 0x010fca00008e0607 */
[----:B------:R1:W-:Y:S04]  /*156d0*/  LDGSTS.E [R187+0x3400], desc[UR16][R190.64], P0 ;  /* 0x03400000bebb7fae */ /* 0x0003e80008121850 */
[----:B------:R-:W1:Y:S02]  /*156e0*/  LDL R191, [R1+0x88] ;  /* 0x0000880001bf7983 */ /* 0x000e640000100800 */
[----:B-1----:R-:W-:Y:S02]  /*156f0*/  IADD3 R190, P1, R5, R191, RZ ;  /* 0x000000bf05be7210 */ /* 0x002fe40007f3e0ff */
        /* <DEDUP_REMOVED lines=17> */
[----:B------:R2:W-:Y:S02]  /*15810*/  LDGSTS.E [R187+0x4400], desc[UR16][R190.64], P0 ;  /* 0x04400000bebb7fae */ /* 0x0005e40008121850 */
[----:B--2---:R-:W-:Y:S02]  /*15820*/  IADD3 R190, P1, R5, R4, RZ ;  /* 0x0000000405be7210 */ /* 0x004fe40007f3e0ff */
[----:B------:R-:W2:Y:S03]  /*15830*/  LDL R4, [R1+0x240] ;  /* 0x0002400001047983 */ /* 0x000ea60000100800 */
[----:B---3--:R-:W-:Y:S02]  /*15840*/  IMAD.X R191, R3, 0x1, R7, P1 ;  /* 0x0000000103bf7824 */ /* 0x008fe400008e0607 */
[----:B------:R-:W3:Y:S04]  /*15850*/  LDL R3, [R1+0x674] ;  /* 0x0006740001037983 */ /* 0x000ee80000100800 */
[----:B------:R1:W-:Y:S02]  /*15860*/  LDGSTS.E [R187+0x4800], desc[UR16][R190.64], P0 ;  /* 0x04800000bebb7fae */ /* 0x0003e40008121850 */
[----:B-1----:R-:W-:-:S05]  /*15870*/  IADD3 R190, P1, R5, R246, RZ ;  /* 0x000000f605be7210 */ /* 0x002fca0007f3e0ff */
[----:B------:R-:W-:-:S05]  /*15880*/  IMAD.X R191, R245, 0x1, R7, P1 ;  /* 0x00000001f5bf7824 */ /* 0x000fca00008e0607 */
        /* <DEDUP_REMOVED lines=36> */
[----:B------:R2:W-:Y:S04]  /*15ad0*/  LDGSTS.E [R187+0x7c00], desc[UR16][R190.64], P0 ;  /* 0x07c00000bebb7fae */ /* 0x0005e80008121850 */
[----:B------:R1:W-:Y:S01]  /*15ae0*/  STL [R1+0x6a0], R2 ;  /* 0x0006a00201007387 */ /* 0x0003e20000100800 */
[----:B--2---:R-:W-:Y:S01]  /*15af0*/  IADD3 R190, P1, R5, R4, RZ ;  /* 0x0000000405be7210 */ /* 0x004fe20007f3e0ff */
[----:B---3--:R-:W-:Y:S02]  /*15b00*/  VIADD R187, R3, UR5 ;  /* 0x0000000503bb7c36 */ /* 0x008fe40008000000 */
[----:B------:R-:W2:Y:S02]  /*15b10*/  LDL R4, [R1+0x19c] ;  /* 0x00019c0001047983 */ /* 0x000ea40000100800 */
[----:B------:R-:W-:-:S02]  /*15b20*/  IMAD.X R191, R2, 0x1, R7, P1 ;  /* 0x0000000102bf7824 */ /* 0x000fc400008e0607 */
[----:B-1----:R-:W3:Y:S04]  /*15b30*/  LDL.LU R2, [R1+0x214] ;  /* 0x0002140001027983 */ /* 0x002ee80000300800 */
[----:B------:R-:W4:Y:S04]  /*15b40*/  LDL.LU R3, [R1+0x234] ;  /* 0x0002340001037983 */ /* 0x000f280000300800 */
[----:B------:R1:W-:Y:S04]  /*15b50*/  LDGSTS.E [R187+0x100], desc[UR16][R190.64], P0 ;  /* 0x00100000bebb7fae */ /* 0x0003e80008121850 */
[----:B------:R-:W1:Y:S04]  /*15b60*/  LDL R191, [R1+0x220] ;  /* 0x0002200001bf7983 */ /* 0x000e680000100800 */
[----:B------:R1:W-:Y:S02]  /*15b70*/  STL [R1+0x6a4], R0 ;  /* 0x0006a40001007387 */ /* 0x0003e40000100800 */
[----:B-1----:R-:W-:-:S05]  /*15b80*/  IADD3 R190, P1, R5, R191, RZ ;  /* 0x000000bf05be7210 */ /* 0x002fca0007f3e0ff */
[----:B------:R-:W-:Y:S02]  /*15b90*/  IMAD.X R191, R0, 0x1, R7, P1 ;  /* 0x0000000100bf7824 */ /* 0x000fe400008e0607 */
[----:B------:R-:W2:Y:S04]  /*15ba0*/  LDL R0, [R1+0x1a0] ;  /* 0x0001a00001007983 */ /* 0x000ea80000100800 */
        /* <DEDUP_REMOVED lines=16> */
[C---:B--2---:R-:W-:Y:S02]  /*15cb0*/  IADD3 R190, P1, R5.reuse, R0, RZ ;  /* 0x0000000005be7210 */ /* 0x044fe40007f3e0ff */
[----:B------:R-:W2:Y:S03]  /*15cc0*/  LDL R0, [R1+0xdc] ;  /* 0x0000dc0001007983 */ /* 0x000ea60000100800 */
[----:B------:R-:W-:Y:S02]  /*15cd0*/  IMAD.X R191, R4, 0x1, R7, P1 ;  /* 0x0000000104bf7824 */ /* 0x000fe400008e0607 */
[----:B------:R-:W3:Y:S04]  /*15ce0*/  LDL R4, [R1+0xe0] ;  /* 0x0000e00001047983 */ /* 0x000ee80000100800 */
        /* <DEDUP_REMOVED lines=26> */
[C---:B---3--:R-:W-:Y:S02]  /*15e90*/  IADD3 R190, P1, R5.reuse, R4, RZ ;  /* 0x0000000405be7210 */ /* 0x048fe40007f3e0ff */
[----:B------:R-:W3:Y:S03]  /*15ea0*/  LDL R4, [R1+0x20] ;  /* 0x0000200001047983 */ /* 0x000ee60000100800 */
[----:B--2---:R-:W-:Y:S02]  /*15eb0*/  IMAD.X R191, R0, 0x1, R7, P1 ;  /* 0x0000000100bf7824 */ /* 0x004fe400008e0607 */
[----:B------:R-:W2:Y:S04]  /*15ec0*/  LDL R0, [R1+0x1c] ;  /* 0x00001c0001007983 */ /* 0x000ea80000100800 */
        /* <DEDUP_REMOVED lines=31> */
[----:B------:R4:W-:Y:S01]  /*160c0*/  STL [R1+0x73c], R251 ;  /* 0x00073cfb01007387 */ /* 0x0009e20000100800 */
[----:B-1----:R-:W-:-:S05]  /*160d0*/  IADD3 R190, P1, R5, R252, RZ ;  /* 0x000000fc05be7210 */ /* 0x002fca0007f3e0ff */
[----:B------:R-:W-:Y:S02]  /*160e0*/  IMAD.X R191, R251, 0x1, R7, P1 ;  /* 0x00000001fbbf7824 */ /* 0x000fe400008e0607 */
[----:B----4-:R-:W4:Y:S04]  /*160f0*/  LDL R251, [R1+0x218] ;  /* 0x0002180001fb7983 */ /* 0x010f280000100800 */
        /* <DEDUP_REMOVED lines=40> */
[----:B---3--:R-:W-:Y:S01]  /*16380*/  IADD3 R190, P1, R5, R4, RZ ;  /* 0x0000000405be7210 */ /* 0x008fe20007f3e0ff */
[----:B--2---:R-:W-:-:S04]  /*16390*/  VIADD R187, R0, UR5 ;  /* 0x0000000500bb7c36 */ /* 0x004fc80008000000 */
[----:B------:R-:W-:-:S05]  /*163a0*/  IMAD.X R191, R3, 0x1, R7, P1 ;  /* 0x0000000103bf7824 */ /* 0x000fca00008e0607 */
[----:B------:R4:W-:Y:S04]  /*163b0*/  LDGSTS.E [R187+0x200], desc[UR16][R190.64], P0 ;  /* 0x00200000bebb7fae */ /* 0x0009e80008121850 */
[----:B------:R1:W-:Y:S01]  /*163c0*/  STL [R1+0x6a8], R3 ;  /* 0x0006a80301007387 */ /* 0x0003e20000100800 */
[----:B----4-:R-:W-:-:S03]  /*163d0*/  IADD3 R190, P1, R5, R251, RZ ;  /* 0x000000fb05be7210 */ /* 0x010fc60007f3e0ff */
[----:B-1----:R-:W2:Y:S02]  /*163e0*/  LDL R3, [R1+0x1b4] ;  /* 0x0001b40001037983 */ /* 0x002ea40000100800 */
[----:B------:R-:W-:Y:S02]  /*163f0*/  IMAD.X R191, R2, 0x1, R7, P1 ;  /* 0x0000000102bf7824 */ /* 0x000fe400008e0607 */
[----:B------:R-:W3:Y:S04]  /*16400*/  LDL.LU R0, [R1+0x20c] ;  /* 0x00020c0001007983 */ /* 0x000ee80000300800 */
[----:B------:R-:W4:Y:S04]  /*16410*/  LDL.LU R4, [R1+0x22c] ;  /* 0x00022c0001047983 */ /* 0x000f280000300800 */
[----:B------:R-:W3:Y:S04]  /*16420*/  LDL R251, [R1+0x178] ;  /* 0x0001780001fb7983 */ /* 0x000ee80000100800 */
[----:B------:R1:W-:Y:S04]  /*16430*/  STL [R1+0x6ac], R2 ;  /* 0x0006ac0201007387 */ /* 0x0003e80000100800 */
[----:B------:R2:W-:Y:S04]  /*16440*/  LDGSTS.E [R187+0x600], desc[UR16][R190.64], P0 ;  /* 0x00600000bebb7fae */ /* 0x0005e80008121850 */
[----:B-1----:R-:W4:Y:S04]  /*16450*/  LDL R2, [R1+0x1b8] ;  /* 0x0001b80001027983 */ /* 0x002f280000100800 */
[----:B------:R-:W2:Y:S02]  /*16460*/  LDL R191, [R1+0x1f8] ;  /* 0x0001f80001bf7983 */ /* 0x000ea40000100800 */
[----:B--2---:R-:W-:-:S02]  /*16470*/  IADD3 R190, P1, R5, R191, RZ ;  /* 0x000000bf05be7210 */ /* 0x004fc40007f3e0ff */
        /* <DEDUP_REMOVED lines=8> */
[----:B----4-:R-:W-:-:S05]  /*16500*/  IADD3 R190, P1, R5, R2, RZ ;  /* 0x0000000205be7210 */ /* 0x010fca0007f3e0ff */
[----:B------:R-:W-:Y:S02]  /*16510*/  IMAD.X R191, R3, 0x1, R7, P1 ;  /* 0x0000000103bf7824 */ /* 0x000fe400008e0607 */
[----:B------:R-:W2:Y:S04]  /*16520*/  LDL.LU R3, [R1+0x114] ;  /* 0x0001140001037983 */ /* 0x000ea80000300800 */
[----:B------:R-:W4:Y:S04]  /*16530*/  LDL.LU R2, [R1+0x1d0] ;  /* 0x0001d00001027983 */ /* 0x000f280000300800 */
[----:B------:R1:W-:Y:S04]  /*16540*/  LDGSTS.E [R187+0x1200], desc[UR16][R190.64], P0 ;  /* 0x01200000bebb7fae */ /* 0x0003e80008121850 */
[----:B------:R-:W1:Y:S02]  /*16550*/  LDL R191, [R1+0x198] ;  /* 0x0001980001bf7983 */ /* 0x000e640000100800 */
[----:B-1----:R-:W-:-:S02]  /*16560*/  IADD3 R190, P1, R5, R191, RZ ;  /* 0x000000bf05be7210 */ /* 0x002fc40007f3e0ff */
[----:B------:R-:W3:Y:S03]  /*16570*/  LDL R191, [R1+0x194] ;  /* 0x0001940001bf7983 */ /* 0x000ee60000100800 */
[----:B---3--:R-:W-:-:S05]  /*16580*/  IMAD.X R191, R191, 0x1, R7, P1 ;  /* 0x00000001bfbf7824 */ /* 0x008fca00008e0607 */
[----:B------:R1:W-:Y:S04]  /*16590*/  LDGSTS.E [R187+0x1600], desc[UR16][R190.64], P0 ;  /* 0x01600000bebb7fae */ /* 0x0003e80008121850 */
[----:B------:R-:W3:Y:S01]  /*165a0*/  LDL R191, [R1+0x174] ;  /* 0x0001740001bf7983 */ /* 0x000ee20000100800 */
[----:B-1----:R-:W-:-:S03]  /*165b0*/  IADD3 R190, P1, R5, R251, RZ ;  /* 0x000000fb05be7210 */ /* 0x002fc60007f3e0ff */
[----:B------:R-:W4:Y:S02]  /*165c0*/  LDL R251, [R1+0xd4] ;  /* 0x0000d40001fb7983 */ /* 0x000f240000100800 */
        /* <DEDUP_REMOVED lines=12> */
[----:B------:R-:W1:Y:S04]  /*16690*/  LDL R191, [R1+0x118] ;  /* 0x0001180001bf7983 */ /* 0x000e680000100800 */
[----:B--2---:R2:W-:Y:S01]  /*166a0*/  STL [R1+0x718], R3 ;  /* 0x0007180301007387 */ /* 0x0045e20000100800 */
[----:B-1----:R-:W-:-:S05]  /*166b0*/  IADD3 R190, P1, R5, R191, RZ ;  /* 0x000000bf05be7210 */ /* 0x002fca0007f3e0ff */
[----:B------:R-:W-:Y:S02]  /*166c0*/  IMAD.X R191, R3, 0x1, R7, P1 ;  /* 0x0000000103bf7824 */ /* 0x000fe400008e0607 */
[----:B--2---:R-:W2:Y:S04]  /*166d0*/  LDL R3, [R1+0xd8] ;  /* 0x0000d80001037983 */ /* 0x004ea80000100800 */
[----:B------:R1:W-:Y:S04]  /*166e0*/  LDGSTS.E [R187+0x2600], desc[UR16][R190.64], P0 ;  /* 0x02600000bebb7fae */ /* 0x0003e80008121850 */
[----:B------:R-:W1:Y:S02]  /*166f0*/  LDL R191, [R1+0xf8] ;  /* 0x0000f80001bf7983 */ /* 0x000e640000100800 */
[----:B-1----:R-:W-:-:S02]  /*16700*/  IADD3 R190, P1, R5, R191, RZ ;  /* 0x000000bf05be7210 */ /* 0x002fc40007f3e0ff */
[----:B------:R-:W3:Y:S03]  /*16710*/  LDL R191, [R1+0xf4] ;  /* 0x0000f40001bf7983 */ /* 0x000ee60000100800 */
[----:B---3--:R-:W-:-:S05]  /*16720*/  IMAD.X R191, R191, 0x1, R7, P1 ;  /* 0x00000001bfbf7824 */ /* 0x008fca00008e0607 */
[----:B------:R2:W-:Y:S02]  /*16730*/  LDGSTS.E [R187+0x2a00], desc[UR16][R190.64], P0 ;  /* 0x02a00000bebb7fae */ /* 0x0005e40008121850 */
[----:B--2---:R-:W-:Y:S02]  /*16740*/  IADD3 R190, P1, R5, R3, RZ ;  /* 0x0000000305be7210 */ /* 0x004fe40007f3e0ff */
[----:B------:R-:W2:Y:S03]  /*16750*/  LDL R3, [R1+0x14] ;  /* 0x0000140001037983 */ /* 0x000ea60000100800 */
[----:B----4-:R-:W-:Y:S02]  /*16760*/  IMAD.X R191, R251, 0x1, R7, P1 ;  /* 0x00000001fbbf7824 */ /* 0x010fe400008e0607 */
[----:B------:R-:W3:Y:S04]  /*16770*/  LDL.LU R251, [R1+0x18] ;  /* 0x0000180001fb7983 */ /* 0x000ee80000300800 */
        /* <DEDUP_REMOVED lines=26> */
[----:B---3--:R-:W-:-:S05]  /*16920*/  IADD3 R190, P1, R5, R251, RZ ;  /* 0x000000fb05be7210 */ /* 0x008fca0007f3e0ff */
[----:B--2---:R-:W-:Y:S02]  /*16930*/  IMAD.X R191, R3, 0x1, R7, P1 ;  /* 0x0000000103bf7824 */ /* 0x004fe400008e0607 */
[----:B------:R-:W2:Y:S04]  /*16940*/  LDL R3, [R1+0x210] ;  /* 0x0002100001037983 */ /* 0x000ea80000100800 */
        /* <DEDUP_REMOVED lines=41> */
[----:B------:R-:W-:Y:S01]  /*16be0*/  IMAD.X R191, R16, 0x1, R7, P1 ;  /* 0x0000000110bf7824 */ /* 0x000fe200008e0607 */
[----:B------:R1:W-:Y:S04]  /*16bf0*/  STL [R1+0x740], R249 ;  /* 0x000740f901007387 */ /* 0x0003e80000100800 */
[----:B------:R3:W-:Y:S04]  /*16c00*/  LDGSTS.E [R187+0x7e00], desc[UR16][R190.64], P0 ;  /* 0x07e00000bebb7fae */ /* 0x0007e80008121850 */
[----:B-1----:R-:W4:Y:S04]  /*16c10*/  LDL R249, [R1+0x1ec] ;  /* 0x0001ec0001f97983 */ /* 0x002f280000100800 */
[----:B------:R-:W3:Y:S04]  /*16c20*/  LDL R191, [R1+0x230] ;  /* 0x0002300001bf7983 */ /* 0x000ee80000100800 */
[----:B------:R-:W2:Y:S04]  /*16c30*/  LDL R187, [R1+0x664] ;  /* 0x0006640001bb7983 */ /* 0x000ea80000100800 */
[----:B------:R1:W-:Y:S01]  /*16c40*/  STL [R1+0x6b0], R4 ;  /* 0x0006b00401007387 */ /* 0x0003e20000100800 */
[----:B---3--:R-:W-:Y:S01]  /*16c50*/  IADD3 R190, P1, R5, R191, RZ ;  /* 0x000000bf05be7210 */ /* 0x008fe20007f3e0ff */
[----:B--2---:R-:W-:-:S04]  /*16c60*/  VIADD R187, R187, UR5 ;  /* 0x00000005bbbb7c36 */ /* 0x004fc80008000000 */
[--C-:B------:R-:W-:Y:S02]  /*16c70*/  IMAD.X R191, R4, 0x1, R7.reuse, P1 ;  /* 0x0000000104bf7824 */ /* 0x100fe400008e0607 */
[----:B-1----:R-:W2:Y:S04]  /*16c80*/  LDL R4, [R1+0x1cc] ;  /* 0x0001cc0001047983 */ /* 0x002ea80000100800 */
[----:B------:R1:W-:Y:S02]  /*16c90*/  LDGSTS.E [R187+0x300], desc[UR16][R190.64], P0 ;  /* 0x00300000bebb7fae */ /* 0x0003e40008121850 */
[C---:B-1----:R-:W-:Y:S02]  /*16ca0*/  IADD3 R190, P1, R5.reuse, R3, RZ ;  /* 0x0000000305be7210 */ /* 0x042fe40007f3e0ff */
[----:B------:R-:W3:Y:S03]  /*16cb0*/  LDL R3, [R1+0x190] ;  /* 0x0001900001037983 */ /* 0x000ee60000100800 */
[----:B------:R-:W-:Y:S01]  /*16cc0*/  IMAD.X R191, R0, 0x1, R7, P1 ;  /* 0x0000000100bf7824 */ /* 0x000fe200008e0607 */
[----:B------:R1:W-:Y:S04]  /*16cd0*/  STL [R1+0x6b4], R0 ;  /* 0x0006b40001007387 */ /* 0x0003e80000100800 */
[----:B------:R4:W-:Y:S04]  /*16ce0*/  LDGSTS.E [R187+0x700], desc[UR16][R190.64], P0 ;  /* 0x00700000bebb7fae */ /* 0x0009e80008121850 */
[----:B-1----:R-:W3:Y:S04]  /*16cf0*/  LDL R0, [R1+0x1ac] ;  /* 0x0001ac0001007983 */ /* 0x002ee80000100800 */
[----:B------:R-:W4:Y:S02]  /*16d00*/  LDL R191, [R1+0x1f0] ;  /* 0x0001f00001bf7983 */ /* 0x000f240000100800 */
[----:B----4-:R-:W-:-:S05]  /*16d10*/  IADD3 R190, P1, R5, R191, RZ ;  /* 0x000000bf05be7210 */ /* 0x010fca0007f3e0ff */
[--C-:B------:R-:W-:Y:S02]  /*16d20*/  IMAD.X R191, R249, 0x1, R7.reuse, P1 ;  /* 0x00000001f9bf7824 */ /* 0x100fe400008e0607 */
[----:B------:R-:W4:Y:S04]  /*16d30*/  LDL R249, [R1+0x170] ;  /* 0x0001700001f97983 */ /* 0x000f280000100800 */
[----:B------:R1:W-:Y:S02]  /*16d40*/  LDGSTS.E [R187+0xb00], desc[UR16][R190.64], P0 ;  /* 0x00b00000bebb7fae */ /* 0x0003e40008121850 */
[----:B-1----:R-:W-:Y:S02]  /*16d50*/  IADD3 R190, P1, R5, R2, RZ ;  /* 0x0000000205be7210 */ /* 0x002fe40007f3e0ff */
[----:B------:R1:W-:Y:S03]  /*16d60*/  STL [R1+0x708], R2 ;  /* 0x0007080201007387 */ /* 0x0003e60000100800 */
[----:B--2---:R-:W-:-:S05]  /*16d70*/  IMAD.X R191, R4, 0x1, R7, P1 ;  /* 0x0000000104bf7824 */ /* 0x004fca00008e0607 */
[----:B------:R2:W-:Y:S04]  /*16d80*/  LDGSTS.E [R187+0xf00], desc[UR16][R190.64], P0 ;  /* 0x00f00000bebb7fae */ /* 0x0005e80008121850 */
[----:B-1----:R-:W4:Y:S04]  /*16d90*/  LDL.LU R2, [R1+0x18c] ;  /* 0x00018c0001027983 */ /* 0x002f280000300800 */
[----:B------:R-:W4:Y:S04]  /*16da0*/  LDL R4, [R1+0x150] ;  /* 0x0001500001047983 */ /* 0x000f280000100800 */
[----:B------:R-:W2:Y:S02]  /*16db0*/  LDL R191, [R1+0x1b0] ;  /* 0x0001b00001bf7983 */ /* 0x000ea40000100800 */
[----:B--2---:R-:W-:-:S05]  /*16dc0*/  IADD3 R190, P1, R5, R191, RZ ;  /* 0x000000bf05be7210 */ /* 0x004fca0007f3e0ff */
[--C-:B---3--:R-:W-:Y:S02]  /*16dd0*/  IMAD.X R191, R0, 0x1, R7.reuse, P1 ;  /* 0x0000000100bf7824 */ /* 0x108fe400008e0607 */
[----:B------:R-:W2:Y:S04]  /*16de0*/  LDL R0, [R1+0x130] ;  /* 0x0001300001007983 */ /* 0x000ea80000100800 */
[----:B------:R1:W-:Y:S02]  /*16df0*/  LDGSTS.E [R187+0x1300], desc[UR16][R190.64], P0 ;  /* 0x01300000bebb7fae */ /* 0x0003e40008121850 */
[C---:B-1----:R-:W-:Y:S02]  /*16e00*/  IADD3 R190, P1, R5.reuse, R3, RZ ;  /* 0x0000000305be7210 */ /* 0x042fe40007f3e0ff */
[----:B------:R-:W3:Y:S03]  /*16e10*/  LDL.LU R3, [R1+0x10c] ;  /* 0x00010c0001037983 */ /* 0x000ee60000300800 */
[----:B----4-:R-:W-:Y:S01]  /*16e20*/  IMAD.X R191, R2, 0x1, R7, P1 ;  /* 0x0000000102bf7824 */ /* 0x010fe200008e0607 */
[----:B------:R1:W-:Y:S04]  /*16e30*/  STL [R1+0x70c], R2 ;  /* 0x00070c0201007387 */ /* 0x0003e80000100800 */
[----:B------:R4:W-:Y:S04]  /*16e40*/  LDGSTS.E [R187+0x1700], desc[UR16][R190.64], P0 ;  /* 0x01700000bebb7fae */ /* 0x0009e80008121850 */
[----:B-1----:R-:W2:Y:S01]  /*16e50*/  LDL.LU R2, [R1+0x16c] ;  /* 0x00016c0001027983 */ /* 0x002ea20000300800 */
[----:B----4-:R-:W-:-:S05]  /*16e60*/  IADD3 R190, P1, R5, R249, RZ ;  /* 0x000000f905be7210 */ /* 0x010fca0007f3e0ff */
[----:B--2---:R-:W-:Y:S01]  /*16e70*/  IMAD.X R191, R2, 0x1, R7, P1 ;  /* 0x0000000102bf7824 */ /* 0x004fe200008e0607 */
[----:B------:R1:W-:Y:S04]  /*16e80*/  STL [R1+0x710], R2 ;  /* 0x0007100201007387 */ /* 0x0003e80000100800 */
[----:B------:R2:W-:Y:S04]  /*16e90*/  LDGSTS.E [R187+0x1b00], desc[UR16][R190.64], P0 ;  /* 0x01b00000bebb7fae */ /* 0x0005e80008121850 */
[----:B-1----:R-:W4:Y:S04]  /*16ea0*/  LDL.LU R2, [R1+0x14c] ;  /* 0x00014c0001027983 */ /* 0x002f280000300800 */
[----:B------:R-:W3:Y:S01]  /*16eb0*/  LDL R249, [R1+0xf0] ;  /* 0x0000f00001f97983 */ /* 0x000ee20000100800 */
[----:B--2---:R-:W-:-:S05]  /*16ec0*/  IADD3 R190, P1, R5, R4, RZ ;  /* 0x0000000405be7210 */ /* 0x004fca0007f3e0ff */
[----:B----4-:R-:W-:Y:S01]  /*16ed0*/  IMAD.X R191, R2, 0x1, R7, P1 ;  /* 0x0000000102bf7824 */ /* 0x010fe200008e0607 */
[----:B------:R1:W-:Y:S04]  /*16ee0*/  STL [R1+0x714], R2 ;  /* 0x0007140201007387 */ /* 0x0003e80000100800 */
[----:B------:R2:W-:Y:S04]  /*16ef0*/  LDGSTS.E [R187+0x1f00], desc[UR16][R190.64], P0 ;  /* 0x01f00000bebb7fae */ /* 0x0005e80008121850 */
[----:B-1----:R-:W4:Y:S01]  /*16f00*/  LDL.LU R2, [R1+0x12c] ;  /* 0x00012c0001027983 */ /* 0x002f220000300800 */
[----:B--2---:R-:W-:-:S03]  /*16f10*/  IADD3 R190, P1, R5, R0, RZ ;  /* 0x0000000005be7210 */ /* 0x004fc60007f3e0ff */
[----:B------:R-:W2:Y:S04]  /*16f20*/  LDL R0, [R1+0xd0] ;  /* 0x0000d00001007983 */ /* 0x000ea80000100800 */
[----:B------:R-:W2:Y:S01]  /*16f30*/  LDL.LU R4, [R1+0xb0] ;  /* 0x0000b00001047983 */ /* 0x000ea20000300800 */
[----:B----4-:R-:W-:-:S03]  /*16f40*/  IMAD.X R191, R2, 0x1, R7, P1 ;  /* 0x0000000102bf7824 */ /* 0x010fc600008e0607 */
[----:B------:R1:W-:Y:S04]  /*16f50*/  STL [R1+0x71c], R2 ;  /* 0x00071c0201007387 */ /* 0x0003e80000100800 */
[----:B------:R4:W-:Y:S04]  /*16f60*/  LDGSTS.E [R187+0x2300], desc[UR16][R190.64], P0 ;  /* 0x02300000bebb7fae */ /* 0x0009e80008121850 */
[----:B-1----:R-:W2:Y:S04]  /*16f70*/  LDL.LU R2, [R1+0xec] ;  /* 0x0000ec0001027983 */ /* 0x002ea80000300800 */
[----:B------:R-:W4:Y:S04]  /*16f80*/  LDL R191, [R1+0x110] ;  /* 0x0001100001bf7983 */ /* 0x000f280000100800 */
[----:B---3--:R1:W-:Y:S01]  /*16f90*/  STL [R1+0x720], R3 ;  /* 0x0007200301007387 */ /* 0x0083e20000100800 */
[----:B----4-:R-:W-:-:S05]  /*16fa0*/  IADD3 R190, P1, R5, R191, RZ ;  /* 0x000000bf05be7210 */ /* 0x010fca0007f3e0ff */
[--C-:B------:R-:W-:Y:S02]  /*16fb0*/  IMAD.X R191, R3, 0x1, R7.reuse, P1 ;  /* 0x0000000103bf7824 */ /* 0x100fe400008e0607 */
[----:B-1----:R-:W3:Y:S04]  /*16fc0*/  LDL.LU R3, [R1+0xcc] ;  /* 0x0000cc0001037983 */ /* 0x002ee80000300800 */
[----:B------:R1:W-:Y:S02]  /*16fd0*/  LDGSTS.E [R187+0x2700], desc[UR16][R190.64], P0 ;  /* 0x02700000bebb7fae */ /* 0x0003e40008121850 */
[C---:B-1----:R-:W-:Y:S02]  /*16fe0*/  IADD3 R190, P1, R5.reuse, R249, RZ ;  /* 0x000000f905be7210 */ /* 0x042fe40007f3e0ff */
[----:B------:R-:W4:Y:S03]  /*16ff0*/  LDL R249, [R1+0x90] ;  /* 0x0000900001f97983 */ /* 0x000f260000100800 */
[----:B--2---:R-:W-:Y:S01]  /*17000*/  IMAD.X R191, R2, 0x1, R7, P1 ;  /* 0x0000000102bf7824 */ /* 0x004fe200008e0607 */
[----:B------:R1:W-:Y:S04]  /*17010*/  STL [R1+0x724], R2 ;  /* 0x0007240201007387 */ /* 0x0003e80000100800 */
[----:B------:R2:W-:Y:S04]  /*17020*/  LDGSTS.E [R187+0x2b00], desc[UR16][R190.64], P0 ;  /* 0x02b00000bebb7fae */ /* 0x0005e80008121850 */
[----:B-1----:R-:W4:Y:S01]  /*17030*/  LDL.LU R2, [R1+0xac] ;  /* 0x0000ac0001027983 */ /* 0x002f220000300800 */
[----:B--2---:R-:W-:-:S03]  /*17040*/  IADD3 R190, P1, R5, R0, RZ ;  /* 0x0000000005be7210 */ /* 0x004fc60007f3e0ff */
[----:B------:R-:W2:Y:S02]  /*17050*/  LDL R0, [R1+0x30] ;  /* 0x0000300001007983 */ /* 0x000ea40000100800 */
[----:B---3--:R-:W-:Y:S02]  /*17060*/  IMAD.X R191, R3, 0x1, R7, P1 ;  /* 0x0000000103bf7824 */ /* 0x008fe400008e0607 */
[----:B------:R1:W-:Y:S04]  /*17070*/  STL [R1+0x728], R3 ;  /* 0x0007280301007387 */ /* 0x0003e80000100800 */
[----:B------:R3:W-:Y:S04]  /*17080*/  LDGSTS.E [R187+0x2f00], desc[UR16][R190.64], P0 ;  /* 0x02f00000bebb7fae */ /* 0x0007e80008121850 */
[----:B-1----:R-:W2:Y:S01]  /*17090*/  LDL.LU R3, [R1+0x8c] ;  /* 0x00008c0001037983 */ /* 0x002ea20000300800 */
[----:B---3--:R-:W-:-:S03]  /*170a0*/  IADD3 R190, P1, R5, R4, RZ ;  /* 0x0000000405be7210 */ /* 0x008fc60007f3e0ff */
[----:B------:R1:W-:Y:S04]  /*170b0*/  STL [R1+0x730], R4 ;  /* 0x0007300401007387 */ /* 0x0003e80000100800 */
[----:B-1----:R-:W3:Y:S01]  /*170c0*/  LDL.LU R4, [R1+0x4c] ;  /* 0x00004c0001047983 */ /* 0x002ee20000300800 */
[----:B----4-:R-:W-:-:S05]  /*170d0*/  IMAD.X R191, R2, 0x1, R7, P1 ;  /* 0x0000000102bf7824 */ /* 0x010fca00008e0607 */
[----:B------:R1:W-:Y:S04]  /*170e0*/  LDGSTS.E [R187+0x3300], desc[UR16][R190.64], P0 ;  /* 0x03300000bebb7fae */ /* 0x0003e80008121850 */
[----:B------:R4:W-:Y:S01]  /*170f0*/  STL [R1+0x72c], R2 ;  /* 0x00072c0201007387 */ /* 0x0009e20000100800 */
[----:B-1----:R-:W-:-:S03]  /*17100*/  IADD3 R190, P1, R5, R249, RZ ;  /* 0x000000f905be7210 */ /* 0x002fc60007f3e0ff */
[----:B----4-:R-:W4:Y:S04]  /*17110*/  LDL.LU R2, [R1+0x6c] ;  /* 0x00006c0001027983 */ /* 0x010f280000300800 */
[----:B------:R-:W3:Y:S01]  /*17120*/  LDL.LU R249, [R1+0x10] ;  /* 0x0000100001f97983 */ /* 0x000ee20000300800 */
[----:B--2---:R-:W-:-:S03]  /*17130*/  IMAD.X R191, R3, 0x1, R7, P1 ;  /* 0x0000000103bf7824 */ /* 0x004fc600008e0607 */
[----:B------:R1:W-:Y:S04]  /*17140*/  STL [R1+0x734], R3 ;  /* 0x0007340301007387 */ /* 0x0003e80000100800 */
[----:B------:R2:W-:Y:S04]  /*17150*/  LDGSTS.E [R187+0x3700], desc[UR16][R190.64], P0 ;  /* 0x03700000bebb7fae */ /* 0x0005e80008121850 */
[----:B-1----:R-:W3:Y:S04]  /*17160*/  LDL.LU R3, [R1+0x2c] ;  /* 0x00002c0001037983 */ /* 0x002ee80000300800 */
[----:B------:R-:W2:Y:S04]  /*17170*/  LDL R191, [R1+0x70] ;  /* 0x0000700001bf7983 */ /* 0x000ea80000100800 */
[----:B----4-:R1:W-:Y:S01]  /*17180*/  STL [R1+0x738], R2 ;  /* 0x0007380201007387 */ /* 0x0103e20000100800 */
[----:B--2---:R-:W-:-:S05]  /*17190*/  IADD3 R190, P1, R5, R191, RZ ;  /* 0x000000bf05be7210 */ /* 0x004fca0007f3e0ff */
[----:B------:R-:W-:Y:S02]  /*171a0*/  IMAD.X R191, R2, 0x1, R7, P1 ;  /* 0x0000000102bf7824 */ /* 0x000fe400008e0607 */
[----:B-1----:R-:W2:Y:S04]  /*171b0*/  LDL.LU R2, [R1+0x8] ;  /* 0x0000080001027983 */ /* 0x002ea80000300800 */
[----:B------:R1:W-:Y:S04]  /*171c0*/  LDGSTS.E [R187+0x3b00], desc[UR16][R190.64], P0 ;  /* 0x03b00000bebb7fae */ /* 0x0003e80008121850 */
[----:B------:R-:W1:Y:S04]  /*171d0*/  LDL R191, [R1+0x50] ;  /* 0x0000500001bf7983 */ /* 0x000e680000100800 */
[----:B------:R-:W-:Y:S04]  /*171e0*/  STL [R1+0x6b8], R5 ;  /* 0x0006b80501007387 */ /* 0x000fe80000100800 */
[----:B------:R4:W-:Y:S04]  /*171f0*/  STL [R1+0x6bc], R7 ;  /* 0x0006bc0701007387 */ /* 0x0009e80000100800 */
[----:B------:R-:W-:Y:S01]  /*17200*/  STL [R1+0x6c0], R6 ;  /* 0x0006c00601007387 */ /* 0x000fe20000100800 */
[----:B-1----:R-:W-:-:S05]  /*17210*/  IADD3 R190, P1, R5, R191, RZ ;  /* 0x000000bf05be7210 */ /* 0x002fca0007f3e0ff */
[----:B---3--:R-:W-:-:S05]  /*17220*/  IMAD.X R191, R4, 0x1, R7, P1 ;  /* 0x0000000104bf7824 */ /* 0x008fca00008e0607 */
[----:B------:R1:W-:Y:S02]  /*17230*/  LDGSTS.E [R187+0x3f00], desc[UR16][R190.64], P0 ;  /* 0x03f00000bebb7fae */ /* 0x0003e40008121850 */
[----:B-1----:R-:W-:-:S05]  /*17240*/  IADD3 R190, P1, R5, R0, RZ ;  /* 0x0000000005be7210 */ /* 0x002fca0007f3e0ff */
[----:B------:R-:W-:-:S05]  /*17250*/  IMAD.X R191, R3, 0x1, R7, P1 ;  /* 0x0000000103bf7824 */ /* 0x000fca00008e0607 */
[----:B------:R1:W-:Y:S02]  /*17260*/  LDGSTS.E [R187+0x4300], desc[UR16][R190.64], P0 ;  /* 0x04300000bebb7fae */ /* 0x0003e40008121850 */
[----:B-1----:R-:W-:-:S05]  /*17270*/  IADD3 R190, P1, R5, R249, RZ ;  /* 0x000000f905be7210 */ /* 0x002fca0007f3e0ff */
[----:B--2---:R-:W-:-:S05]  /*17280*/  IMAD.X R191, R2, 0x1, R7, P1 ;  /* 0x0000000102bf7824 */ /* 0x004fca00008e0607 */
        /* <DEDUP_REMOVED lines=43> */
[----:B------:R-:W1:Y:S01]  /*17540*/  LDL.LU R187, [R1+0x4] ;  /* 0x0000040001bb7983 */ /* 0x000e620000300800 */
[-C--:B------:R-:W-:Y:S02]  /*17550*/  IADD3 R184, P4, R184, R186.reuse, RZ ;  /* 0x000000bab8b87210 */ /* 0x080fe40007f9e0ff */
[-C--:B------:R-:W-:Y:S01]  /*17560*/  IADD3 R13, P5, R13, R186.reuse, RZ ;  /* 0x000000ba0d0d7210 */ /* 0x080fe20007fbe0ff */
[----:B------:R-:W2:Y:S02]  /*17570*/  LDL.LU R191, [R1+0x20] ;  /* 0x0000200001bf7983 */ /* 0x000ea40000300800 */
[--C-:B------:R-:W-:Y:S01]  /*17580*/  IMAD.X R14, R14, 0x1, R185.reuse, P4 ;  /* 0x000000010e0e7824 */ /* 0x100fe200020e06b9 */
[-C--:B------:R-:W-:Y:S01]  /*17590*/  IADD3 R15, P4, R15, R186.reuse, RZ ;  /* 0x000000ba0f0f7210 */ /* 0x080fe20007f9e0ff */
[--C-:B------:R-:W-:Y:S01]  /*175a0*/  IMAD.X R154, R154, 0x1, R185.reuse, P5 ;  /* 0x000000019a9a7824 */ /* 0x100fe200028e06b9 */
[-C--:B------:R-:W-:Y:S01]  /*175b0*/  IADD3 R155, P5, R155, R186.reuse, RZ ;  /* 0x000000ba9b9b7210 */ /* 0x080fe20007fbe0ff */
[----:B----4-:R-:W3:Y:S02]  /*175c0*/  LDL.LU R7, [R1+0x28] ;  /* 0x0000280001077983 */ /* 0x010ee40000300800 */
[--C-:B------:R-:W-:Y:S01]  /*175d0*/  IMAD.X R156, R156, 0x1, R185.reuse, P4 ;  /* 0x000000019c9c7824 */ /* 0x100fe200020e06b9 */
[-C--:B------:R-:W-:Y:S01]  /*175e0*/  IADD3 R157, P4, R157, R186.reuse, RZ ;  /* 0x000000ba9d9d7210 */ /* 0x080fe20007f9e0ff */
[--C-:B------:R-:W-:Y:S01]  /*175f0*/  IMAD.X R168, R168, 0x1, R185.reuse, P5 ;  /* 0x00000001a8a87824 */ /* 0x100fe200028e06b9 */
[-C--:B------:R-:W-:Y:S01]  /*17600*/  IADD3 R169, P5, R169, R186.reuse, RZ ;  /* 0x000000baa9a97210 */ /* 0x080fe20007fbe0ff */
[----:B------:R-:W4:Y:S02]  /*17610*/  LDL.LU R5, [R1+0x30] ;  /* 0x0000300001057983 */ /* 0x000f240000300800 */
[----:B------:R-:W-:Y:S01]  /*17620*/  IMAD.X R170, R170, 0x1, R185, P4 ;  /* 0x00000001aaaa7824 */ /* 0x000fe200020e06b9 */
[----:B------:R-:W-:-:S02]  /*17630*/  IADD3 R171, P4, R171, R186, RZ ;  /* 0x000000baabab7210 */ /* 0x000fc40007f9e0ff */
[----:B------:R-:W-:Y:S01]  /*17640*/  SHF.R.S32.HI R0, RZ, 0x1f, R6 ;  /* 0x0000001fff007819 */ /* 0x000fe20000011406 */
[--C-:B------:R-:W-:Y:S01]  /*17650*/  IMAD.X R179, R179, 0x1, R185.reuse, P5 ;  /* 0x00000001b3b37824 */ /* 0x100fe200028e06b9 */
[----:B------:R-:W-:Y:S01]  /*17660*/  LEA R188, P0, R6, R188, 0x2 ;  /* 0x000000bc06bc7211 */ /* 0x000fe200078010ff */
[--C-:B------:R-:W-:Y:S01]  /*17670*/  IMAD.X R180, R180, 0x1, R185.reuse, P4 ;  /* 0x00000001b4b47824 */ /* 0x100fe200020e06b9 */
[-C--:B------:R-:W-:Y:S01]  /*17680*/  IADD3 R200, P4, R200, R186.reuse, RZ ;  /* 0x000000bac8c87210 */ /* 0x080fe20007f9e0ff */
[----:B------:R-:W4:Y:S01]  /*17690*/  LDL.LU R190, [R1+0x38] ;  /* 0x0000380001be7983 */ /* 0x000f220000300800 */
[-C--:B------:R-:W-:Y:S02]  /*176a0*/  IADD3 R198, P5, R198, R186.reuse, RZ ;  /* 0x000000bac6c67210 */ /* 0x080fe40007fbe0ff */
[----:B------:R-:W-:Y:S01]  /*176b0*/  SHF.L.U64.HI R0, R6, 0x2, R0 ;  /* 0x0000000206007819 */ /* 0x000fe20000010200 */
[--C-:B------:R-:W-:Y:S01]  /*176c0*/  IMAD.X R199, R199, 0x1, R185.reuse, P4 ;  /* 0x00000001c7c77824 */ /* 0x100fe200020e06b9 */
[-C--:B------:R-:W-:Y:S01]  /*176d0*/  IADD3 R214, P4, R214, R186.reuse, RZ ;  /* 0x000000bad6d67210 */ /* 0x080fe20007f9e0ff */
[--C-:B------:R-:W-:Y:S01]  /*176e0*/  IMAD.X R197, R197, 0x1, R185.reuse, P5 ;  /* 0x00000001c5c57824 */ /* 0x100fe200028e06b9 */
[-C--:B------:R-:W-:Y:S01]  /*176f0*/  IADD3 R212, P5, R212, R186.reuse, RZ ;  /* 0x000000bad4d47210 */ /* 0x080fe20007fbe0ff */
[----:B------:R-:W-:Y:S01]  /*17700*/  IMAD.X R189, R189, 0x1, R0, P0 ;  /* 0x00000001bdbd7824 */ /* 0x000fe200000e0600 */
[-C--:B------:R-:W-:Y:S01]  /*17710*/  IADD3 R8, P3, R8, R186.reuse, RZ ;  /* 0x000000ba08087210 */ /* 0x080fe20007f7e0ff */
[----:B------:R-:W4:Y:S01]  /*17720*/  LDL.LU R0, [R1] ;  /* 0x0000000001007983 */ /* 0x000f220000300800 */
[-C--:B------:R-:W-:Y:S01]  /*17730*/  IADD3 R9, P2, R9, R186.reuse, RZ ;  /* 0x000000ba09097210 */ /* 0x080fe20007f5e0ff */
[--C-:B------:R-:W-:Y:S01]  /*17740*/  IMAD.X R213, R213, 0x1, R185.reuse, P4 ;  /* 0x00000001d5d57824 */ /* 0x100fe200020e06b9 */
[-C--:B------:R-:W-:Y:S01]  /*17750*/  IADD3 R10, P1, R10, R186.reuse, RZ ;  /* 0x000000ba0a0a7210 */ /* 0x080fe20007f3e0ff */
[----:B------:R-:W-:Y:S01]  /*17760*/  STL [R1+0x6c8], R189 ;  /* 0x0006c8bd01007387 */ /* 0x000fe20000100800 */
[----:B------:R-:W-:Y:S01]  /*17770*/  IMAD.X R211, R211, 0x1, R185, P5 ;  /* 0x00000001d3d37824 */ /* 0x000fe200028e06b9 */
[----:B------:R-:W-:-:S02]  /*17780*/  IADD3 R228, P4, R228, R186, RZ ;  /* 0x000000bae4e47210 */ /* 0x000fc40007f9e0ff */
[----:B------:R-:W-:Y:S01]  /*17790*/  STL [R1+0x6c4], R188 ;  /* 0x0006c4bc01007387 */ /* 0x000fe20000100800 */
[-C--:B------:R-:W-:Y:S02]  /*177a0*/  IADD3 R11, P0, R11, R186.reuse, RZ ;  /* 0x000000ba0b0b7210 */ /* 0x080fe40007f1e0ff */
[-C--:B------:R-:W-:Y:S01]  /*177b0*/  IADD3 R226, P5, R226, R186.reuse, RZ ;  /* 0x000000bae2e27210 */ /* 0x080fe20007fbe0ff */
[----:B------:R-:W-:Y:S01]  /*177c0*/  STL [R1+0x6cc], R184 ;  /* 0x0006ccb801007387 */ /* 0x000fe20000100800 */
[-C--:B------:R-:W-:Y:S01]  /*177d0*/  IADD3 R12, P6, R12, R186.reuse, RZ ;  /* 0x000000ba0c0c7210 */ /* 0x080fe20007fde0ff */
[--C-:B------:R-:W-:Y:S02]  /*177e0*/  IMAD.X R227, R227, 0x1, R185.reuse, P4 ;  /* 0x00000001e3e37824 */ /* 0x100fe400020e06b9 */
[----:B------:R-:W-:Y:S01]  /*177f0*/  STL [R1+0x6d0], R8 ;  /* 0x0006d00801007387 */ /* 0x000fe20000100800 */
[----:B------:R-:W-:Y:S01]  /*17800*/  IMAD.X R16, R16, 0x1, R185, P3 ;  /* 0x0000000110107824 */ /* 0x000fe200018e06b9 */
[----:B------:R-:W-:-:S02]  /*17810*/  IADD3 R242, P4, R242, R186, RZ ;  /* 0x000000baf2f27210 */ /* 0x000fc40007f9e0ff */
[----:B------:R-:W-:Y:S01]  /*17820*/  STL [R1+0x6d4], R9 ;  /* 0x0006d40901007387 */ /* 0x000fe20000100800 */
[--C-:B------:R-:W-:Y:S01]  /*17830*/  IMAD.X R225, R225, 0x1, R185.reuse, P5 ;  /* 0x00000001e1e17824 */ /* 0x100fe200028e06b9 */
[-C--:B------:R-:W-:Y:S02]  /*17840*/  IADD3 R17, P3, R17, R186.reuse, RZ ;  /* 0x000000ba11117210 */ /* 0x080fe40007f7e0ff */
[----:B------:R-:W-:Y:S01]  /*17850*/  STL [R1+0x6d8], R10 ;  /* 0x0006d80a01007387 */ /* 0x000fe20000100800 */
[-C--:B------:R-:W-:Y:S01]  /*17860*/  IADD3 R240, P5, R240, R186.reuse, RZ ;  /* 0x000000baf0f07210 */ /* 0x080fe20007fbe0ff */
[----:B------:R-:W-:Y:S02]  /*17870*/  IMAD.X R18, R18, 0x1, R185, P2 ;  /* 0x0000000112127824 */ /* 0x000fe400010e06b9 */
[----:B------:R-:W-:Y:S01]  /*17880*/  STL [R1+0x6dc], R11 ;  /* 0x0006dc0b01007387 */ /* 0x000fe20000100800 */
[----:B------:R-:W-:-:S03]  /*17890*/  IADD3 R19, P2, R19, R186, RZ ;  /* 0x000000ba13137210 */ /* 0x000fc60007f5e0ff */
[----:B------:R-:W-:Y:S01]  /*178a0*/  STL [R1+0x6e0], R12 ;  /* 0x0006e00c01007387 */ /* 0x000fe20000100800 */
[----:B------:R-:W-:-:S03]  /*178b0*/  IMAD.X R20, R20, 0x1, R185, P1 ;  /* 0x0000000114147824 */ /* 0x000fc600008e06b9 */
[----:B------:R-:W-:Y:S01]  /*178c0*/  STL [R1+0x6e4], R13 ;  /* 0x0006e40d01007387 */ /* 0x000fe20000100800 */
[-C--:B------:R-:W-:Y:S01]  /*178d0*/  IADD3 R21, P1, R21, R186.reuse, RZ ;  /* 0x000000ba15157210 */ /* 0x080fe20007f3e0ff */
[--C-:B------:R-:W-:Y:S02]  /*178e0*/  IMAD.X R241, R241, 0x1, R185.reuse, P4 ;  /* 0x00000001f1f17824 */ /* 0x100fe400020e06b9 */
[----:B------:R-:W-:Y:S01]  /*178f0*/  STL [R1+0x6e8], R14 ;  /* 0x0006e80e01007387 */ /* 0x000fe20000100800 */
[----:B------:R-:W-:Y:S01]  /*17900*/  IMAD.X R239, R239, 0x1, R185, P5 ;  /* 0x00000001efef7824 */ /* 0x000fe200028e06b9 */
[----:B------:R-:W-:Y:S02]  /*17910*/  IADD3 R249, P4, R249, R186, RZ ;  /* 0x000000baf9f97210 */ /* 0x000fe40007f9e0ff */
[----:B------:R-:W-:Y:S04]  /*17920*/  STL [R1+0x6ec], R15 ;  /* 0x0006ec0f01007387 */ /* 0x000fe80000100800 */
[----:B------:R-:W-:Y:S04]  /*17930*/  STL [R1+0x6f0], R16 ;  /* 0x0006f01001007387 */ /* 0x000fe80000100800 */
[----:B------:R-:W-:Y:S04]  /*17940*/  STL [R1+0x6f4], R17 ;  /* 0x0006f41101007387 */ /* 0x000fe80000100800 */
[----:B------:R-:W-:Y:S04]  /*17950*/  STL [R1+0x6f8], R18 ;  /* 0x0006f81201007387 */ /* 0x000fe80000100800 */
[----:B------:R-:W-:Y:S04]  /*17960*/  STL [R1+0x6fc], R19 ;  /* 0x0006fc1301007387 */ /* 0x000fe80000100800 */
[----:B------:R-:W-:Y:S04]  /*17970*/  STL [R1+0x700], R20 ;  /* 0x0007001401007387 */ /* 0x000fe80000100800 */
[----:B------:R-:W-:Y:S04]  /*17980*/  STL [R1+0x704], R21 ;  /* 0x0007041501007387 */ /* 0x000fe80000100800 */
[----:B------:R1:W-:Y:S01]  /*17990*/  STL [R1+0x10], R249 ;  /* 0x000010f901007387 */ /* 0x0003e20000100800 */
[----:B------:R-:W-:-:S02]  /*179a0*/  UIADD3 UR4, UR4, 0x1, URZ ;  /* 0x0000000104047890 */ /* 0x000fc4000fffe03f */
[----:B------:R-:W-:Y:S01]  /*179b0*/  UIADD3 UR8, UR8, -0x40, URZ ;  /* 0xffffffc008087890 */ /* 0x000fe2000fffe03f */
[----:B------:R-:W0:Y:S01]  /*179c0*/  LDGDEPBAR ;  /* 0x00000000000079af */ /* 0x000e220000000000 */
[----:B-1----:R-:W-:-:S05]  /*179d0*/  IADD3 R187, P5, R187, R186, RZ ;  /* 0x000000babbbb7210 */ /* 0x002fca0007fbe0ff */
[----:B------:R-:W-:Y:S04]  /*179e0*/  STL [R1+0x4], R187 ;  /* 0x000004bb01007387 */ /* 0x000fe80000100800 */
[----:B------:R-:W4:Y:S01]  /*179f0*/  LDL.LU R249, [R1+0x740] ;  /* 0x0007400001f97983 */ /* 0x000f220000300800 */
[--C-:B------:R-:W-:Y:S01]  /*17a00*/  IMAD.X R158, R158, 0x1, R185.reuse, P3 ;  /* 0x000000019e9e7824 */ /* 0x100fe200018e06b9 */
[-C--:B------:R-:W-:Y:S01]  /*17a10*/  IADD3 R159, P3, R159, R186.reuse, RZ ;  /* 0x000000ba9f9f7210 */ /* 0x080fe20007f7e0ff */
[--C-:B------:R-:W-:Y:S01]  /*17a20*/  IMAD.X R160, R160, 0x1, R185.reuse, P2 ;  /* 0x00000001a0a07824 */ /* 0x100fe200010e06b9 */
[----:B------:R-:W4:Y:S03]  /*17a30*/  LDL.LU R189, [R1+0x40] ;  /* 0x0000400001bd7983 */ /* 0x000f260000300800 */
[----:B------:R-:W-:Y:S01]  /*17a40*/  IMAD.X R172, R172, 0x1, R185, P3 ;  /* 0x00000001acac7824 */ /* 0x000fe200018e06b9 */
[----:B------:R-:W-:-:S05]  /*17a50*/  IADD3 R173, P3, R173, R186, RZ ;  /* 0x000000baadad7210 */ /* 0x000fca0007f7e0ff */
[----:B------:R-:W-:Y:S01]  /*17a60*/  IMAD.X R181, R181, 0x1, R185, P3 ;  /* 0x00000001b5b57824 */ /* 0x000fe200018e06b9 */
[-C--:B------:R-:W-:Y:S02]  /*17a70*/  IADD3 R202, P3, R202, R186.reuse, RZ ;  /* 0x000000bacaca7210 */ /* 0x080fe40007f7e0ff */
[----:B------:R-:W-:-:S03]  /*17a80*/  IADD3 R161, P2, R161, R186, RZ ;  /* 0x000000baa1a17210 */ /* 0x000fc60007f5e0ff */
[--C-:B------:R-:W-:Y:S01]  /*17a90*/  IMAD.X R201, R201, 0x1, R185.reuse, P3 ;  /* 0x00000001c9c97824 */ /* 0x100fe200018e06b9 */
[-C--:B------:R-:W-:Y:S01]  /*17aa0*/  IADD3 R216, P3, R216, R186.reuse, RZ ;  /* 0x000000bad8d87210 */ /* 0x080fe20007f7e0ff */
        /* <DEDUP_REMOVED lines=30> */
[----:B------:R1:W-:Y:S01]  /*17c90*/  STL [R1+0x18], R251 ;  /* 0x000018fb01007387 */ /* 0x0003e20000100800 */
[--C-:B------:R-:W-:Y:S01]  /*17ca0*/  IMAD.X R207, R207, 0x1, R185.reuse, P0 ;  /* 0x00000001cfcf7824 */ /* 0x100fe200000e06b9 */
[-C--:B------:R-:W-:Y:S01]  /*17cb0*/  IADD3 R222, P0, R222, R186.reuse, RZ ;  /* 0x000000badede7210 */ /* 0x080fe20007f1e0ff */
[--C-:B------:R-:W-:Y:S01]  /*17cc0*/  IMAD.X R231, R231, 0x1, R185.reuse, P2 ;  /* 0x00000001e7e77824 */ /* 0x100fe200010e06b9 */
[-C--:B------:R-:W-:Y:S01]  /*17cd0*/  IADD3 R246, P2, R246, R186.reuse, RZ ;  /* 0x000000baf6f67210 */ /* 0x080fe20007f5e0ff */
[--C-:B------:R-:W-:Y:S01]  /*17ce0*/  IMAD.X R219, R219, 0x1, R185.reuse, P1 ;  /* 0x00000001dbdb7824 */ /* 0x100fe200008e06b9 */
[----:B-1----:R-:W4:Y:S01]  /*17cf0*/  LDL.LU R251, [R1+0x73c] ;  /* 0x00073c0001fb7983 */ /* 0x002f220000300800 */
[-C--:B------:R-:W-:Y:S01]  /*17d00*/  IADD3 R234, P1, R234, R186.reuse, RZ ;  /* 0x000000baeaea7210 */ /* 0x080fe20007f3e0ff */
[--C-:B------:R-:W-:Y:S01]  /*17d10*/  IMAD.X R221, R221, 0x1, R185.reuse, P0 ;  /* 0x00000001dddd7824 */ /* 0x100fe200000e06b9 */
[-C--:B------:R-:W-:Y:S01]  /*17d20*/  IADD3 R236, P0, R236, R186.reuse, RZ ;  /* 0x000000baecec7210 */ /* 0x080fe20007f1e0ff */
[--C-:B------:R-:W-:Y:S01]  /*17d30*/  IMAD.X R245, R245, 0x1, R185.reuse, P2 ;  /* 0x00000001f5f57824 */ /* 0x100fe200010e06b9 */
[-C--:B--2---:R-:W-:Y:S01]  /*17d40*/  IADD3 R191, P2, R191, R186.reuse, RZ ;  /* 0x000000babfbf7210 */ /* 0x084fe20007f5e0ff */
[--C-:B------:R-:W-:Y:S01]  /*17d50*/  IMAD.X R233, R233, 0x1, R185.reuse, P1 ;  /* 0x00000001e9e97824 */ /* 0x100fe200008e06b9 */
[----:B------:R-:W-:Y:S01]  /*17d60*/  IADD3 R248, P1, R248, R186, RZ ;  /* 0x000000baf8f87210 */ /* 0x000fe20007f3e0ff */
[----:B------:R-:W2:Y:S01]  /*17d70*/  LDL.LU R6, [R1+0x48] ;  /* 0x0000480001067983 */ /* 0x000ea20000300800 */
[----:B------:R-:W-:-:S03]  /*17d80*/  IMAD.X R235, R235, 0x1, R185, P0 ;  /* 0x00000001ebeb7824 */ /* 0x000fc600000e06b9 */
[----:B------:R-:W2:Y:S01]  /*17d90*/  LDL.LU R19, [R1+0x14] ;  /* 0x0000140001137983 */ /* 0x000ea20000300800 */
[-C--:B------:R-:W-:Y:S01]  /*17da0*/  IADD3 R250, P0, R250, R186.reuse, RZ ;  /* 0x000000bafafa7210 */ /* 0x080fe20007f1e0ff */
[----:B------:R-:W-:Y:S02]  /*17db0*/  IMAD.X R247, R247, 0x1, R185, P1 ;  /* 0x00000001f7f77824 */ /* 0x000fe400008e06b9 */
[----:B------:R-:W2:Y:S01]  /*17dc0*/  LDL.LU R18, [R1+0x50] ;  /* 0x0000500001127983 */ /* 0x000ea20000300800 */
[----:B---3--:R-:W-:-:S03]  /*17dd0*/  IADD3 R7, P1, R7, R186, RZ ;  /* 0x000000ba07077210 */ /* 0x008fc60007f3e0ff */
[----:B------:R1:W-:Y:S04]  /*17de0*/  STL [R1+0x20], R191 ;  /* 0x000020bf01007387 */ /* 0x0003e80000100800 */
[----:B-1----:R-:W3:Y:S04]  /*17df0*/  LDL.LU R191, [R1+0x1c] ;  /* 0x00001c0001bf7983 */ /* 0x002ee80000300800 */
[----:B------:R-:W3:Y:S04]  /*17e00*/  LDL.LU R17, [R1+0x58] ;  /* 0x0000580001117983 */ /* 0x000ee80000300800 */
[----:B------:R-:W3:Y:S04]  /*17e10*/  LDL.LU R187, [R1+0x24] ;  /* 0x0000240001bb7983 */ /* 0x000ee80000300800 */
[----:B------:R1:W-:Y:S04]  /*17e20*/  STL [R1+0x28], R7 ;  /* 0x0000280701007387 */ /* 0x0003e80000100800 */
[----:B-1----:R-:W3:Y:S04]  /*17e30*/  LDL.LU R7, [R1+0x60] ;  /* 0x0000600001077983 */ /* 0x002ee80000300800 */
[----:B------:R-:W3:Y:S04]  /*17e40*/  LDL.LU R16, [R1+0x68] ;  /* 0x0000680001107983 */ /* 0x000ee80000300800 */
[----:B------:R-:W3:Y:S04]  /*17e50*/  LDL.LU R15, [R1+0x34] ;  /* 0x00003400010f7983 */ /* 0x000ee80000300800 */
[----:B------:R-:W3:Y:S01]  /*17e60*/  LDL.LU R14, [R1+0x70] ;  /* 0x00007000010e7983 */ /* 0x000ee20000300800 */
[----:B----4-:R-:W-:Y:S01]  /*17e70*/  IMAD.X R249, R249, 0x1, R185, P0 ;  /* 0x00000001f9f97824 */ /* 0x010fe200000e06b9 */
[----:B------:R-:W-:-:S05]  /*17e80*/  IADD3 R5, P0, R5, R186, RZ ;  /* 0x000000ba05057210 */ /* 0x000fca0007f1e0ff */
[----:B------:R1:W-:Y:S04]  /*17e90*/  STL [R1+0x30], R5 ;  /* 0x0000300501007387 */ /* 0x0003e80000100800 */
[----:B------:R-:W4:Y:S04]  /*17ea0*/  LDL.LU R13, [R1+0x3c] ;  /* 0x00003c00010d7983 */ /* 0x000f280000300800 */
[----:B-1----:R-:W4:Y:S04]  /*17eb0*/  LDL.LU R5, [R1+0x78] ;  /* 0x0000780001057983 */ /* 0x002f280000300800 */
        /* <DEDUP_REMOVED lines=17> */
[--C-:B------:R-:W-:Y:S01]  /*17fd0*/  IMAD.X R251, R251, 0x1, R185.reuse, P6 ;  /* 0x00000001fbfb7824 */ /* 0x100fe200030e06b9 */
[----:B------:R-:W-:Y:S01]  /*17fe0*/  IADD3 R190, P6, R190, R186, RZ ;  /* 0x000000babebe7210 */ /* 0x000fe20007fde0ff */
[----:B------:R-:W-:-:S04]  /*17ff0*/  IMAD.X R2, R2, 0x1, R185, P4 ;  /* 0x0000000102027824 */ /* 0x000fc800020e06b9 */
[----:B------:R1:W-:Y:S04]  /*18000*/  STL [R1+0x38], R190 ;  /* 0x000038be01007387 */ /* 0x0003e80000100800 */
[----:B------:R-:W4:Y:S01]  /*18010*/  LDL.LU R10, [R1+0x88] ;  /* 0x00008800010a7983 */ /* 0x000f220000300800 */
[----:B------:R-:W-:-:S03]  /*18020*/  IADD3 R189, P5, R189, R186, RZ ;  /* 0x000000babdbd7210 */ /* 0x000fc60007fbe0ff */
[----:B------:R-:W4:Y:S04]  /*18030*/  LDL.LU R9, [R1+0x54] ;  /* 0x0000540001097983 */ /* 0x000f280000300800 */
[----:B------:R-:W4:Y:S04]  /*18040*/  LDL.LU R8, [R1+0x90] ;  /* 0x0000900001087983 */ /* 0x000f280000300800 */
[----:B------:R3:W-:Y:S01]  /*18050*/  STL [R1], R0 ;  /* 0x0000000001007387 */ /* 0x0007e20000100800 */
[----:B--2---:R-:W-:-:S03]  /*18060*/  IADD3 R6, P4, R6, R186, RZ ;  /* 0x000000ba06067210 */ /* 0x004fc60007f9e0ff */
[----:B------:R-:W2:Y:S04]  /*18070*/  LDL.LU R184, [R1+0x5c] ;  /* 0x00005c0001b87983 */ /* 0x000ea80000300800 */
[----:B-1----:R-:W2:Y:S01]  /*18080*/  LDL.LU R190, [R1+0x98] ;  /* 0x0000980001be7983 */ /* 0x002ea20000300800 */
[----:B---3--:R-:W-:-:S03]  /*18090*/  IMAD.X R191, R191, 0x1, R185, P2 ;  /* 0x00000001bfbf7824 */ /* 0x008fc600010e06b9 */
[----:B------:R-:W3:Y:S01]  /*180a0*/  LDL.LU R0, [R1+0x64] ;  /* 0x0000640001007983 */ /* 0x000ee20000300800 */
[----:B------:R-:W-:-:S03]  /*180b0*/  IMAD.X R19, R19, 0x1, R185, P3 ;  /* 0x0000000113137824 */ /* 0x000fc600018e06b9 */
[----:B------:R1:W-:Y:S01]  /*180c0*/  STL [R1+0x8], R2 ;  /* 0x0000080201007387 */ /* 0x0003e20000100800 */
[-C--:B------:R-:W-:Y:S01]  /*180d0*/  IADD3 R18, P3, R18, R186.reuse, RZ ;  /* 0x000000ba12127210 */ /* 0x080fe20007f7e0ff */
[----:B------:R-:W-:Y:S01]  /*180e0*/  IMAD.X R187, R187, 0x1, R185, P1 ;  /* 0x00000001bbbb7824 */ /* 0x000fe200008e06b9 */
[-C--:B------:R-:W-:Y:S01]  /*180f0*/  IADD3 R17, P2, R17, R186.reuse, RZ ;  /* 0x000000ba11117210 */ /* 0x080fe20007f5e0ff */
[----:B-1----:R-:W3:Y:S04]  /*18100*/  LDL.LU R2, [R1+0x738] ;  /* 0x0007380001027983 */ /* 0x002ee80000300800 */
[----:B------:R1:W-:Y:S04]  /*18110*/  STL [R1+0x40], R189 ;  /* 0x000040bd01007387 */ /* 0x0003e80000100800 */
[----:B------:R-:W3:Y:S01]  /*18120*/  LDL.LU R188, [R1+0xa0] ;  /* 0x0000a00001bc7983 */ /* 0x000ee20000300800 */
[----:B------:R-:W-:-:S03]  /*18130*/  IADD3 R7, P1, R7, R186, RZ ;  /* 0x000000ba07077210 */ /* 0x000fc60007f3e0ff */
[----:B-1----:R-:W3:Y:S04]  /*18140*/  LDL.LU R189, [R1+0xa8] ;  /* 0x0000a80001bd7983 */ /* 0x002ee80000300800 */
[----:B------:R1:W-:Y:S01]  /*18150*/  STL [R1+0x48], R6 ;  /* 0x0000480601007387 */ /* 0x0003e20000100800 */
[--C-:B------:R-:W-:Y:S01]  /*18160*/  IMAD.X R3, R3, 0x1, R185.reuse, P0 ;  /* 0x0000000103037824 */ /* 0x100fe200000e06b9 */
[----:B------:R-:W-:Y:S02]  /*18170*/  IADD3 R16, P0, R16, R186, RZ ;  /* 0x000000ba10107210 */ /* 0x000fe40007f1e0ff */
[----:B-1----:R-:W3:Y:S04]  /*18180*/  LDL.LU R6, [R1+0x74] ;  /* 0x0000740001067983 */ /* 0x002ee80000300800 */
[----:B------:R1:W-:Y:S04]  /*18190*/  STL [R1+0x1c], R191 ;  /* 0x00001cbf01007387 */ /* 0x0003e80000100800 */
[----:B------:R-:W-:Y:S01]  /*181a0*/  STL [R1+0x14], R19 ;  /* 0x0000141301007387 */ /* 0x000fe20000100800 */
[----:B------:R-:W-:-:S03]  /*181b0*/  IMAD.X R15, R15, 0x1, R185, P6 ;  /* 0x000000010f0f7824 */ /* 0x000fc600030e06b9 */
[----:B-1----:R-:W3:Y:S04]  /*181c0*/  LDL.LU R191, [R1+0x7c] ;  /* 0x00007c0001bf7983 */ /* 0x002ee80000300800 */
[----:B------:R-:W-:Y:S04]  /*181d0*/  STL [R1+0x50], R18 ;  /* 0x0000501201007387 */ /* 0x000fe80000100800 */
[----:B------:R1:W-:Y:S01]  /*181e0*/  STL [R1+0x24], R187 ;  /* 0x000024bb01007387 */ /* 0x0003e20000100800 */
[----:B------:R-:W-:Y:S01]  /*181f0*/  IADD3 R14, P6, R14, R186, RZ ;  /* 0x000000ba0e0e7210 */ /* 0x000fe20007fde0ff */
[----:B------:R-:W-:-:S02]  /*18200*/  IMAD.X R4, R4, 0x1, R185, P3 ;  /* 0x0000000104047824 */ /* 0x000fc400018e06b9 */
[----:B-1----:R-:W3:Y:S04]  /*18210*/  LDL.LU R187, [R1+0xb8] ;  /* 0x0000b80001bb7983 */ /* 0x002ee80000300800 */
[----:B------:R-:W-:Y:S04]  /*18220*/  STL [R1+0x58], R17 ;  /* 0x0000581101007387 */ /* 0x000fe80000100800 */
[----:B------:R1:W-:Y:S04]  /*18230*/  STL [R1+0x60], R7 ;  /* 0x0000600701007387 */ /* 0x0003e80000100800 */
[----:B-1----:R-:W3:Y:S04]  /*18240*/  LDL.LU R7, [R1+0x84] ;  /* 0x0000840001077983 */ /* 0x002ee80000300800 */
[----:B------:R1:W-:Y:S04]  /*18250*/  STL [R1+0x2c], R3 ;  /* 0x00002c0301007387 */ /* 0x0003e80000100800 */
[----:B-1----:R-:W3:Y:S04]  /*18260*/  LDL.LU R3, [R1+0x734] ;  /* 0x0007340001037983 */ /* 0x002ee80000300800 */
[----:B------:R-:W-:Y:S04]  /*18270*/  STL [R1+0x68], R16 ;  /* 0x0000681001007387 */ /* 0x000fe80000100800 */
[----:B------:R-:W-:Y:S01]  /*18280*/  STL [R1+0x34], R15 ;  /* 0x0000340f01007387 */ /* 0x000fe20000100800 */
[--C-:B----4-:R-:W-:Y:S01]  /*18290*/  IMAD.X R13, R13, 0x1, R185.reuse, P5 ;  /* 0x000000010d0d7824 */ /* 0x110fe200028e06b9 */
[----:B------:R-:W-:Y:S01]  /*182a0*/  IADD3 R5, P5, R5, R186, RZ ;  /* 0x000000ba05057210 */ /* 0x000fe20007fbe0ff */
[----:B------:R-:W-:-:S04]  /*182b0*/  IMAD.X R12, R12, 0x1, R185, P4 ;  /* 0x000000010c0c7824 */ /* 0x000fc800020e06b9 */
[----:B------:R1:W-:Y:S04]  /*182c0*/  STL [R1+0x78], R5 ;  /* 0x0000780501007387 */ /* 0x0003e80000100800 */
[----:B------:R-:W-:Y:S04]  /*182d0*/  STL [R1+0x70], R14 ;  /* 0x0000700e01007387 */ /* 0x000fe80000100800 */
[----:B-1----:R-:W4:Y:S04]  /*182e0*/  LDL.LU R5, [R1+0xc0] ;  /* 0x0000c00001057983 */ /* 0x002f280000300800 */
[----:B------:R-:W-:Y:S04]  /*182f0*/  STL [R1+0x3c], R13 ;  /* 0x00003c0d01007387 */ /* 0x000fe80000100800 */
[----:B------:R1:W-:Y:S04]  /*18300*/  STL [R1+0x4c], R4 ;  /* 0x00004c0401007387 */ /* 0x0003e80000100800 */
[----:B------:R-:W-:Y:S04]  /*18310*/  STL [R1+0x44], R12 ;  /* 0x0000440c01007387 */ /* 0x000fe80000100800 */
[----:B-1----:R-:W4:Y:S01]  /*18320*/  LDL.LU R4, [R1+0x730] ;  /* 0x0007300001047983 */ /* 0x002f220000300800 */
[----:B------:R-:W-:-:S05]  /*18330*/  IADD3 R11, P4, R11, R186, RZ ;  /* 0x000000ba0b0b7210 */ /* 0x000fca0007f9e0ff */
[----:B------:R-:W-:Y:S01]  /*18340*/  STL [R1+0x80], R11 ;  /* 0x0000800b01007387 */ /* 0x000fe20000100800 */
[----:B------:R-:W-:Y:S01]  /*18350*/  IADD3 R10, P3, R10, R186, RZ ;  /* 0x000000ba0a0a7210 */ /* 0x000fe20007f7e0ff */
[----:B------:R-:W-:-:S04]  /*18360*/  IMAD.X R9, R9, 0x1, R185, P2 ;  /* 0x0000000109097824 */ /* 0x000fc800010e06b9 */
[----:B------:R-:W-:Y:S01]  /*18370*/  STL [R1+0x88], R10 ;  /* 0x0000880a01007387 */ /* 0x000fe20000100800 */
[----:B------:R-:W-:-:S03]  /*18380*/  IADD3 R8, P2, R8, R186, RZ ;  /* 0x000000ba08087210 */ /* 0x000fc60007f5e0ff */
[----:B------:R-:W-:Y:S01]  /*18390*/  STL [R1+0x54], R9 ;  /* 0x0000540901007387 */ /* 0x000fe20000100800 */
[--C-:B--2---:R-:W-:Y:S01]  /*183a0*/  IMAD.X R184, R184, 0x1, R185.reuse, P1 ;  /* 0x00000001b8b87824 */ /* 0x104fe200008e06b9 */
[----:B------:R-:W-:Y:S02]  /*183b0*/  IADD3 R190, P1, R190, R186, RZ ;  /* 0x000000babebe7210 */ /* 0x000fe40007f3e0ff */
[----:B------:R-:W-:Y:S01]  /*183c0*/  STL [R1+0x90], R8 ;  /* 0x0000900801007387 */ /* 0x000fe20000100800 */
[----:B---3--:R-:W-:-:S03]  /*183d0*/  IMAD.X R0, R0, 0x1, R185, P0 ;  /* 0x0000000100007824 */ /* 0x008fc600000e06b9 */
[----:B------:R1:W-:Y:S04]  /*183e0*/  STL [R1+0x98], R190 ;  /* 0x000098be01007387 */ /* 0x0003e80000100800 */
[----:B------:R-:W-:Y:S04]  /*183f0*/  STL [R1+0x5c], R184 ;  /* 0x00005cb801007387 */ /* 0x000fe80000100800 */
[----:B-1----:R-:W2:Y:S01]  /*18400*/  LDL.LU R190, [R1+0xc8] ;  /* 0x0000c80001be7983 */ /* 0x002ea20000300800 */
[----:B------:R-:W-:-:S03]  /*18410*/  IMAD.X R2, R2, 0x1, R185, P6 ;  /* 0x0000000102027824 */ /* 0x000fc600030e06b9 */
[----:B------:R1:W-:Y:S01]  /*18420*/  STL [R1+0x64], R0 ;  /* 0x0000640001007387 */ /* 0x0003e20000100800 */
[----:B------:R-:W-:-:S03]  /*18430*/  IADD3 R188, P0, R188, R186, RZ ;  /* 0x000000babcbc7210 */ /* 0x000fc60007f1e0ff */
[----:B-1----:R-:W3:Y:S01]  /*18440*/  LDL.LU R0, [R1+0x94] ;  /* 0x0000940001007983 */ /* 0x002ee20000300800 */
[----:B------:R-:W-:-:S03]  /*18450*/  IADD3 R189, P6, R189, R186, RZ ;  /* 0x000000babdbd7210 */ /* 0x000fc60007fde0ff */
[----:B------:R1:W-:Y:S04]  /*18460*/  STL [R1+0x6c], R2 ;  /* 0x00006c0201007387 */ /* 0x0003e80000100800 */
[----:B-1----:R-:W3:Y:S01]  /*18470*/  LDL.LU R2, [R1+0x72c] ;  /* 0x00072c0001027983 */ /* 0x002ee20000300800 */
[----:B------:R-:W-:-:S03]  /*18480*/  IMAD.X R6, R6, 0x1, R185, P5 ;  /* 0x0000000106067824 */ /* 0x000fc600028e06b9 */
[----:B------:R-:W-:Y:S04]  /*18490*/  STL [R1+0xa0], R188 ;  /* 0x0000a0bc01007387 */ /* 0x000fe80000100800 */
[----:B------:R-:W3:Y:S04]  /*184a0*/  LDL.LU R20, [R1+0xd0] ;  /* 0x0000d00001147983 */ /* 0x000ee80000300800 */
[----:B------:R-:W-:Y:S01]  /*184b0*/  STL [R1+0xa8], R189 ;  /* 0x0000a8bd01007387 */ /* 0x000fe20000100800 */
[--C-:B------:R-:W-:Y:S01]  /*184c0*/  IMAD.X R191, R191, 0x1, R185.reuse, P4 ;  /* 0x00000001bfbf7824 */ /* 0x100fe200020e06b9 */
[----:B------:R-:W-:Y:S01]  /*184d0*/  IADD3 R187, P4, R187, R186, RZ ;  /* 0x000000babbbb7210 */ /* 0x000fe20007f9e0ff */
[----:B------:R-:W-:-:S02]  /*184e0*/  IMAD.X R7, R7, 0x1, R185, P3 ;  /* 0x0000000107077824 */ /* 0x000fc400018e06b9 */
[----:B------:R-:W-:Y:S01]  /*184f0*/  IMAD.X R3, R3, 0x1, R185, P2 ;  /* 0x0000000103037824 */ /* 0x000fe200010e06b9 */
[----:B----4-:R-:W-:-:S05]  /*18500*/  IADD3 R4, P5, R4, R186, RZ ;  /* 0x000000ba04047210 */ /* 0x010fca0007fbe0ff */
[----:B------:R1:W-:Y:S04]  /*18510*/  STL [R1+0xb0], R4 ;  /* 0x0000b00401007387 */ /* 0x0003e80000100800 */
[----:B------:R-:W-:Y:S04]  /*18520*/  STL [R1+0x74], R6 ;  /* 0x0000740601007387 */ /* 0x000fe80000100800 */
[----:B-1----:R-:W4:Y:S04]  /*18530*/  LDL.LU R4, [R1+0x9c] ;  /* 0x00009c0001047983 */ /* 0x002f280000300800 */
[----:B------:R-:W4:Y:S04]  /*18540*/  LDL.LU R19, [R1+0xd8] ;  /* 0x0000d80001137983 */ /* 0x000f280000300800 */
[----:B------:R1:W-:Y:S01]  /*18550*/  STL [R1+0x7c], R191 ;  /* 0x00007cbf01007387 */ /* 0x0003e20000100800 */
[----:B------:R-:W-:-:S03]  /*18560*/  IADD3 R5, P3, R5, R186, RZ ;  /* 0x000000ba05057210 */ /* 0x000fc60007f7e0ff */
[----:B-1----:R-:W4:Y:S04]  /*18570*/  LDL.LU R191, [R1+0xa4] ;  /* 0x0000a40001bf7983 */ /* 0x002f280000300800 */
[----:B------:R-:W4:Y:S04]  /*18580*/  LDL.LU R18, [R1+0xe0] ;  /* 0x0000e00001127983 */ /* 0x000f280000300800 */
[----:B------:R-:W4:Y:S04]  /*18590*/  LDL.LU R17, [R1+0xe8] ;  /* 0x0000e80001117983 */ /* 0x000f280000300800 */
[----:B------:R-:W-:Y:S04]  /*185a0*/  STL [R1+0xb8], R187 ;  /* 0x0000b8bb01007387 */ /* 0x000fe80000100800 */
[----:B------:R-:W4:Y:S04]  /*185b0*/  LDL.LU R16, [R1+0xb4] ;  /* 0x0000b40001107983 */ /* 0x000f280000300800 */
[----:B------:R-:W4:Y:S04]  /*185c0*/  LDL.LU R15, [R1+0xf0] ;  /* 0x0000f000010f7983 */ /* 0x000f280000300800 */
[----:B------:R1:W-:Y:S04]  /*185d0*/  STL [R1+0x84], R7 ;  /* 0x0000840701007387 */ /* 0x0003e80000100800 */
[----:B------:R-:W4:Y:S04]  /*185e0*/  LDL.LU R14, [R1+0xbc] ;  /* 0x0000bc00010e7983 */ /* 0x000f280000300800 */
[----:B------:R-:W4:Y:S04]  /*185f0*/  LDL.LU R13, [R1+0xf8] ;  /* 0x0000f800010d7983 */ /* 0x000f280000300800 */
[----:B-1----:R-:W4:Y:S04]  /*18600*/  LDL.LU R7, [R1+0xc4] ;  /* 0x0000c40001077983 */ /* 0x002f280000300800 */
[----:B------:R-:W4:Y:S04]  /*18610*/  LDL.LU R12, [R1+0x100] ;  /* 0x00010000010c7983 */ /* 0x000f280000300800 */
[----:B------:R1:W-:Y:S04]  /*18620*/  STL [R1+0x8c], R3 ;  /* 0x00008c0301007387 */ /* 0x0003e80000100800 */
[----:B------:R3:W-:Y:S04]  /*18630*/  STL [R1+0xc0], R5 ;  /* 0x0000c00501007387 */ /* 0x0007e80000100800 */
[----:B-1----:R-:W4:Y:S04]  /*18640*/  LDL.LU R3, [R1+0x728] ;  /* 0x0007280001037983 */ /* 0x002f280000300800 */
[----:B------:R-:W4:Y:S01]  /*18650*/  LDL.LU R11, [R1+0x108] ;  /* 0x00010800010b7983 */ /* 0x000f220000300800 */
[----:B--2---:R-:W-:-:S03]  /*18660*/  IADD3 R190, P2, R190, R186, RZ ;  /* 0x000000babebe7210 */ /* 0x004fc60007f5e0ff */
[----:B------:R-:W2:Y:S04]  /*18670*/  LDL.LU R10, [R1+0xd4] ;  /* 0x0000d400010a7983 */ /* 0x000ea80000300800 */
[----:B------:R-:W2:Y:S01]  /*18680*/  LDL.LU R9, [R1+0x110] ;  /* 0x0001100001097983 */ /* 0x000ea20000300800 */
[----:B---3--:R-:W-:-:S03]  /*18690*/  IMAD.X R0, R0, 0x1, R185, P1 ;  /* 0x0000000100007824 */ /* 0x008fc600008e06b9 */
[----:B------:R-:W3:Y:S04]  /*186a0*/  LDL.LU R8, [R1+0xdc] ;  /* 0x0000dc0001087983 */ /* 0x000ee80000300800 */
[----:B------:R-:W3:Y:S04]  /*186b0*/  LDL.LU R184, [R1+0x118] ;  /* 0x0001180001b87983 */ /* 0x000ee80000300800 */
[----:B------:R-:W3:Y:S04]  /*186c0*/  LDL.LU R188, [R1+0xe4] ;  /* 0x0000e40001bc7983 */ /* 0x000ee80000300800 */
[----:B------:R-:W3:Y:S04]  /*186d0*/  LDL.LU R5, [R1+0x120] ;  /* 0x0001200001057983 */ /* 0x000ee80000300800 */
[----:B------:R-:W3:Y:S01]  /*186e0*/  LDL.LU R189, [R1+0x128] ;  /* 0x0001280001bd7983 */ /* 0x000ee20000300800 */
[----:B------:R-:W-:-:S03]  /*186f0*/  IADD3 R20, P1, R20, R186, RZ ;  /* 0x000000ba14147210 */ /* 0x000fc60007f3e0ff */
[----:B------:R-:W3:Y:S04]  /*18700*/  LDL.LU R6, [R1+0xf4] ;  /* 0x0000f40001067983 */ /* 0x000ee80000300800 */
[----:B------:R1:W-:Y:S04]  /*18710*/  STL [R1+0xc8], R190 ;  /* 0x0000c8be01007387 */ /* 0x0003e80000100800 */
[----:B------:R-:W3:Y:S04]  /*18720*/  LDL.LU R187, [R1+0x130] ;  /* 0x0001300001bb7983 */ /* 0x000ee80000300800 */
[----:B------:R1:W-:Y:S01]  /*18730*/  STL [R1+0x94], R0 ;  /* 0x0000940001007387 */ /* 0x0003e20000100800 */
[----:B------:R-:W-:-:S03]  /*18740*/  IMAD.X R2, R2, 0x1, R185, P5 ;  /* 0x0000000102027824 */ /* 0x000fc600028e06b9 */
[----:B-1----:R-:W3:Y:S04]  /*18750*/  LDL.LU R190, [R1+0xfc] ;  /* 0x0000fc0001be7983 */ /* 0x002ee80000300800 */
[----:B------:R-:W3:Y:S01]  /*18760*/  LDL.LU R0, [R1+0x138] ;  /* 0x0001380001007983 */ /* 0x000ee20000300800 */
[----:B----4-:R-:W-:Y:S01]  /*18770*/  IMAD.X R4, R4, 0x1, R185, P0 ;  /* 0x0000000104047824 */ /* 0x010fe200000e06b9 */
[----:B------:R-:W-:-:S04]  /*18780*/  IADD3 R19, P0, R19, R186, RZ ;  /* 0x000000ba13137210 */ /* 0x000fc80007f1e0ff */
[----:B------:R1:W-:Y:S04]  /*18790*/  STL [R1+0x9c], R4 ;  /* 0x00009c0401007387 */ /* 0x0003e80000100800 */
[----:B-1----:R-:W4:Y:S01]  /*187a0*/  LDL.LU R4, [R1+0x104] ;  /* 0x0001040001047983 */ /* 0x002f220000300800 */
[----:B------:R-:W-:-:S03]  /*187b0*/  IMAD.X R191, R191, 0x1, R185, P6 ;  /* 0x00000001bfbf7824 */ /* 0x000fc600030e06b9 */
[----:B------:R-:W-:Y:S04]  /*187c0*/  STL [R1+0xd0], R20 ;  /* 0x0000d01401007387 */ /* 0x000fe80000100800 */
[----:B------:R1:W-:Y:S01]  /*187d0*/  STL [R1+0xa4], R191 ;  /* 0x0000a4bf01007387 */ /* 0x0003e20000100800 */
[-C--:B------:R-:W-:Y:S02]  /*187e0*/  IADD3 R18, P6, R18, R186.reuse, RZ ;  /* 0x000000ba12127210 */ /* 0x080fe40007fde0ff */
[----:B------:R-:W-:Y:S01]  /*187f0*/  IADD3 R17, P5, R17, R186, RZ ;  /* 0x000000ba11117210 */ /* 0x000fe20007fbe0ff */
[----:B-1----:R-:W4:Y:S01]  /*18800*/  LDL.LU R191, [R1+0x140] ;  /* 0x0001400001bf7983 */ /* 0x002f220000300800 */
[----:B------:R-:W-:-:S03]  /*18810*/  IMAD.X R16, R16, 0x1, R185, P4 ;  /* 0x0000000110107824 */ /* 0x000fc600020e06b9 */
[----:B------:R-:W-:Y:S01]  /*18820*/  STL [R1+0xd8], R19 ;  /* 0x0000d81301007387 */ /* 0x000fe20000100800 */
[----:B------:R-:W-:-:S03]  /*18830*/  IADD3 R15, P4, R15, R186, RZ ;  /* 0x000000ba0f0f7210 */ /* 0x000fc60007f9e0ff */
[----:B------:R1:W-:Y:S01]  /*18840*/  STL [R1+0xac], R2 ;  /* 0x0000ac0201007387 */ /* 0x0003e20000100800 */
[----:B------:R-:W-:-:S03]  /*18850*/  IMAD.X R14, R14, 0x1, R185, P3 ;  /* 0x000000010e0e7824 */ /* 0x000fc600018e06b9 */
[----:B-1----:R-:W4:Y:S01]  /*18860*/  LDL.LU R2, [R1+0x724] ;  /* 0x0007240001027983 */ /* 0x002f220000300800 */
[----:B------:R-:W-:-:S03]  /*18870*/  IMAD.X R7, R7, 0x1, R185, P2 ;  /* 0x0000000107077824 */ /* 0x000fc600010e06b9 */
[----:B------:R-:W-:Y:S01]  /*18880*/  STL [R1+0xe0], R18 ;  /* 0x0000e01201007387 */ /* 0x000fe20000100800 */
[----:B------:R-:W-:-:S03]  /*18890*/  IADD3 R13, P3, R13, R186, RZ ;  /* 0x000000ba0d0d7210 */ /* 0x000fc60007f7e0ff */
[----:B------:R-:W-:Y:S04]  /*188a0*/  STL [R1+0xe8], R17 ;  /* 0x0000e81101007387 */ /* 0x000fe80000100800 */
[----:B------:R-:W-:Y:S04]  /*188b0*/  STL [R1+0xb4], R16 ;  /* 0x0000b41001007387 */ /* 0x000fe80000100800 */
[----:B------:R-:W-:Y:S04]  /*188c0*/  STL [R1+0xf0], R15 ;  /* 0x0000f00f01007387 */ /* 0x000fe80000100800 */
[----:B------:R1:W-:Y:S01]  /*188d0*/  STL [R1+0xc4], R7 ;  /* 0x0000c40701007387 */ /* 0x0003e20000100800 */
[----:B------:R-:W-:-:S03]  /*188e0*/  IMAD.X R3, R3, 0x1, R185, P1 ;  /* 0x0000000103037824 */ /* 0x000fc600008e06b9 */
[----:B------:R-:W-:Y:S04]  /*188f0*/  STL [R1+0xbc], R14 ;  /* 0x0000bc0e01007387 */ /* 0x000fe80000100800 */
[----:B-1----:R-:W4:Y:S04]  /*18900*/  LDL.LU R7, [R1+0x148] ;  /* 0x0001480001077983 */ /* 0x002f280000300800 */
[----:B------:R-:W-:Y:S04]  /*18910*/  STL [R1+0xf8], R13 ;  /* 0x0000f80d01007387 */ /* 0x000fe80000100800 */
[----:B------:R1:W-:Y:S04]  /*18920*/  STL [R1+0xcc], R3 ;  /* 0x0000cc0301007387 */ /* 0x0003e80000100800 */
[----:B-1----:R-:W4:Y:S01]  /*18930*/  LDL.LU R3, [R1+0x720] ;  /* 0x0007200001037983 */ /* 0x002f220000300800 */
[-C--:B------:R-:W-:Y:S01]  /*18940*/  IADD3 R12, P2, R12, R186.reuse, RZ ;  /* 0x000000ba0c0c7210 */ /* 0x080fe20007f5e0ff */
[--C-:B--2---:R-:W-:Y:S01]  /*18950*/  IMAD.X R10, R10, 0x1, R185.reuse, P0 ;  /* 0x000000010a0a7824 */ /* 0x104fe200000e06b9 */
[-C--:B------:R-:W-:Y:S01]  /*18960*/  IADD3 R11, P1, R11, R186.reuse, RZ ;  /* 0x000000ba0b0b7210 */ /* 0x080fe20007f3e0ff */
[--C-:B---3--:R-:W-:Y:S01]  /*18970*/  IMAD.X R8, R8, 0x1, R185.reuse, P6 ;  /* 0x0000000108087824 */ /* 0x108fe200030e06b9 */
[-C--:B------:R-:W-:Y:S01]  /*18980*/  IADD3 R9, P0, R9, R186.reuse, RZ ;  /* 0x000000ba09097210 */ /* 0x080fe20007f1e0ff */
[----:B------:R-:W-:Y:S01]  /*18990*/  IMAD.X R188, R188, 0x1, R185, P5 ;  /* 0x00000001bcbc7824 */ /* 0x000fe200028e06b9 */
[----:B------:R-:W-:Y:S01]  /*189a0*/  STL [R1+0x100], R12 ;  /* 0x0001000c01007387 */ /* 0x000fe20000100800 */
[----:B------:R-:W-:-:S02]  /*189b0*/  IADD3 R5, P5, R5, R186, RZ ;  /* 0x000000ba05057210 */ /* 0x000fc40007fbe0ff */
[----:B------:R-:W-:Y:S01]  /*189c0*/  IADD3 R184, P6, R184, R186, RZ ;  /* 0x000000bab8b87210 */ /* 0x000fe20007fde0ff */
[----:B------:R-:W-:Y:S04]  /*189d0*/  STL [R1+0x108], R11 ;  /* 0x0001080b01007387 */ /* 0x000fe80000100800 */
[----:B------:R-:W-:Y:S04]  /*189e0*/  STL [R1+0xd4], R10 ;  /* 0x0000d40a01007387 */ /* 0x000fe80000100800 */
[----:B------:R-:W-:Y:S01]  /*189f0*/  STL [R1+0x110], R9 ;  /* 0x0001100901007387 */ /* 0x000fe20000100800 */
[----:B------:R-:W-:-:S03]  /*18a00*/  IMAD.X R6, R6, 0x1, R185, P3 ;  /* 0x0000000106067824 */ /* 0x000fc600018e06b9 */
[----:B------:R-:W-:Y:S04]  /*18a10*/  STL [R1+0xdc], R8 ;  /* 0x0000dc0801007387 */ /* 0x000fe80000100800 */
[----:B------:R1:W-:Y:S01]  /*18a20*/  STL [R1+0x120], R5 ;  /* 0x0001200501007387 */ /* 0x0003e20000100800 */
[----:B------:R-:W-:-:S03]  /*18a30*/  IADD3 R187, P3, R187, R186, RZ ;  /* 0x000000babbbb7210 */ /* 0x000fc60007f7e0ff */
[----:B------:R-:W-:Y:S01]  /*18a40*/  STL [R1+0x118], R184 ;  /* 0x000118b801007387 */ /* 0x000fe20000100800 */
[--C-:B------:R-:W-:Y:S01]  /*18a50*/  IMAD.X R190, R190, 0x1, R185.reuse, P2 ;  /* 0x00000001bebe7824 */ /* 0x100fe200010e06b9 */
[-C--:B------:R-:W-:Y:S02]  /*18a60*/  IADD3 R0, P2, R0, R186.reuse, RZ ;  /* 0x000000ba00007210 */ /* 0x080fe40007f5e0ff */
[----:B-1----:R-:W2:Y:S04]  /*18a70*/  LDL.LU R5, [R1+0x150] ;  /* 0x0001500001057983 */ /* 0x002ea80000300800 */
[----:B------:R-:W-:Y:S01]  /*18a80*/  STL [R1+0xe4], R188 ;  /* 0x0000e4bc01007387 */ /* 0x000fe20000100800 */
[--C-:B----4-:R-:W-:Y:S02]  /*18a90*/  IMAD.X R4, R4, 0x1, R185.reuse, P1 ;  /* 0x0000000104047824 */ /* 0x110fe400008e06b9 */
[----:B------:R-:W-:Y:S01]  /*18aa0*/  IMAD.X R2, R2, 0x1, R185, P4 ;  /* 0x0000000102027824 */ /* 0x000fe200020e06b9 */
[----:B------:R-:W-:-:S04]  /*18ab0*/  IADD3 R189, P4, R189, R186, RZ ;  /* 0x000000babdbd7210 */ /* 0x000fc80007f9e0ff */
[----:B------:R1:W-:Y:S04]  /*18ac0*/  STL [R1+0xec], R2 ;  /* 0x0000ec0201007387 */ /* 0x0003e80000100800 */
[----:B-1----:R-:W3:Y:S04]  /*18ad0*/  LDL.LU R2, [R1+0x71c] ;  /* 0x00071c0001027983 */ /* 0x002ee80000300800 */
[----:B------:R-:W-:Y:S04]  /*18ae0*/  STL [R1+0x128], R189 ;  /* 0x000128bd01007387 */ /* 0x000fe80000100800 */
[----:B------:R-:W-:Y:S04]  /*18af0*/  STL [R1+0xf4], R6 ;  /* 0x0000f40601007387 */ /* 0x000fe80000100800 */
[----:B------:R-:W4:Y:S04]  /*18b00*/  LDL.LU R20, [R1+0x11c] ;  /* 0x00011c0001147983 */ /* 0x000f280000300800 */
[----:B------:R-:W-:Y:S04]  /*18b10*/  STL [R1+0x130], R187 ;  /* 0x000130bb01007387 */ /* 0x000fe80000100800 */
[----:B------:R1:W-:Y:S04]  /*18b20*/  STL [R1+0x138], R0 ;  /* 0x0001380001007387 */ /* 0x0003e80000100800 */
[----:B------:R-:W-:Y:S04]  /*18b30*/  STL [R1+0xfc], R190 ;  /* 0x0000fcbe01007387 */ /* 0x000fe80000100800 */
[----:B-1----:R-:W2:Y:S01]  /*18b40*/  LDL.LU R0, [R1+0x158] ;  /* 0x0001580001007983 */ /* 0x002ea20000300800 */
[----:B------:R-:W-:-:S03]  /*18b50*/  IMAD.X R3, R3, 0x1, R185, P0 ;  /* 0x0000000103037824 */ /* 0x000fc600000e06b9 */
[----:B------:R-:W2:Y:S04]  /*18b60*/  LDL.LU R19, [R1+0x124] ;  /* 0x0001240001137983 */ /* 0x000ea80000300800 */
[----:B------:R1:W-:Y:S04]  /*18b70*/  STL [R1+0x104], R4 ;  /* 0x0001040401007387 */ /* 0x0003e80000100800 */
[----:B-1----:R-:W2:Y:S04]  /*18b80*/  LDL.LU R4, [R1+0x160] ;  /* 0x0001600001047983 */ /* 0x002ea80000300800 */
[----:B------:R1:W-:Y:S04]  /*18b90*/  STL [R1+0x10c], R3 ;  /* 0x00010c0301007387 */ /* 0x0003e80000100800 */
[----:B-1----:R-:W2:Y:S01]  /*18ba0*/  LDL.LU R3, [R1+0x718] ;  /* 0x0007180001037983 */ /* 0x002ea20000300800 */
[----:B------:R-:W-:-:S05]  /*18bb0*/  IADD3 R191, P1, R191, R186, RZ ;  /* 0x000000babfbf7210 */ /* 0x000fca0007f3e0ff */
[----:B------:R-:W-:Y:S04]  /*18bc0*/  STL [R1+0x140], R191 ;  /* 0x000140bf01007387 */ /* 0x000fe80000100800 */
[----:B------:R-:W2:Y:S04]  /*18bd0*/  LDL.LU R18, [R1+0x168] ;  /* 0x0001680001127983 */ /* 0x000ea80000300800 */
[----:B------:R-:W2:Y:S01]  /*18be0*/  LDL.LU R17, [R1+0x134] ;  /* 0x0001340001117983 */ /* 0x000ea20000300800 */
[----:B------:R-:W-:-:S03]  /*18bf0*/  IADD3 R7, P0, R7, R186, RZ ;  /* 0x000000ba07077210 */ /* 0x000fc60007f1e0ff */
[----:B------:R-:W2:Y:S04]  /*18c00*/  LDL.LU R16, [R1+0x170] ;  /* 0x0001700001107983 */ /* 0x000ea80000300800 */
[----:B------:R-:W2:Y:S04]  /*18c10*/  LDL.LU R15, [R1+0x13c] ;  /* 0x00013c00010f7983 */ /* 0x000ea80000300800 */
[----:B------:R-:W2:Y:S04]  /*18c20*/  LDL.LU R14, [R1+0x178] ;  /* 0x00017800010e7983 */ /* 0x000ea80000300800 */
[----:B------:R-:W2:Y:S04]  /*18c30*/  LDL.LU R13, [R1+0x144] ;  /* 0x00014400010d7983 */ /* 0x000ea80000300800 */
[----:B------:R-:W2:Y:S04]  /*18c40*/  LDL.LU R12, [R1+0x180] ;  /* 0x00018000010c7983 */ /* 0x000ea80000300800 */
[----:B------:R-:W2:Y:S04]  /*18c50*/  LDL.LU R11, [R1+0x188] ;  /* 0x00018800010b7983 */ /* 0x000ea80000300800 */
[----:B------:R-:W2:Y:S04]  /*18c60*/  LDL.LU R10, [R1+0x154] ;  /* 0x00015400010a7983 */ /* 0x000ea80000300800 */
[----:B------:R-:W2:Y:S04]  /*18c70*/  LDL.LU R9, [R1+0x190] ;  /* 0x0001900001097983 */ /* 0x000ea80000300800 */
[----:B------:R-:W-:Y:S04]  /*18c80*/  STL [R1+0x148], R7 ;  /* 0x0001480701007387 */ /* 0x000fe80000100800 */
[----:B------:R-:W2:Y:S04]  /*18c90*/  LDL.LU R8, [R1+0x15c] ;  /* 0x00015c0001087983 */ /* 0x000ea80000300800 */
[----:B------:R-:W2:Y:S04]  /*18ca0*/  LDL.LU R184, [R1+0x198] ;  /* 0x0001980001b87983 */ /* 0x000ea80000300800 */
[----:B------:R-:W2:Y:S04]  /*18cb0*/  LDL.LU R188, [R1+0x164] ;  /* 0x0001640001bc7983 */ /* 0x000ea80000300800 */
[----:B------:R-:W2:Y:S01]  /*18cc0*/  LDL.LU R189, [R1+0x1a0] ;  /* 0x0001a00001bd7983 */ /* 0x000ea20000300800 */
[----:B---3--:R-:W-:-:S02]  /*18cd0*/  IMAD.X R2, R2, 0x1, R185, P3 ;  /* 0x0000000102027824 */ /* 0x008fc400018e06b9 */
[--C-:B----4-:R-:W-:Y:S01]  /*18ce0*/  IMAD.X R20, R20, 0x1, R185.reuse, P5 ;  /* 0x0000000114147824 */ /* 0x110fe200028e06b9 */
[-C--:B--2---:R-:W-:Y:S01]  /*18cf0*/  IADD3 R0, P5, R0, R186.reuse, RZ ;  /* 0x000000ba00007210 */ /* 0x084fe20007fbe0ff */
[--C-:B------:R-:W-:Y:S01]  /*18d00*/  IMAD.X R19, R19, 0x1, R185.reuse, P4 ;  /* 0x0000000113137824 */ /* 0x100fe200020e06b9 */
[-C--:B------:R-:W-:Y:S01]  /*18d10*/  IADD3 R4, P4, R4, R186.reuse, RZ ;  /* 0x000000ba04047210 */ /* 0x080fe20007f9e0ff */
[----:B------:R-:W-:Y:S01]  /*18d20*/  IMAD.X R3, R3, 0x1, R185, P6 ;  /* 0x0000000103037824 */ /* 0x000fe200030e06b9 */
[----:B------:R-:W-:-:S04]  /*18d30*/  IADD3 R5, P6, R5, R186, RZ ;  /* 0x000000ba05057210 */ /* 0x000fc80007fde0ff */
[----:B------:R1:W-:Y:S04]  /*18d40*/  STL [R1+0x114], R3 ;  /* 0x0001140301007387 */ /* 0x0003e80000100800 */
[----:B-1----:R-:W2:Y:S04]  /*18d50*/  LDL.LU R3, [R1+0x1a8] ;  /* 0x0001a80001037983 */ /* 0x002ea80000300800 */
[----:B------:R-:W3:Y:S04]  /*18d60*/  LDL.LU R6, [R1+0x174] ;  /* 0x0001740001067983 */ /* 0x000ee80000300800 */
[----:B------:R-:W4:Y:S04]  /*18d70*/  LDL.LU R187, [R1+0x1b0] ;  /* 0x0001b00001bb7983 */ /* 0x000f280000300800 */
[----:B------:R-:W4:Y:S04]  /*18d80*/  LDL.LU R190, [R1+0x17c] ;  /* 0x00017c0001be7983 */ /* 0x000f280000300800 */
[----:B------:R1:W-:Y:S04]  /*18d90*/  STL [R1+0x150], R5 ;  /* 0x0001500501007387 */ /* 0x0003e80000100800 */
[----:B------:R-:W4:Y:S04]  /*18da0*/  LDL.LU R191, [R1+0x1b8] ;  /* 0x0001b80001bf7983 */ /* 0x000f280000300800 */
[----:B------:R-:W4:Y:S04]  /*18db0*/  LDL.LU R7, [R1+0x184] ;  /* 0x0001840001077983 */ /* 0x000f280000300800 */
[----:B-1----:R-:W4:Y:S04]  /*18dc0*/  LDL.LU R5, [R1+0x1c0] ;  /* 0x0001c00001057983 */ /* 0x002f280000300800 */
[----:B------:R1:W-:Y:S04]  /*18dd0*/  STL [R1+0x158], R0 ;  /* 0x0001580001007387 */ /* 0x0003e80000100800 */
[----:B-1----:R-:W4:Y:S04]  /*18de0*/  LDL.LU R0, [R1+0x1c8] ;  /* 0x0001c80001007983 */ /* 0x002f280000300800 */
[----:B------:R-:W-:Y:S04]  /*18df0*/  STL [R1+0x11c], R20 ;  /* 0x00011c1401007387 */ /* 0x000fe80000100800 */
[----:B------:R1:W-:Y:S04]  /*18e00*/  STL [R1+0x160], R4 ;  /* 0x0001600401007387 */ /* 0x0003e80000100800 */
[----:B-1----:R-:W4:Y:S04]  /*18e10*/  LDL.LU R4, [R1+0x194] ;  /* 0x0001940001047983 */ /* 0x002f280000300800 */
[----:B------:R-:W-:Y:S04]  /*18e20*/  STL [R1+0x124], R19 ;  /* 0x0001241301007387 */ /* 0x000fe80000100800 */
[----:B------:R1:W-:Y:S04]  /*18e30*/  STL [R1+0x12c], R2 ;  /* 0x00012c0201007387 */ /* 0x0003e80000100800 */
[----:B-1----:R-:W2:Y:S01]  /*18e40*/  LDL.LU R2, [R1+0x714] ;  /* 0x0007140001027983 */ /* 0x002ea20000300800 */
[-C--:B------:R-:W-:Y:S01]  /*18e50*/  IADD3 R18, P3, R18, R186.reuse, RZ ;  /* 0x000000ba12127210 */ /* 0x080fe20007f7e0ff */
[--C-:B------:R-:W-:Y:S01]  /*18e60*/  IMAD.X R17, R17, 0x1, R185.reuse, P2 ;  /* 0x0000000111117824 */ /* 0x100fe200010e06b9 */
[-C--:B------:R-:W-:Y:S01]  /*18e70*/  IADD3 R16, P2, R16, R186.reuse, RZ ;  /* 0x000000ba10107210 */ /* 0x080fe20007f5e0ff */
[--C-:B------:R-:W-:Y:S01]  /*18e80*/  IMAD.X R15, R15, 0x1, R185.reuse, P1 ;  /* 0x000000010f0f7824 */ /* 0x100fe200008e06b9 */
[----:B------:R-:W-:Y:S01]  /*18e90*/  IADD3 R14, P1, R14, R186, RZ ;  /* 0x000000ba0e0e7210 */ /* 0x000fe20007f3e0ff */
[----:B------:R-:W-:Y:S01]  /*18ea0*/  STL [R1+0x168], R18 ;  /* 0x0001681201007387 */ /* 0x000fe20000100800 */
[----:B------:R-:W-:-:S03]  /*18eb0*/  IMAD.X R13, R13, 0x1, R185, P0 ;  /* 0x000000010d0d7824 */ /* 0x000fc600000e06b9 */
[----:B------:R-:W-:Y:S04]  /*18ec0*/  STL [R1+0x134], R17 ;  /* 0x0001341101007387 */ /* 0x000fe80000100800 */
[----:B------:R-:W-:Y:S04]  /*18ed0*/  STL [R1+0x170], R16 ;  /* 0x0001701001007387 */ /* 0x000fe80000100800 */
[----:B------:R-:W-:Y:S04]  /*18ee0*/  STL [R1+0x13c], R15 ;  /* 0x00013c0f01007387 */ /* 0x000fe80000100800 */
[----:B------:R-:W-:Y:S01]  /*18ef0*/  STL [R1+0x178], R14 ;  /* 0x0001780e01007387 */ /* 0x000fe20000100800 */
[----:B--2---:R-:W-:-:S05]  /*18f00*/  IMAD.X R2, R2, 0x1, R185, P6 ;  /* 0x0000000102027824 */ /* 0x004fca00030e06b9 */
[----:B------:R1:W-:Y:S04]  /*18f10*/  STL [R1+0x14c], R2 ;  /* 0x00014c0201007387 */ /* 0x0003e80000100800 */
[----:B------:R-:W-:Y:S04]  /*18f20*/  STL [R1+0x144], R13 ;  /* 0x0001440d01007387 */ /* 0x000fe80000100800 */
[----:B-1----:R-:W2:Y:S01]  /*18f30*/  LDL.LU R2, [R1+0x710] ;  /* 0x0007100001027983 */ /* 0x002ea20000300800 */
[-C--:B------:R-:W-:Y:S01]  /*18f40*/  IADD3 R12, P0, R12, R186.reuse, RZ ;  /* 0x000000ba0c0c7210 */ /* 0x080fe20007f1e0ff */
[--C-:B------:R-:W-:Y:S01]  /*18f50*/  IMAD.X R10, R10, 0x1, R185.reuse, P5 ;  /* 0x000000010a0a7824 */ /* 0x100fe200028e06b9 */
[-C--:B------:R-:W-:Y:S01]  /*18f60*/  IADD3 R11, P6, R11, R186.reuse, RZ ;  /* 0x000000ba0b0b7210 */ /* 0x080fe20007fde0ff */
[--C-:B------:R-:W-:Y:S01]  /*18f70*/  IMAD.X R8, R8, 0x1, R185.reuse, P4 ;  /* 0x0000000108087824 */ /* 0x100fe200020e06b9 */
[-C--:B------:R-:W-:Y:S01]  /*18f80*/  IADD3 R9, P5, R9, R186.reuse, RZ ;  /* 0x000000ba09097210 */ /* 0x080fe20007fbe0ff */
[----:B------:R-:W-:Y:S01]  /*18f90*/  STL [R1+0x180], R12 ;  /* 0x0001800c01007387 */ /* 0x000fe20000100800 */
[----:B------:R-:W-:Y:S01]  /*18fa0*/  IADD3 R184, P4, R184, R186, RZ ;  /* 0x000000bab8b87210 */ /* 0x000fe20007f9e0ff */
[----:B------:R-:W-:-:S02]  /*18fb0*/  IMAD.X R188, R188, 0x1, R185, P3 ;  /* 0x00000001bcbc7824 */ /* 0x000fc400018e06b9 */
[----:B------:R-:W-:Y:S04]  /*18fc0*/  STL [R1+0x188], R11 ;  /* 0x0001880b01007387 */ /* 0x000fe80000100800 */
        /* <DEDUP_REMOVED lines=8> */
[-C--:B------:R-:W-:Y:S02]  /*19050*/  IADD3 R189, P3, R189, R186.reuse, RZ ;  /* 0x000000babdbd7210 */ /* 0x080fe40007f7e0ff */
[-C--:B------:R-:W-:Y:S01]  /*19060*/  IADD3 R3, P2, R3, R186.reuse, RZ ;  /* 0x000000ba03037210 */ /* 0x080fe20007f5e0ff */
[--C-:B---3--:R-:W-:Y:S01]  /*19070*/  IMAD.X R6, R6, 0x1, R185.reuse, P1 ;  /* 0x0000000106067824 */ /* 0x108fe200008e06b9 */
[-C--:B----4-:R-:W-:Y:S01]  /*19080*/  IADD3 R187, P1, R187, R186.reuse, RZ ;  /* 0x000000babbbb7210 */ /* 0x090fe20007f3e0ff */
[----:B------:R-:W-:Y:S01]  /*19090*/  STL [R1+0x1a0], R189 ;  /* 0x0001a0bd01007387 */ /* 0x000fe20000100800 */
[----:B------:R-:W-:Y:S01]  /*190a0*/  IMAD.X R190, R190, 0x1, R185, P0 ;  /* 0x00000001bebe7824 */ /* 0x000fe200000e06b9 */
[----:B------:R-:W-:-:S02]  /*190b0*/  IADD3 R191, P0, R191, R186, RZ ;  /* 0x000000babfbf7210 */ /* 0x000fc40007f1e0ff */
[----:B------:R1:W-:Y:S01]  /*190c0*/  STL [R1+0x1a8], R3 ;  /* 0x0001a80301007387 */ /* 0x0003e20000100800 */
[----:B------:R-:W-:-:S03]  /*190d0*/  IMAD.X R7, R7, 0x1, R185, P6 ;  /* 0x0000000107077824 */ /* 0x000fc600030e06b9 */
[----:B-1----:R-:W3:Y:S04]  /*190e0*/  LDL.LU R3, [R1+0x19c] ;  /* 0x00019c0001037983 */ /* 0x002ee80000300800 */
[----:B------:R-:W-:Y:S04]  /*190f0*/  STL [R1+0x174], R6 ;  /* 0x0001740601007387 */ /* 0x000fe80000100800 */
[----:B------:R-:W-:Y:S04]  /*19100*/  STL [R1+0x1b0], R187 ;  /* 0x0001b0bb01007387 */ /* 0x000fe80000100800 */
[----:B------:R-:W-:Y:S04]  /*19110*/  STL [R1+0x17c], R190 ;  /* 0x00017cbe01007387 */ /* 0x000fe80000100800 */
[----:B------:R-:W-:Y:S01]  /*19120*/  STL [R1+0x1b8], R191 ;  /* 0x0001b8bf01007387 */ /* 0x000fe20000100800 */
[----:B--2---:R-:W-:-:S05]  /*19130*/  IMAD.X R2, R2, 0x1, R185, P5 ;  /* 0x0000000102027824 */ /* 0x004fca00028e06b9 */
[----:B------:R1:W-:Y:S04]  /*19140*/  STL [R1+0x18c], R2 ;  /* 0x00018c0201007387 */ /* 0x0003e80000100800 */
[----:B------:R2:W-:Y:S04]  /*19150*/  STL [R1+0x184], R7 ;  /* 0x0001840701007387 */ /* 0x0005e80000100800 */
[----:B-1----:R-:W4:Y:S01]  /*19160*/  LDL.LU R2, [R1+0x708] ;  /* 0x0007080001027983 */ /* 0x002f220000300800 */
[-C--:B------:R-:W-:Y:S02]  /*19170*/  IADD3 R5, P6, R5, R186.reuse, RZ ;  /* 0x000000ba05057210 */ /* 0x080fe40007fde0ff */
[----:B------:R-:W-:-:S03]  /*19180*/  IADD3 R0, P5, R0, R186, RZ ;  /* 0x000000ba00007210 */ /* 0x000fc60007fbe0ff */
[----:B------:R1:W-:Y:S04]  /*19190*/  STL [R1+0x1c0], R5 ;  /* 0x0001c00501007387 */ /* 0x0003e80000100800 */
[----:B------:R-:W2:Y:S04]  /*191a0*/  LDL.LU R190, [R1+0x1d8] ;  /* 0x0001d80001be7983 */ /* 0x000ea80000300800 */
[----:B------:R-:W2:Y:S01]  /*191b0*/  LDL.LU R21, [R1+0x1a4] ;  /* 0x0001a40001157983 */ /* 0x000ea20000300800 */
[----:B------:R-:W-:-:S03]  /*191c0*/  IMAD.X R4, R4, 0x1, R185, P4 ;  /* 0x0000000104047824 */ /* 0x000fc600020e06b9 */
[----:B------:R-:W2:Y:S04]  /*191d0*/  LDL.LU R191, [R1+0x1e0] ;  /* 0x0001e00001bf7983 */ /* 0x000ea80000300800 */
[----:B------:R1:W-:Y:S04]  /*191e0*/  STL [R1+0x1c8], R0 ;  /* 0x0001c80001007387 */ /* 0x0003e80000100800 */
[----:B------:R-:W2:Y:S04]  /*191f0*/  LDL.LU R20, [R1+0x1ac] ;  /* 0x0001ac0001147983 */ /* 0x000ea80000300800 */
[----:B------:R-:W2:Y:S04]  /*19200*/  LDL.LU R19, [R1+0x1e8] ;  /* 0x0001e80001137983 */ /* 0x000ea80000300800 */
[----:B------:R-:W2:Y:S04]  /*19210*/  LDL.LU R18, [R1+0x1b4] ;  /* 0x0001b40001127983 */ /* 0x000ea80000300800 */
[----:B------:R1:W-:Y:S04]  /*19220*/  STL [R1+0x194], R4 ;  /* 0x0001940401007387 */ /* 0x0003e80000100800 */
        /* <DEDUP_REMOVED lines=11> */
[----:B------:R-:W2:Y:S01]  /*192e0*/  LDL.LU R184, [R1+0x1e4] ;  /* 0x0001e40001b87983 */ /* 0x000ea20000300800 */
[----:B---3--:R-:W-:Y:S01]  /*192f0*/  IMAD.X R3, R3, 0x1, R185, P3 ;  /* 0x0000000103037824 */ /* 0x008fe200018e06b9 */
[----:B----4-:R-:W-:-:S05]  /*19300*/  IADD3 R2, P4, R2, R186, RZ ;  /* 0x000000ba02027210 */ /* 0x010fca0007f9e0ff */
[----:B------:R3:W-:Y:S04]  /*19310*/  STL [R1+0x1d0], R2 ;  /* 0x0001d00201007387 */ /* 0x0007e80000100800 */
[----:B------:R-:W4:Y:S04]  /*19320*/  LDL.LU R189, [R1+0x220] ;  /* 0x0002200001bd7983 */ /* 0x000f280000300800 */
[----:B------:R-:W4:Y:S04]  /*19330*/  LDL.LU R188, [R1+0x1ec] ;  /* 0x0001ec0001bc7983 */ /* 0x000f280000300800 */
[----:B------:R-:W4:Y:S04]  /*19340*/  LDL.LU R6, [R1+0x228] ;  /* 0x0002280001067983 */ /* 0x000f280000300800 */
[----:B--2---:R-:W2:Y:S04]  /*19350*/  LDL.LU R7, [R1+0x1f4] ;  /* 0x0001f40001077983 */ /* 0x004ea80000300800 */
[----:B-1----:R-:W2:Y:S04]  /*19360*/  LDL.LU R5, [R1+0x230] ;  /* 0x0002300001057983 */ /* 0x002ea80000300800 */
[----:B------:R1:W-:Y:S04]  /*19370*/  STL [R1+0x19c], R3 ;  /* 0x00019c0301007387 */ /* 0x0003e80000100800 */
[----:B------:R-:W2:Y:S01]  /*19380*/  LDL.LU R0, [R1+0x1fc] ;  /* 0x0001fc0001007983 */ /* 0x000ea20000300800 */
[----:B------:R-:W-:Y:S01]  /*19390*/  IADD3 R190, P3, R190, R186, RZ ;  /* 0x000000babebe7210 */ /* 0x000fe20007f7e0ff */
[----:B------:R-:W-:-:S02]  /*193a0*/  IMAD.X R21, R21, 0x1, R185, P2 ;  /* 0x0000000115157824 */ /* 0x000fc400010e06b9 */
[----:B------:R-:W2:Y:S01]  /*193b0*/  LDL.LU R4, [R1+0x238] ;  /* 0x0002380001047983 */ /* 0x000ea20000300800 */
[----:B------:R-:W-:-:S03]  /*193c0*/  IADD3 R191, P2, R191, R186, RZ ;  /* 0x000000babfbf7210 */ /* 0x000fc60007f5e0ff */
[----:B---3--:R-:W3:Y:S01]  /*193d0*/  LDL.LU R2, [R1+0x204] ;  /* 0x0002040001027983 */ /* 0x008ee20000300800 */
[----:B------:R-:W-:-:S03]  /*193e0*/  IMAD.X R20, R20, 0x1, R185, P1 ;  /* 0x0000000114147824 */ /* 0x000fc600008e06b9 */
[----:B-1----:R-:W3:Y:S01]  /*193f0*/  LDL.LU R3, [R1+0x240] ;  /* 0x0002400001037983 */ /* 0x002ee20000300800 */
[----:B------:R-:W-:-:S03]  /*19400*/  IADD3 R19, P1, R19, R186, RZ ;  /* 0x000000ba13137210 */ /* 0x000fc60007f3e0ff */
[----:B------:R1:W-:Y:S01]  /*19410*/  STL [R1+0x1d8], R190 ;  /* 0x0001d8be01007387 */ /* 0x0003e20000100800 */
[--C-:B------:R-:W-:Y:S01]  /*19420*/  IMAD.X R18, R18, 0x1, R185.reuse, P0 ;  /* 0x0000000112127824 */ /* 0x100fe200000e06b9 */
[-C--:B------:R-:W-:Y:S02]  /*19430*/  IADD3 R17, P0, R17, R186.reuse, RZ ;  /* 0x000000ba11117210 */ /* 0x080fe40007f1e0ff */
[----:B-1----:R-:W3:Y:S04]  /*19440*/  LDL.LU R190, [R1+0x244] ;  /* 0x0002440001be7983 */ /* 0x002ee80000300800 */
[----:B------:R1:W-:Y:S01]  /*19450*/  STL [R1+0x1a4], R21 ;  /* 0x0001a41501007387 */ /* 0x0003e20000100800 */
[----:B------:R-:W-:Y:S01]  /*19460*/  IMAD.X R16, R16, 0x1, R185, P6 ;  /* 0x0000000110107824 */ /* 0x000fe200030e06b9 */
[----:B------:R-:W-:-:S02]  /*19470*/  IADD3 R15, P6, R15, R186, RZ ;  /* 0x000000ba0f0f7210 */ /* 0x000fc40007fde0ff */
[----:B-1----:R1:W5:Y:S04]  /*19480*/  LDL.LU R21, [R1+0x704] ;  /* 0x0007040001157983 */ /* 0x0023680000300800 */
[----:B------:R1:W-:Y:S01]  /*19490*/  STL [R1+0x1e0], R191 ;  /* 0x0001e0bf01007387 */ /* 0x0003e20000100800 */
[----:B------:R-:W-:-:S03]  /*194a0*/  IMAD.X R14, R14, 0x1, R185, P5 ;  /* 0x000000010e0e7824 */ /* 0x000fc600028e06b9 */
[----:B-1----:R-:W3:Y:S04]  /*194b0*/  LDL.LU R191, [R1+0x224] ;  /* 0x0002240001bf7983 */ /* 0x002ee80000300800 */
[----:B------:R1:W-:Y:S01]  /*194c0*/  STL [R1+0x1ac], R20 ;  /* 0x0001ac1401007387 */ /* 0x0003e20000100800 */
[----:B------:R-:W-:-:S03]  /*194d0*/  IADD3 R13, P5, R13, R186, RZ ;  /* 0x000000ba0d0d7210 */ /* 0x000fc60007fbe0ff */
[----:B-1----:R1:W5:Y:S04]  /*194e0*/  LDL.LU R20, [R1+0x700] ;  /* 0x0007000001147983 */ /* 0x0023680000300800 */
[----:B------:R1:W-:Y:S01]  /*194f0*/  STL [R1+0x1e8], R19 ;  /* 0x0001e81301007387 */ /* 0x0003e20000100800 */
[----:B------:R-:W-:-:S03]  /*19500*/  IMAD.X R12, R12, 0x1, R185, P4 ;  /* 0x000000010c0c7824 */ /* 0x000fc600020e06b9 */
[----:B-1----:R1:W5:Y:S04]  /*19510*/  LDL.LU R19, [R1+0x6fc] ;  /* 0x0006fc0001137983 */ /* 0x0023680000300800 */
        /* <DEDUP_REMOVED lines=18> */
[----:B------:R1:W-:Y:S04]  /*19640*/  STL [R1+0x1cc], R12 ;  /* 0x0001cc0c01007387 */ /* 0x0003e80000100800 */
[----:B-1----:R1:W5:Y:S04]  /*19650*/  LDL.LU R12, [R1+0x6e0] ;  /* 0x0006e000010c7983 */ /* 0x0023680000300800 */
[----:B------:R1:W-:Y:S04]  /*19660*/  STL [R1+0x208], R11 ;  /* 0x0002080b01007387 */ /* 0x0003e80000100800 */
[----:B-1----:R1:W5:Y:S04]  /*19670*/  LDL.LU R11, [R1+0x6dc] ;  /* 0x0006dc00010b7983 */ /* 0x0023680000300800 */
[----:B------:R1:W-:Y:S04]  /*19680*/  STL [R1+0x1d4], R10 ;  /* 0x0001d40a01007387 */ /* 0x0003e80000100800 */
[----:B-1----:R1:W5:Y:S04]  /*19690*/  LDL.LU R10, [R1+0x6d8] ;  /* 0x0006d800010a7983 */ /* 0x0023680000300800 */
[----:B------:R1:W-:Y:S04]  /*196a0*/  STL [R1+0x210], R187 ;  /* 0x000210bb01007387 */ /* 0x0003e80000100800 */
[----:B-1----:R-:W3:Y:S04]  /*196b0*/  LDL R187, [R1+0x250] ;  /* 0x0002500001bb7983 */ /* 0x002ee80000100800 */
[----:B------:R1:W-:Y:S04]  /*196c0*/  STL [R1+0x1dc], R9 ;  /* 0x0001dc0901007387 */ /* 0x0003e80000100800 */
[----:B-1----:R1:W5:Y:S04]  /*196d0*/  LDL.LU R9, [R1+0x6d4] ;  /* 0x0006d40001097983 */ /* 0x0023680000300800 */
[----:B------:R1:W-:Y:S04]  /*196e0*/  STL [R1+0x218], R8 ;  /* 0x0002180801007387 */ /* 0x0003e80000100800 */
[----:B-1----:R1:W5:Y:S04]  /*196f0*/  LDL.LU R8, [R1+0x6d0] ;  /* 0x0006d00001087983 */ /* 0x0023680000300800 */
[----:B------:R1:W-:Y:S04]  /*19700*/  STL [R1+0x1e4], R184 ;  /* 0x0001e4b801007387 */ /* 0x0003e80000100800 */
[----:B-1----:R1:W5:Y:S01]  /*19710*/  LDL.LU R184, [R1+0x6cc] ;  /* 0x0006cc0001b87983 */ /* 0x0023620000300800 */
[----:B----4-:R-:W-:Y:S01]  /*19720*/  IADD3 R189, P1, R189, R186, RZ ;  /* 0x000000babdbd7210 */ /* 0x010fe20007f3e0ff */
[----:B------:R-:W-:-:S04]  /*19730*/  IMAD.X R188, R188, 0x1, R185, P0 ;  /* 0x00000001bcbc7824 */ /* 0x000fc800000e06b9 */
[----:B------:R4:W-:Y:S01]  /*19740*/  STL [R1+0x220], R189 ;  /* 0x000220bd01007387 */ /* 0x0009e20000100800 */
[-C--:B------:R-:W-:Y:S01]  /*19750*/  IADD3 R6, P0, R6, R186.reuse, RZ ;  /* 0x000000ba06067210 */ /* 0x080fe20007f1e0ff */
[----:B--2---:R-:W-:Y:S02]  /*19760*/  IMAD.X R7, R7, 0x1, R185, P6 ;  /* 0x0000000107077824 */ /* 0x004fe400030e06b9 */
[----:B----4-:R1:W5:Y:S01]  /*19770*/  LDL.LU R189, [R1+0x6c8] ;  /* 0x0006c80001bd7983 */ /* 0x0103620000300800 */
[----:B------:R-:W-:-:S03]  /*19780*/  IADD3 R5, P6, R5, R186, RZ ;  /* 0x000000ba05057210 */ /* 0x000fc60007fde0ff */
[----:B------:R2:W-:Y:S01]  /*19790*/  STL [R1+0x1ec], R188 ;  /* 0x0001ecbc01007387 */ /* 0x0005e20000100800 */
[----:B------:R-:W-:-:S03]  /*197a0*/  IMAD.X R0, R0, 0x1, R185, P5 ;  /* 0x0000000100007824 */ /* 0x000fc600028e06b9 */
[----:B--2---:R1:W5:Y:S04]  /*197b0*/  LDL.LU R188, [R1+0x6c4] ;  /* 0x0006c40001bc7983 */ /* 0x0043680000300800 */
[----:B------:R2:W-:Y:S04]  /*197c0*/  STL [R1+0x228], R6 ;  /* 0x0002280601007387 */ /* 0x0005e80000100800 */
[----:B--2---:R1:W5:Y:S04]  /*197d0*/  LDL.LU R6, [R1+0x6c0] ;  /* 0x0006c00001067983 */ /* 0x0043680000300800 */
[----:B------:R2:W-:Y:S04]  /*197e0*/  STL [R1+0x1f4], R7 ;  /* 0x0001f40701007387 */ /* 0x0005e80000100800 */
[----:B--2---:R1:W5:Y:S04]  /*197f0*/  LDL.LU R7, [R1+0x6bc] ;  /* 0x0006bc0001077983 */ /* 0x0043680000300800 */
[----:B------:R2:W-:Y:S04]  /*19800*/  STL [R1+0x230], R5 ;  /* 0x0002300501007387 */ /* 0x0005e80000100800 */
[----:B--2---:R1:W5:Y:S04]  /*19810*/  LDL.LU R5, [R1+0x6b8] ;  /* 0x0006b80001057983 */ /* 0x0043680000300800 */
[----:B------:R2:W-:Y:S04]  /*19820*/  STL [R1+0x1fc], R0 ;  /* 0x0001fc0001007387 */ /* 0x0005e80000100800 */
[----:B--2---:R-:W2:Y:S01]  /*19830*/  LDL.LU R0, [R1+0x6b4] ;  /* 0x0006b40001007983 */ /* 0x004ea20000300800 */
[-C--:B------:R-:W-:Y:S01]  /*19840*/  IADD3 R4, P5, R4, R186.reuse, RZ ;  /* 0x000000ba04047210 */ /* 0x080fe20007fbe0ff */
[----:B---3--:R-:W-:Y:S01]  /*19850*/  IMAD.X R2, R2, 0x1, R185, P4 ;  /* 0x0000000102027824 */ /* 0x008fe200020e06b9 */
[----:B------:R-:W-:-:S03]  /*19860*/  IADD3 R3, P4, R3, R186, RZ ;  /* 0x000000ba03037210 */ /* 0x000fc60007f9e0ff */
[----:B------:R3:W-:Y:S04]  /*19870*/  STL [R1+0x238], R4 ;  /* 0x0002380401007387 */ /* 0x0007e80000100800 */
[----:B---3--:R-:W3:Y:S04]  /*19880*/  LDL.LU R4, [R1+0x6b0] ;  /* 0x0006b00001047983 */ /* 0x008ee80000300800 */
[----:B------:R4:W-:Y:S04]  /*19890*/  STL [R1+0x204], R2 ;  /* 0x0002040201007387 */ /* 0x0009e80000100800 */
[----:B----4-:R-:W4:Y:S04]  /*198a0*/  LDL.LU R2, [R1+0x6ac] ;  /* 0x0006ac0001027983 */ /* 0x010f280000300800 */
[----:B------:R1:W-:Y:S04]  /*198b0*/  STL [R1+0x240], R3 ;  /* 0x0002400301007387 */ /* 0x0003e80000100800 */
[----:B-1----:R-:W3:Y:S01]  /*198c0*/  LDL.LU R3, [R1+0x6a8] ;  /* 0x0006a80001037983 */ /* 0x002ee20000300800 */
[----:B--2---:R-:W-:-:S05]  /*198d0*/  IMAD.X R0, R0, 0x1, R185, P3 ;  /* 0x0000000100007824 */ /* 0x004fca00018e06b9 */
[----:B------:R1:W-:Y:S04]  /*198e0*/  STL [R1+0x20c], R0 ;  /* 0x00020c0001007387 */ /* 0x0003e80000100800 */
[----:B-1----:R-:W2:Y:S01]  /*198f0*/  LDL.LU R0, [R1+0x6a4] ;  /* 0x0006a40001007983 */ /* 0x002ea20000300800 */
[----:B------:R-:W-:Y:S01]  /*19900*/  IADD3 R190, P3, R190, R186, RZ ;  /* 0x000000babebe7210 */ /* 0x000fe20007f7e0ff */
[----:B----4-:R-:W-:-:S05]  /*19910*/  IMAD.X R2, R2, 0x1, R185, P2 ;  /* 0x0000000102027824 */ /* 0x010fca00010e06b9 */
[----:B------:R1:W-:Y:S04]  /*19920*/  STL [R1+0x214], R2 ;  /* 0x0002140201007387 */ /* 0x0003e80000100800 */
[----:B-1----:R-:W4:Y:S04]  /*19930*/  LDL.LU R2, [R1+0x6a0] ;  /* 0x0006a00001027983 */ /* 0x002f280000300800 */
[----:B------:R-:W-:Y:S01]  /*19940*/  STL [R1+0x244], R190 ;  /* 0x000244be01007387 */ /* 0x000fe20000100800 */
[----:B--2---:R-:W-:-:S05]  /*19950*/  IMAD.X R0, R0, 0x1, R185, P1 ;  /* 0x0000000100007824 */ /* 0x004fca00008e06b9 */
[----:B------:R1:W-:Y:S04]  /*19960*/  STL [R1+0x21c], R0 ;  /* 0x00021c0001007387 */ /* 0x0003e80000100800 */
[----:B-1----:R-:W2:Y:S01]  /*19970*/  LDL.LU R0, [R1+0x69c] ;  /* 0x00069c0001007983 */ /* 0x002ea20000300800 */
[--C-:B---3--:R-:W-:Y:S02]  /*19980*/  IMAD.X R4, R4, 0x1, R185.reuse, P6 ;  /* 0x0000000104047824 */ /* 0x108fe400030e06b9 */
[--C-:B------:R-:W-:Y:S02]  /*19990*/  IMAD.X R191, R191, 0x1, R185.reuse, P0 ;  /* 0x00000001bfbf7824 */ /* 0x100fe400000e06b9 */
[--C-:B------:R-:W-:Y:S01]  /*199a0*/  IMAD.X R3, R3, 0x1, R185.reuse, P5 ;  /* 0x0000000103037824 */ /* 0x100fe200028e06b9 */
[----:B------:R1:W-:Y:S01]  /*199b0*/  STL [R1+0x22c], R4 ;  /* 0x00022c0401007387 */ /* 0x0003e20000100800 */
[----:B----4-:R-:W-:-:S03]  /*199c0*/  IMAD.X R2, R2, 0x1, R185, P4 ;  /* 0x0000000102027824 */ /* 0x010fc600020e06b9 */
[----:B-1----:R1:W5:Y:S04]  /*199d0*/  LDL.LU R4, [R1+0x698] ;  /* 0x0006980001047983 */ /* 0x0023680000300800 */
[----:B------:R-:W-:Y:S04]  /*199e0*/  STL [R1+0x224], R191 ;  /* 0x000224bf01007387 */ /* 0x000fe80000100800 */
[----:B------:R3:W-:Y:S04]  /*199f0*/  STL [R1+0x234], R3 ;  /* 0x0002340301007387 */ /* 0x0007e80000100800 */
[----:B---3--:R1:W5:Y:S04]  /*19a00*/  LDL.LU R3, [R1+0x694] ;  /* 0x0006940001037983 */ /* 0x0083680000300800 */
[----:B------:R3:W-:Y:S04]  /*19a10*/  STL [R1+0x23c], R2 ;  /* 0x00023c0201007387 */ /* 0x0007e80000100800 */
[----:B---3--:R1:W5:Y:S01]  /*19a20*/  LDL.LU R2, [R1+0x690] ;  /* 0x0006900001027983 */ /* 0x0083620000300800 */
[----:B------:R-:W-:Y:S01]  /*19a30*/  ISETP.NE.U32.AND P2, PT, R187, UR4, PT ;  /* 0x00000004bb007c0c */ /* 0x000fe2000bf45070 */
[----:B--2---:R-:W-:-:S05]  /*19a40*/  IMAD.X R0, R0, 0x1, R185, P3 ;  /* 0x0000000100007824 */ /* 0x004fca00018e06b9 */
[----:B------:R2:W-:Y:S02]  /*19a50*/  STL [R1+0xc], R0 ;  /* 0x00000c0001007387 */ /* 0x0005e40000100800 */
[----:B--2---:R-:W2:Y:S02]  /*19a60*/  S2R R0, SR_TID.X ;  /* 0x0000000000007919 */ /* 0x004ea40000002100 */
[----:B--2---:R-:W-:-:S04]  /*19a70*/  SHF.R.U32.HI R0, RZ, 0x6, R0 ;  /* 0x00000006ff007819 */ /* 0x004fc80000011600 */
[----:B------:R-:W-:Y:S01]  /*19a80*/  SGXT.U32 R0, R0, 0x1 ;  /* 0x000000010000781a */ /* 0x000fe20000000000 */
[----:B-1----:R-:W-:Y:S06]  /*19a90*/  @P2 BRA `(.L_x_1) ;  /* 0xffffff9800c42947 */ /* 0x002fec000383ffff */
.L_x_0:
[----:B------:R-:W1:Y:S01]  /*19aa0*/  S2R R186, SR_TID.X ;  /* 0x0000000000ba7919 */ /* 0x000e620000002100 */
[----:B------:R-:W2:Y:S01]  /*19ab0*/  S2R R185, SR_TID.X ;  /* 0x0000000000b97919 */ /* 0x000ea20000002100 */
[----:B------:R-:W3:Y:S01]  /*19ac0*/  S2R R190, SR_TID.X ;  /* 0x0000000000be7919 */ /* 0x000ee20000002100 */
[----:B------:R-:W-:Y:S02]  /*19ad0*/  WARPGROUP.DEPBAR.LE gsb0, 0x0 ;  /* 0x00008000000079c5 */ /* 0x000fe40000010000 */
[----:B------:R-:W-:-:S04]  /*19ae0*/  DEPBAR.LE SB0, 0x0 ;  /* 0x000080000000791a */ /* 0x000fc80000000000 */
[----:B------:R-:W4:Y:S01]  /*19af0*/  LDL.LU R191, [R1+0x248] ;  /* 0x0002480001bf7983 */ /* 0x000f220000300800 */
[----:B------:R-:W-:-:S03]  /*19b00*/  ULDC UR4, c[0x0][0x244] ;  /* 0x0000910000047ab9 */ /* 0x000fc60000000800 */
[----:B------:R-:W4:Y:S04]  /*19b10*/  LDL.LU R187, [R1+0x490] ;  /* 0x0004900001bb7983 */ /* 0x000f280000300800 */
[----:B------:R-:W4:Y:S04]  /*19b20*/  LDL.LU R153, [R1+0x498] ;  /* 0x0004980001997983 */ /* 0x000f280000300800 */
[----:B------:R-:W4:Y:S04]  /*19b30*/  LDL.LU R156, [R1+0x24c] ;  /* 0x00024c00019c7983 */ /* 0x000f280000300800 */
[----:B------:R-:W4:Y:S01]  /*19b40*/  LDL.LU R159, [R1+0x4ac] ;  /* 0x0004ac00019f7983 */ /* 0x000f220000300800 */
[----:B-1----:R-:W-:-:S03]  /*19b50*/  IMAD.SHL.U32 R186, R186, 0x8, RZ ;  /* 0x00000008baba7824 */ /* 0x002fc600078e00ff */
[----:B------:R-:W4:Y:S01]  /*19b60*/  LDL.LU R158, [R1+0x4a8] ;  /* 0x0004a800019e7983 */ /* 0x000f220000300800 */
[----:B--2---:R-:W-:Y:S01]  /*19b70*/  IMAD.SHL.U32 R185, R185, 0x80, RZ ;  /* 0x00000080b9b97824 */ /* 0x004fe200078e00ff */
[----:B------:R-:W-:Y:S02]  /*19b80*/  LOP3.LUT R186, R186, 0x380, RZ, 0xc0, !PT ;  /* 0x00000380baba7812 */ /* 0x000fe400078ec0ff */
[----:B------:R-:W2:Y:S01]  /*19b90*/  LDL.LU R152, [R1+0x4a4] ;  /* 0x0004a40001987983 */ /* 0x000ea20000300800 */
[----:B---3--:R-:W-:Y:S01]  /*19ba0*/  IMAD.SHL.U32 R190, R190, 0x10, RZ ;  /* 0x00000010bebe7824 */ /* 0x008fe200078e00ff */
[----:B------:R-:W-:Y:S02]  /*19bb0*/  LOP3.LUT R185, R185, 0x400, RZ, 0xc0, !PT ;  /* 0x00000400b9b97812 */ /* 0x000fe400078ec0ff */
[----:B------:R-:W3:Y:S02]  /*19bc0*/  LDL.LU R157, [R1+0x4a0] ;  /* 0x0004a000019d7983 */ /* 0x000ee40000300800 */
[----:B-----5:R-:W-:-:S02]  /*19bd0*/  LOP3.LUT R4, R190, 0x70, RZ, 0xc0, !PT ;  /* 0x00000070be047812 */ /* 0x020fc400078ec0ff */
[----:B------:R-:W-:-:S05]  /*19be0*/  IADD3 R0, R186, UR7, R185 ;  /* 0x00000007ba007c10 */ /* 0x000fca000fffe0b9 */
[----:B------:R-:W-:Y:S01]  /*19bf0*/  IMAD.IADD R0, R4, 0x1, R0 ;  /* 0x0000000104007824 */ /* 0x000fe200078e0200 */
[----:B------:R-:W-:Y:S01]  /*19c00*/  BAR.SYNC.DEFER_BLOCKING 0x0 ;  /* 0x0000000000007b1d */ /* 0x000fe20000010000 */
[----:B------:R-:W-:-:S07]  /*19c10*/  LOP3.LUT R3, R190, 0x7f0, RZ, 0xc0, !PT ;  /* 0x000007f0be037812 */ /* 0x000fce00078ec0ff */
[----:B------:R-:W1:Y:S01]  /*19c20*/  LDC R4, c[0x0][0x248] ;  /* 0x00009200ff047b82 */ /* 0x000e620000000800 */
[----:B------:R-:W-:Y:S07]  /*19c30*/  STSM.16.M88.4 [R0], R24 ;  /* 0x0000001800007844 */ /* 0x000fee0000000200 */
[----:B------:R-:W-:Y:S06]  /*19c40*/  BAR.SYNC.DEFER_BLOCKING 0x0 ;  /* 0x0000000000007b1d */ /* 0x000fec0000010000 */
[----:B------:R-:W2:Y:S02]  /*19c50*/  LDS.128 R8, [R3+UR7] ;  /* 0x0000000703087984 */ /* 0x000ea40008000c00 */
[----:B------:R-:W-:Y:S06]  /*19c60*/  BAR.SYNC.DEFER_BLOCKING 0x0 ;  /* 0x0000000000007b1d */ /* 0x000fec0000010000 */
[----:B------:R-:W-:Y:S02]  /*19c70*/  STSM.16.M88.4 [R0], R28 ;  /* 0x0000001c00007844 */ /* 0x000fe40000000200 */
[----:B------:R-:W-:Y:S06]  /*19c80*/  BAR.SYNC.DEFER_BLOCKING 0x0 ;  /* 0x0000000000007b1d */ /* 0x000fec0000010000 */
[----:B------:R-:W3:Y:S02]  /*19c90*/  LDS.128 R12, [R3+UR7] ;  /* 0x00000007030c7984 */ /* 0x000ee40008000c00 */
        /* <DEDUP_REMOVED lines=98> */
[----:B------:R-:W-:Y:S01]  /*1a2c0*/  BAR.SYNC.DEFER_BLOCKING 0x0 ;  /* 0x0000000000007b1d */ /* 0x000fe20000010000 */
[----:B----4-:R-:W-:-:S05]  /*1a2d0*/  ISETP.GE.AND P0, PT, R187, R191, PT ;  /* 0x000000bfbb00720c */ /* 0x010fca0003f06270 */
[----:B------:R-:W4:Y:S02]  /*1a2e0*/  LDS.128 R112, [R3+UR7] ;  /* 0x0000000703707984 */ /* 0x000f240008000c00 */
[----:B------:R-:W-:Y:S01]  /*1a2f0*/  BAR.SYNC.DEFER_BLOCKING 0x0 ;  /* 0x0000000000007b1d */ /* 0x000fe20000010000 */
[----:B------:R-:W-:-:S05]  /*1a300*/  ISETP.LT.AND P5, PT, R153, R156, !P0 ;  /* 0x0000009c9900720c */ /* 0x000fca00047a1270 */
[----:B------:R1:W-:Y:S02]  /*1a310*/  STSM.16.M88.4 [R0], R132 ;  /* 0x0000008400007844 */ /* 0x0003e40000000200 */
[----:B------:R-:W-:Y:S01]  /*1a320*/  BAR.SYNC.DEFER_BLOCKING 0x0 ;  /* 0x0000000000007b1d */ /* 0x000fe20000010000 */
[----:B-1----:R-:W-:-:S05]  /*1a330*/  IMAD R133, R153, R4, RZ ;  /* 0x0000000499857224 */ /* 0x002fca00078e02ff */
[----:B------:R-:W3:Y:S01]  /*1a340*/  LDL.LU R153, [R1+0x49c] ;  /* 0x00049c0001997983 */ /* 0x000ee20000300800 */
[----:B------:R-:W-:Y:S01]  /*1a350*/  IMAD R5, R187, UR4, RZ ;  /* 0x00000004bb057c24 */ /* 0x000fe2000f8e02ff */
[----:B------:R-:W-:Y:S01]  /*1a360*/  ULDC.64 UR4, c[0x0][0x220] ;  /* 0x0000880000047ab9 */ /* 0x000fe20000000a00 */
[C---:B------:R-:W-:Y:S01]  /*1a370*/  ISETP.LT.AND P1, PT, R2.reuse, R156, !P0 ;  /* 0x0000009c0200720c */ /* 0x040fe20004721270 */
[-C--:B------:R-:W-:Y:S01]  /*1a380*/  IMAD R7, R2, R4.reuse, RZ ;  /* 0x0000000402077224 */ /* 0x080fe200078e02ff */
[----:B------:R-:W4:Y:S04]  /*1a390*/  LDL.LU R155, [R1+0x494] ;  /* 0x00049400019b7983 */ /* 0x000f280000300800 */
[----:B------:R-:W1:Y:S01]  /*1a3a0*/  LDS.128 R116, [R3+UR7] ;  /* 0x0000000703747984 */ /* 0x000e620008000c00 */
[----:B------:R-:W-:Y:S01]  /*1a3b0*/  BAR.SYNC.DEFER_BLOCKING 0x0 ;  /* 0x0000000000007b1d */ /* 0x000fe20000010000 */
[----:B------:R-:W-:Y:S01]  /*1a3c0*/  LEA R2, P2, R5, UR4, 0x2 ;  /* 0x0000000405027c11 */ /* 0x000fe2000f8410ff */
[----:B------:R-:W-:Y:S01]  /*1a3d0*/  IMAD R134, R158, R4, RZ ;  /* 0x000000049e867224 */ /* 0x000fe200078e02ff */
[----:B------:R-:W-:Y:S01]  /*1a3e0*/  ISETP.LT.AND P3, PT, R159, R156, !P0 ;  /* 0x0000009c9f00720c */ /* 0x000fe20004761270 */
[----:B--2---:R-:W-:-:S02]  /*1a3f0*/  IMAD R135, R152, R4, RZ ;  /* 0x0000000498877224 */ /* 0x004fc400078e02ff */
[----:B------:R-:W2:Y:S04]  /*1a400*/  LDL.LU R154, [R1+0x45c] ;  /* 0x00045c00019a7983 */ /* 0x000ea80000300800 */
[----:B------:R-:W-:Y:S01]  /*1a410*/  STSM.16.M88.4 [R0], R136 ;  /* 0x0000008800007844 */ /* 0x000fe20000000200 */
[----:B------:R-:W-:Y:S01]  /*1a420*/  ULDC UR4, c[0x0][0x22c] ;  /* 0x00008b0000047ab9 */ /* 0x000fe20000000800 */
[----:B------:R-:W-:Y:S06]  /*1a430*/  BAR.SYNC.DEFER_BLOCKING 0x0 ;  /* 0x0000000000007b1d */ /* 0x000fec0000010000 */
[----:B------:R-:W1:Y:S02]  /*1a440*/  LDS.128 R120, [R3+UR7] ;  /* 0x0000000703787984 */ /* 0x000e640008000c00 */
[----:B------:R-:W-:Y:S06]  /*1a450*/  BAR.SYNC.DEFER_BLOCKING 0x0 ;  /* 0x0000000000007b1d */ /* 0x000fec0000010000 */
[----:B------:R-:W-:Y:S02]  /*1a460*/  STSM.16.M88.4 [R0], R140 ;  /* 0x0000008c00007844 */ /* 0x000fe40000000200 */
[----:B------:R-:W-:Y:S06]  /*1a470*/  BAR.SYNC.DEFER_BLOCKING 0x0 ;  /* 0x0000000000007b1d */ /* 0x000fec0000010000 */
[----:B------:R-:W1:Y:S02]  /*1a480*/  LDS.128 R124, [R3+UR7] ;  /* 0x00000007037c7984 */ /* 0x000e640008000c00 */
[----:B------:R-:W-:Y:S06]  /*1a490*/  BAR.SYNC.DEFER_BLOCKING 0x0 ;  /* 0x0000000000007b1d */ /* 0x000fec0000010000 */
[----:B------:R-:W-:Y:S02]  /*1a4a0*/  STSM.16.M88.4 [R0], R144 ;  /* 0x0000009000007844 */ /* 0x000fe40000000200 */
[----:B------:R-:W-:Y:S06]  /*1a4b0*/  BAR.SYNC.DEFER_BLOCKING 0x0 ;  /* 0x0000000000007b1d */ /* 0x000fec0000010000 */
[----:B------:R-:W1:Y:S02]  /*1a4c0*/  LDS.128 R128, [R3+UR7] ;  /* 0x0000000703807984 */ /* 0x000e640008000c00 */
[----:B------:R-:W-:Y:S01]  /*1a4d0*/  BAR.SYNC.DEFER_BLOCKING 0x0 ;  /* 0x0000000000007b1d */ /* 0x000fe20000010000 */
[----:B------:R-:W-:-:S02]  /*1a4e0*/  LEA.HI.X.SX32 R5, R5, UR5, 0x2, P2 ;  /* 0x0000000505057c11 */ /* 0x000fc400090f16ff */
[-C--:B------:R-:W-:Y:S02]  /*1a4f0*/  LEA R6, P2, R7, R2.reuse, 0x2 ;  /* 0x0000000207067211 */ /* 0x080fe400078410ff */
[----:B------:R-:W-:Y:S01]  /*1a500*/  LEA R132, P4, R133, R2, 0x2 ;  /* 0x0000000285847211 */ /* 0x000fe200078810ff */
[----:B------:R1:W-:Y:S01]  /*1a510*/  STSM.16.M88.4 [R0], R148 ;  /* 0x0000009400007844 */ /* 0x0003e20000000200 */
[-C--:B------:R-:W-:Y:S01]  /*1a520*/  LEA.HI.X.SX32 R7, R7, R5.reuse, 0x2, P2 ;  /* 0x0000000507077211 */ /* 0x080fe200010f16ff */
[----:B------:R-:W-:Y:S01]  /*1a530*/  BAR.SYNC.DEFER_BLOCKING 0x0 ;  /* 0x0000000000007b1d */ /* 0x000fe20000010000 */
[----:B------:R-:W-:Y:S02]  /*1a540*/  LEA.HI.X.SX32 R133, R133, R5, 0x2, P4 ;  /* 0x0000000585857211 */ /* 0x000fe400020f16ff */
[----:B------:R-:W-:Y:S01]  /*1a550*/  ISETP.LT.AND P2, PT, R158, R156, !P0 ;  /* 0x0000009c9e00720c */ /* 0x000fe20004741270 */
[----:B-1----:R-:W-:Y:S02]  /*1a560*/  IMAD R0, R159, R4, RZ ;  /* 0x000000049f007224 */ /* 0x002fe400078e02ff */
[----:B------:R1:W-:Y:S01]  /*1a570*/  @P1 STG.E desc[UR16][R6.64], R8 ;  /* 0x0000000806001986 */ /* 0x0003e2000c101910 */
[----:B------:R-:W-:-:S03]  /*1a580*/  ISETP.LT.AND P1, PT, R152, R156, !P0 ;  /* 0x0000009c9800720c */ /* 0x000fc60004721270 */
[----:B------:R-:W2:Y:S04]  /*1a590*/  LDL.LU R152, [R1+0x458] ;  /* 0x0004580001987983 */ /* 0x000ea80000300800 */
[----:B------:R1:W-:Y:S02]  /*1a5a0*/  @P5 STG.E desc[UR16][R132.64], R9 ;  /* 0x0000000984005986 */ /* 0x0003e4000c101910 */
[-C--:B-1----:R-:W-:Y:S02]  /*1a5b0*/  LEA R6, P4, R0, R2.reuse, 0x2 ;  /* 0x0000000200067211 */ /* 0x082fe400078810ff */
[----:B------:R-:W2:Y:S01]  /*1a5c0*/  LDL.LU R160, [R1+0x454] ;  /* 0x0004540001a07983 */ /* 0x000ea20000300800 */
[----:B------:R-:W-:Y:S02]  /*1a5d0*/  LEA R8, P5, R134, R2, 0x2 ;  /* 0x0000000286087211 */ /* 0x000fe400078a10ff */
[-C--:B------:R-:W-:Y:S01]  /*1a5e0*/  LEA.HI.X.SX32 R7, R0, R5.reuse, 0x2, P4 ;  /* 0x0000000500077211 */ /* 0x080fe200020f16ff */
[----:B------:R-:W2:Y:S01]  /*1a5f0*/  LDL.LU R159, [R1+0x450] ;  /* 0x00045000019f7983 */ /* 0x000ea20000300800 */
[----:B------:R-:W-:-:S03]  /*1a600*/  LEA.HI.X.SX32 R9, R134, R5, 0x2, P5 ;  /* 0x0000000586097211 */ /* 0x000fc600028f16ff */
[----:B------:R-:W-:Y:S04]  /*1a610*/  @P3 STG.E desc[UR16][R6.64], R10 ;  /* 0x0000000a06003986 */ /* 0x000fe8000c101910 */
[----:B------:R1:W-:Y:S01]  /*1a620*/  @P2 STG.E desc[UR16][R8.64], R11 ;  /* 0x0000000b08002986 */ /* 0x0003e2000c101910 */
[C---:B---3--:R-:W-:Y:S01]  /*1a630*/  ISETP.LT.AND P3, PT, R153.reuse, R156, !P0 ;  /* 0x0000009c9900720c */ /* 0x048fe20004761270 */
[-C--:B-1----:R-:W-:Y:S02]  /*1a640*/  IMAD R9, R153, R4.reuse, RZ ;  /* 0x0000000499097224 */ /* 0x082fe400078e02ff */
[----:B------:R-:W3:Y:S01]  /*1a650*/  LDL.LU R153, [R1+0x44c] ;  /* 0x00044c0001997983 */ /* 0x000ee20000300800 */
[C---:B------:R-:W-:Y:S01]  /*1a660*/  IMAD R0, R157.reuse, R4, RZ ;  /* 0x000000049d007224 */ /* 0x040fe200078e02ff */
[----:B------:R-:W-:-:S02]  /*1a670*/  ISETP.LT.AND P4, PT, R157, R156, !P0 ;  /* 0x0000009c9d00720c */ /* 0x000fc40004781270 */
[CC--:B------:R-:W-:Y:S01]  /*1a680*/  LEA R132, P6, R135.reuse, R2.reuse, 0x2 ;  /* 0x0000000287847211 */ /* 0x0c0fe200078c10ff */
[----:B------:R-:W3:Y:S01]  /*1a690*/  LDL.LU R158, [R1+0x448] ;  /* 0x00044800019e7983 */ /* 0x000ee20000300800 */
[C---:B------:R-:W-:Y:S02]  /*1a6a0*/  LEA R6, P5, R0.reuse, R2, 0x2 ;  /* 0x0000000200067211 */ /* 0x040fe400078a10ff */
[-C--:B------:R-:W-:Y:S01]  /*1a6b0*/  LEA.HI.X.SX32 R133, R135, R5.reuse, 0x2, P6 ;  /* 0x0000000587857211 */ /* 0x080fe200030f16ff */
[----:B------:R-:W3:Y:S01]  /*1a6c0*/  LDL.LU R157, [R1+0x444] ;  /* 0x00044400019d7983 */ /* 0x000ee20000300800 */
[----:B------:R-:W-:Y:S01]  /*1a6d0*/  LEA.HI.X.SX32 R7, R0, R5, 0x2, P5 ;  /* 0x0000000500077211 */ /* 0x000fe200028f16ff */
[----:B----4-:R-:W-:Y:S01]  /*1a6e0*/  IMAD R0, R155, R4, RZ ;  /* 0x000000049b007224 */ /* 0x010fe200078e02ff */
[----:B------:R-:W-:Y:S01]  /*1a6f0*/  LEA R8, P5, R9, R2, 0x2 ;  /* 0x0000000209087211 */ /* 0x000fe200078a10ff */
[----:B------:R-:W-:Y:S01]  /*1a700*/  @P1 STG.E desc[UR16][R132.64], R12 ;  /* 0x0000000c84001986 */ /* 0x000fe2000c101910 */
[----:B------:R-:W-:-:S03]  /*1a710*/  ISETP.LT.AND P2, PT, R155, R156, !P0 ;  /* 0x0000009c9b00720c */ /* 0x000fc60004741270 */
[----:B------:R1:W-:Y:S01]  /*1a720*/  @P4 STG.E desc[UR16][R6.64], R13 ;  /* 0x0000000d06004986 */ /* 0x0003e2000c101910 */
[----:B------:R-:W-:Y:S01]  /*1a730*/  LEA.HI.X.SX32 R9, R9, R5, 0x2, P5 ;  /* 0x0000000509097211 */ /* 0x000fe200028f16ff */
[C---:B--2---:R-:W-:Y:S01]  /*1a740*/  IMAD R11, R154.reuse, R4, RZ ;  /* 0x000000049a0b7224 */ /* 0x044fe200078e02ff */
[----:B------:R-:W-:Y:S01]  /*1a750*/  ISETP.LT.AND P1, PT, R154, R156, !P0 ;  /* 0x0000009c9a00720c */ /* 0x000fe20004721270 */
[----:B------:R-:W2:Y:S04]  /*1a760*/  LDL.LU R155, [R1+0x440] ;  /* 0x00044000019b7983 */ /* 0x000ea80000300800 */
[----:B------:R-:W4:Y:S01]  /*1a770*/  LDL.LU R154, [R1+0x43c] ;  /* 0x00043c00019a7983 */ /* 0x000f220000300800 */
[----:B-1----:R-:W-:-:S03]  /*1a780*/  LEA R6, P4, R0, R2, 0x2 ;  /* 0x0000000200067211 */ /* 0x002fc600078810ff */
[----:B------:R1:W-:Y:S01]  /*1a790*/  @P3 STG.E desc[UR16][R8.64], R14 ;  /* 0x0000000e08003986 */ /* 0x0003e2000c101910 */
[----:B------:R-:W-:Y:S02]  /*1a7a0*/  LEA.HI.X.SX32 R7, R0, R5, 0x2, P4 ;  /* 0x0000000500077211 */ /* 0x000fe400020f16ff */
[----:B------:R-:W-:-:S03]  /*1a7b0*/  LEA R10, P6, R11, R2, 0x2 ;  /* 0x000000020b0a7211 */ /* 0x000fc600078c10ff */
[----:B------:R1:W-:Y:S01]  /*1a7c0*/  @P2 STG.E desc[UR16][R6.64], R15 ;  /* 0x0000000f06002986 */ /* 0x0003e2000c101910 */
[----:B------:R-:W-:-:S05]  /*1a7d0*/  LEA.HI.X.SX32 R11, R11, R5, 0x2, P6 ;  /* 0x000000050b0b7211 */ /* 0x000fca00030f16ff */
[----:B------:R-:W-:Y:S01]  /*1a7e0*/  @P1 STG.E desc[UR16][R10.64], R16 ;  /* 0x000000100a001986 */ /* 0x000fe2000c101910 */
[C---:B------:R-:W-:Y:S01]  /*1a7f0*/  ISETP.LT.AND P5, PT, R152.reuse, R156, !P0 ;  /* 0x0000009c9800720c */ /* 0x040fe200047a1270 */
[----:B------:R-:W-:Y:S02]  /*1a800*/  IMAD R0, R152, R4, RZ ;  /* 0x0000000498007224 */ /* 0x000fe400078e02ff */
[----:B------:R-:W4:Y:S04]  /*1a810*/  LDL.LU R152, [R1+0x438] ;  /* 0x0004380001987983 */ /* 0x000f280000300800 */
[----:B-1----:R-:W4:Y:S01]  /*1a820*/  LDL.LU R14, [R1+0x580] ;  /* 0x00058000010e7983 */ /* 0x002f220000300800 */
[----:B------:R-:W-:-:S04]  /*1a830*/  LEA R6, P4, R0, R2, 0x2 ;  /* 0x0000000200067211 */ /* 0x000fc800078810ff */
[----:B------:R-:W-:-:S05]  /*1a840*/  LEA.HI.X.SX32 R7, R0, R5, 0x2, P4 ;  /* 0x0000000500077211 */ /* 0x000fca00020f16ff */
[----:B------:R1:W-:Y:S01]  /*1a850*/  @P5 STG.E desc[UR16][R6.64], R17 ;  /* 0x0000001106005986 */ /* 0x0003e2000c101910 */
[C---:B---3--:R-:W-:Y:S01]  /*1a860*/  ISETP.LT.AND P1, PT, R153.reuse, R156, !P0 ;  /* 0x0000009c9900720c */ /* 0x048fe20004721270 */
[-C--:B------:R-:W-:Y:S02]  /*1a870*/  IMAD R13, R153, R4.reuse, RZ ;  /* 0x00000004990d7224 */ /* 0x080fe400078e02ff */
[----:B------:R-:W3:Y:S04]  /*1a880*/  LDL.LU R153, [R1+0x57c] ;  /* 0x00057c0001997983 */ /* 0x000ee80000300800 */
[----:B-1----:R-:W3:Y:S04]  /*1a890*/  LDL.LU R17, [R1+0x434] ;  /* 0x0004340001117983 */ /* 0x002ee80000300800 */
[----:B------:R-:W3:Y:S01]  /*1a8a0*/  LDL.LU R15, [R1+0x430] ;  /* 0x00043000010f7983 */ /* 0x000ee20000300800 */
[C---:B------:R-:W-:Y:S01]  /*1a8b0*/  IMAD R12, R160.reuse, R4, RZ ;  /* 0x00000004a00c7224 */ /* 0x040fe200078e02ff */
[----:B------:R-:W-:Y:S01]  /*1a8c0*/  ISETP.LT.AND P3, PT, R160, R156, !P0 ;  /* 0x0000009ca000720c */ /* 0x000fe20004761270 */
[C---:B------:R-:W-:Y:S01]  /*1a8d0*/  IMAD R0, R159.reuse, R4, RZ ;  /* 0x000000049f007224 */ /* 0x040fe200078e02ff */
[----:B------:R-:W-:Y:S01]  /*1a8e0*/  ISETP.LT.AND P2, PT, R159, R156, !P0 ;  /* 0x0000009c9f00720c */ /* 0x000fe20004741270 */
[----:B------:R-:W3:Y:S01]  /*1a8f0*/  LDL.LU R16, [R1+0x428] ;  /* 0x0004280001107983 */ /* 0x000ee20000300800 */
[----:B------:R-:W-:-:S02]  /*1a900*/  LEA R8, P4, R12, R2, 0x2 ;  /* 0x000000020c087211 */ /* 0x000fc400078810ff */
[----:B------:R-:W-:Y:S02]  /*1a910*/  LEA R6, P5, R0, R2, 0x2 ;  /* 0x0000000200067211 */ /* 0x000fe400078a10ff */
[-C--:B------:R-:W-:Y:S02]  /*1a920*/  LEA.HI.X.SX32 R9, R12, R5.reuse, 0x2, P4 ;  /* 0x000000050c097211 */ /* 0x080fe400020f16ff */
[----:B------:R-:W-:Y:S01]  /*1a930*/  LEA.HI.X.SX32 R7, R0, R5, 0x2, P5 ;  /* 0x0000000500077211 */ /* 0x000fe200028f16ff */
[C---:B------:R-:W-:Y:S01]  /*1a940*/  IMAD R0, R158.reuse, R4, RZ ;  /* 0x000000049e007224 */ /* 0x040fe200078e02ff */
[----:B------:R-:W-:Y:S01]  /*1a950*/  ISETP.LT.AND P4, PT, R158, R156, !P0 ;  /* 0x0000009c9e00720c */ /* 0x000fe20004781270 */
[----:B------:R-:W-:Y:S01]  /*1a960*/  IMAD R12, R157, R4, RZ ;  /* 0x000000049d0c7224 */ /* 0x000fe200078e02ff */
[----:B------:R1:W-:Y:S01]  /*1a970*/  @P3 STG.E desc[UR16][R8.64], R18 ;  /* 0x0000001208003986 */ /* 0x0003e2000c101910 */
[----:B------:R-:W-:-:S03]  /*1a980*/  LEA R10, P6, R13, R2, 0x2 ;  /* 0x000000020d0a7211 */ /* 0x000fc600078c10ff */
[----:B------:R2:W-:Y:S01]  /*1a990*/  @P2 STG.E desc[UR16][R6.64], R19 ;  /* 0x0000001306002986 */ /* 0x0005e2000c101910 */
[-C--:B------:R-:W-:Y:S02]  /*1a9a0*/  LEA.HI.X.SX32 R11, R13, R5.reuse, 0x2, P6 ;  /* 0x000000050d0b7211 */ /* 0x080fe400030f16ff */
[----:B------:R-:W-:Y:S02]  /*1a9b0*/  ISETP.LT.AND P2, PT, R157, R156, !P0 ;  /* 0x0000009c9d00720c */ /* 0x000fe40004741270 */
[-C--:B-1----:R-:W-:Y:S02]  /*1a9c0*/  LEA R8, P5, R12, R2.reuse, 0x2 ;  /* 0x000000020c087211 */ /* 0x082fe400078a10ff */
[C---:B--2---:R-:W-:Y:S02]  /*1a9d0*/  LEA R6, P3, R0.reuse, R2, 0x2 ;  /* 0x0000000200067211 */ /* 0x044fe400078610ff */
[C---:B------:R-:W-:Y:S02]  /*1a9e0*/  ISETP.LT.AND P6, PT, R155.reuse, R156, !P0 ;  /* 0x0000009c9b00720c */ /* 0x040fe400047c1270 */
[-C--:B------:R-:W-:Y:S01]  /*1a9f0*/  LEA.HI.X.SX32 R7, R0, R5.reuse, 0x2, P3 ;  /* 0x0000000500077211 */ /* 0x080fe200018f16ff */
[-C--:B------:R-:W-:Y:S01]  /*1aa00*/  IMAD R0, R155, R4.reuse, RZ ;  /* 0x000000049b007224 */ /* 0x080fe200078e02ff */
[----:B------:R-:W-:Y:S01]  /*1aa10*/  LEA.HI.X.SX32 R9, R12, R5, 0x2, P5 ;  /* 0x000000050c097211 */ /* 0x000fe200028f16ff */
[----:B------:R4:W-:Y:S04]  /*1aa20*/  @P1 STG.E desc[UR16][R10.64], R20 ;  /* 0x000000140a001986 */ /* 0x0009e8000c101910 */
[----:B------:R1:W-:Y:S04]  /*1aa30*/  @P4 STG.E desc[UR16][R6.64], R21 ;  /* 0x0000001506004986 */ /* 0x0003e8000c101910 */
[----:B------:R2:W-:Y:S01]  /*1aa40*/  @P2 STG.E desc[UR16][R8.64], R22 ;  /* 0x0000001608002986 */ /* 0x0005e2000c101910 */
[----:B----4-:R-:W-:Y:S01]  /*1aa50*/  IMAD R10, R154, R4, RZ ;  /* 0x000000049a0a7224 */ /* 0x010fe200078e02ff */
[----:B-1----:R-:W-:-:S04]  /*1aa60*/  LEA R6, P4, R0, R2, 0x2 ;  /* 0x0000000200067211 */ /* 0x002fc800078810ff */
[----:B------:R-:W-:Y:S02]  /*1aa70*/  LEA.HI.X.SX32 R7, R0, R5, 0x2, P4 ;  /* 0x0000000500077211 */ /* 0x000fe400020f16ff */
[----:B--2---:R-:W-:-:S03]  /*1aa80*/  LEA R8, P2, R10, R2, 0x2 ;  /* 0x000000020a087211 */ /* 0x004fc600078410ff */
[----:B------:R1:W-:Y:S01]  /*1aa90*/  @P6 STG.E desc[UR16][R6.64], R23 ;  /* 0x0000001706006986 */ /* 0x0003e2000c101910 */
[----:B------:R-:W-:Y:S02]  /*1aaa0*/  LEA.HI.X.SX32 R9, R10, R5, 0x2, P2 ;  /* 0x000000050a097211 */ /* 0x000fe400010f16ff */
[----:B------:R-:W-:Y:S01]  /*1aab0*/  ISETP.LT.AND P5, PT, R14, UR4, !P0 ;  /* 0x000000040e007c0c */ /* 0x000fe2000c7a1270 */
[----:B------:R-:W-:Y:S01]  /*1aac0*/  IMAD R0, R152, R4, RZ ;  /* 0x0000000498007224 */ /* 0x000fe200078e02ff */
[----:B------:R-:W2:Y:S01]  /*1aad0*/  LDL.LU R14, [R1+0x424] ;  /* 0x00042400010e7983 */ /* 0x000ea20000300800 */
[----:B------:R-:W-:-:S03]  /*1aae0*/  ULDC UR4, c[0x0][0x22c] ;  /* 0x00008b0000047ab9 */ /* 0x000fc60000000800 */
[----:B------:R-:W4:Y:S01]  /*1aaf0*/  LDL.LU R11, [R1+0x420] ;  /* 0x00042000010b7983 */ /* 0x000f220000300800 */
[----:B-1----:R-:W-:-:S03]  /*1ab00*/  LEA R6, P6, R0, R2, 0x2 ;  /* 0x0000000200067211 */ /* 0x002fc600078c10ff */
[----:B------:R-:W4:Y:S01]  /*1ab10*/  LDL.LU R13, [R1+0x41c] ;  /* 0x00041c00010d7983 */ /* 0x000f220000300800 */
[----:B------:R-:W-:Y:S02]  /*1ab20*/  LEA.HI.X.SX32 R7, R0, R5, 0x2, P6 ;  /* 0x0000000500077211 */ /* 0x000fe400030f16ff */
[----:B---3--:R-:W-:Y:S01]  /*1ab30*/  ISETP.LT.AND P4, PT, R153, UR4, !P0 ;  /* 0x0000000499007c0c */ /* 0x008fe2000c781270 */
[----:B------:R-:W-:Y:S02]  /*1ab40*/  ULDC UR4, c[0x0][0x22c] ;  /* 0x00008b0000047ab9 */ /* 0x000fe40000000800 */
[----:B------:R-:W-:Y:S01]  /*1ab50*/  ISETP.LT.AND P2, PT, R17, UR4, !P0 ;  /* 0x0000000411007c0c */ /* 0x000fe2000c741270 */
[----:B------:R-:W-:Y:S02]  /*1ab60*/  ULDC UR4, c[0x0][0x22c] ;  /* 0x00008b0000047ab9 */ /* 0x000fe40000000800 */
[C---:B------:R-:W-:Y:S01]  /*1ab70*/  ISETP.LT.AND P6, PT, R15.reuse, UR4, !P0 ;  /* 0x000000040f007c0c */ /* 0x040fe2000c7c1270 */
[----:B------:R-:W-:Y:S01]  /*1ab80*/  IMAD R0, R15, R4, RZ ;  /* 0x000000040f007224 */ /* 0x000fe200078e02ff */
[-C--:B------:R-:W-:Y:S01]  /*1ab90*/  ISETP.LT.AND P1, PT, R154, R156.reuse, !P0 ;  /* 0x0000009c9a00720c */ /* 0x080fe20004721270 */
[----:B------:R-:W3:Y:S01]  /*1aba0*/  LDL.LU R15, [R1+0x418] ;  /* 0x00041800010f7983 */ /* 0x000ee20000300800 */
[----:B------:R-:W-:Y:S01]  /*1abb0*/  ISETP.LT.AND P3, PT, R152, R156, !P0 ;  /* 0x0000009c9800720c */ /* 0x000fe20004761270 */
[----:B------:R-:W-:Y:S01]  /*1abc0*/  IMAD R10, R17, R4, RZ ;  /* 0x00000004110a7224 */ /* 0x000fe200078e02ff */
[----:B------:R-:W-:Y:S01]  /*1abd0*/  ULDC UR4, c[0x0][0x22c] ;  /* 0x00008b0000047ab9 */ /* 0x000fe20000000800 */
[----:B------:R-:W3:Y:S08]  /*1abe0*/  LDL.LU R12, [R1+0x414] ;  /* 0x00041400010c7983 */ /* 0x000ef00000300800 */
[----:B------:R1:W-:Y:S04]  /*1abf0*/  @P1 STG.E desc[UR16][R8.64], R24 ;  /* 0x0000001808001986 */ /* 0x0003e8000c101910 */
[----:B------:R1:W-:Y:S02]  /*1ac00*/  @P3 STG.E desc[UR16][R6.64], R25 ;  /* 0x0000001906003986 */ /* 0x0003e4000c101910 */
[----:B-1----:R-:W-:-:S02]  /*1ac10*/  LEA R8, P1, R10, R2, 0x2 ;  /* 0x000000020a087211 */ /* 0x002fc400078210ff */
[----:B------:R-:W-:Y:S02]  /*1ac20*/  LEA R6, P3, R0, R2, 0x2 ;  /* 0x0000000200067211 */ /* 0x000fe400078610ff */
[-C--:B------:R-:W-:Y:S01]  /*1ac30*/  LEA.HI.X.SX32 R9, R10, R5.reuse, 0x2, P1 ;  /* 0x000000050a097211 */ /* 0x080fe200008f16ff */
[C---:B------:R-:W-:Y:S01]  /*1ac40*/  IMAD R10, R16.reuse, R4, RZ ;  /* 0x00000004100a7224 */ /* 0x040fe200078e02ff */
[----:B------:R-:W-:Y:S01]  /*1ac50*/  ISETP.LT.AND P1, PT, R16, UR4, !P0 ;  /* 0x0000000410007c0c */ /* 0x000fe2000c721270 */
[----:B------:R-:W-:Y:S01]  /*1ac60*/  ULDC UR4, c[0x0][0x22c] ;  /* 0x00008b0000047ab9 */ /* 0x000fe20000000800 */
[----:B------:R-:W-:Y:S01]  /*1ac70*/  LEA.HI.X.SX32 R7, R0, R5, 0x2, P3 ;  /* 0x0000000500077211 */ /* 0x000fe200018f16ff */
[----:B------:R1:W-:Y:S04]  /*1ac80*/  @P2 STG.E desc[UR16][R8.64], R26 ;  /* 0x0000001a08002986 */ /* 0x0003e8000c101910 */
[----:B------:R4:W-:Y:S04]  /*1ac90*/  @P6 STG.E desc[UR16][R6.64], R27 ;  /* 0x0000001b06006986 */ /* 0x0009e8000c101910 */
[----:B------:R-:W3:Y:S01]  /*1aca0*/  LDS.128 R24, [R3+UR7] ;  /* 0x0000000703187984 */ /* 0x000ee20008000c00 */
[----:B-1----:R-:W-:-:S04]  /*1acb0*/  LEA R8, P2, R10, R2, 0x2 ;  /* 0x000000020a087211 */ /* 0x002fc800078410ff */
[----:B------:R-:W-:-:S05]  /*1acc0*/  LEA.HI.X.SX32 R9, R10, R5, 0x2, P2 ;  /* 0x000000050a097211 */ /* 0x000fca00010f16ff */
[----:B------:R1:W-:Y:S01]  /*1acd0*/  @P1 STG.E desc[UR16][R8.64], R28 ;  /* 0x0000001c08001986 */ /* 0x0003e2000c101910 */
[C---:B--2---:R-:W-:Y:S01]  /*1ace0*/  ISETP.LT.AND P3, PT, R14.reuse, UR4, !P0 ;  /* 0x000000040e007c0c */ /* 0x044fe2000c761270 */
[-C--:B------:R-:W-:Y:S01]  /*1acf0*/  IMAD R0, R14, R4.reuse, RZ ;  /* 0x000000040e007224 */ /* 0x080fe200078e02ff */
[----:B------:R-:W-:Y:S01]  /*1ad00*/  ULDC UR4, c[0x0][0x22c] ;  /* 0x00008b0000047ab9 */ /* 0x000fe20000000800 */
[----:B------:R-:W2:Y:S01]  /*1ad10*/  LDL.LU R14, [R1+0x410] ;  /* 0x00041000010e7983 */ /* 0x000ea20000300800 */
[C---:B----4-:R-:W-:Y:S01]  /*1ad20*/  ISETP.LT.AND P2, PT, R11.reuse, UR4, !P0 ;  /* 0x000000040b007c0c */ /* 0x050fe2000c741270 */
[----:B------:R-:W-:Y:S01]  /*1ad30*/  IMAD R10, R11, R4, RZ ;  /* 0x000000040b0a7224 */ /* 0x000fe200078e02ff */
[C---:B------:R-:W-:Y:S01]  /*1ad40*/  LEA R6, P6, R0.reuse, R2, 0x2 ;  /* 0x0000000200067211 */ /* 0x040fe200078c10ff */
[----:B------:R-:W4:Y:S01]  /*1ad50*/  LDL.LU R11, [R1+0x40c] ;  /* 0x00040c00010b7983 */ /* 0x000f220000300800 */
[----:B------:R-:W-:Y:S02]  /*1ad60*/  ULDC UR4, c[0x0][0x22c] ;  /* 0x00008b0000047ab9 */ /* 0x000fe40000000800 */
[----:B------:R-:W-:Y:S01]  /*1ad70*/  LEA.HI.X.SX32 R7, R0, R5, 0x2, P6 ;  /* 0x0000000500077211 */ /* 0x000fe200030f16ff */
[C---:B------:R-:W-:Y:S01]  /*1ad80*/  IMAD R0, R13.reuse, R4, RZ ;  /* 0x000000040d007224 */ /* 0x040fe200078e02ff */
[----:B------:R-:W-:Y:S01]  /*1ad90*/  ISETP.LT.AND P6, PT, R13, UR4, !P0 ;  /* 0x000000040d007c0c */ /* 0x000fe2000c7c1270 */
[----:B------:R-:W-:Y:S01]  /*1ada0*/  ULDC UR4, c[0x0][0x22c] ;  /* 0x00008b0000047ab9 */ /* 0x000fe20000000800 */
[----:B------:R-:W4:Y:S01]  /*1adb0*/  LDL.LU R13, [R1+0x408] ;  /* 0x00040800010d7983 */ /* 0x000f220000300800 */
[----:B-1----:R-:W-:-:S03]  /*1adc0*/  LEA R8, P1, R10, R2, 0x2 ;  /* 0x000000020a087211 */ /* 0x002fc600078210ff */
[----:B------:R1:W-:Y:S01]  /*1add0*/  @P3 STG.E desc[UR16][R6.64], R29 ;  /* 0x0000001d06003986 */ /* 0x0003e2000c101910 */
[----:B------:R-:W-:Y:S02]  /*1ade0*/  LEA.HI.X.SX32 R9, R10, R5, 0x2, P1 ;  /* 0x000000050a097211 */ /* 0x000fe400008f16ff */
[----:B-1----:R-:W-:-:S04]  /*1adf0*/  LEA R6, P3, R0, R2, 0x2 ;  /* 0x0000000200067211 */ /* 0x002fc800078610ff */
[----:B------:R-:W-:Y:S02]  /*1ae00*/  LEA.HI.X.SX32 R7, R0, R5, 0x2, P3 ;  /* 0x0000000500077211 */ /* 0x000fe400018f16ff */
[C---:B---3--:R-:W-:Y:S01]  /*1ae10*/  ISETP.LT.AND P1, PT, R15.reuse, UR4, !P0 ;  /* 0x000000040f007c0c */ /* 0x048fe2000c721270 */
[-C--:B------:R-:W-:Y:S01]  /*1ae20*/  IMAD R10, R15, R4.reuse, RZ ;  /* 0x000000040f0a7224 */ /* 0x080fe200078e02ff */
[----:B------:R-:W-:Y:S01]  /*1ae30*/  ULDC UR4, c[0x0][0x22c] ;  /* 0x00008b0000047ab9 */ /* 0x000fe20000000800 */
[----:B------:R-:W3:Y:S01]  /*1ae40*/  LDL.LU R15, [R1+0x404] ;  /* 0x00040400010f7983 */ /* 0x000ee20000300800 */
[C---:B------:R-:W-:Y:S01]  /*1ae50*/  ISETP.LT.AND P3, PT, R12.reuse, UR4, !P0 ;  /* 0x000000040c007c0c */ /* 0x040fe2000c761270 */
[----:B------:R-:W-:Y:S01]  /*1ae60*/  IMAD R0, R12, R4, RZ ;  /* 0x000000040c007224 */ /* 0x000fe200078e02ff */
[----:B------:R-:W-:Y:S01]  /*1ae70*/  ULDC UR4, c[0x0][0x22c] ;  /* 0x00008b0000047ab9 */ /* 0x000fe20000000800 */
[----:B------:R-:W3:Y:S04]  /*1ae80*/  LDL.LU R12, [R1+0x400] ;  /* 0x00040000010c7983 */ /* 0x000ee80000300800 */
[----:B------:R1:W-:Y:S04]  /*1ae90*/  @P2 STG.E desc[UR16][R8.64], R30 ;  /* 0x0000001e08002986 */ /* 0x0003e8000c101910 */
[----:B------:R1:W-:Y:S02]  /*1aea0*/  @P6 STG.E desc[UR16][R6.64], R31 ;  /* 0x0000001f06006986 */ /* 0x0003e4000c101910 */
[----:B-1----:R-:W-:-:S04]  /*1aeb0*/  LEA R8, P2, R10, R2, 0x2 ;  /* 0x000000020a087211 */ /* 0x002fc800078410ff */
[----:B------:R-:W-:Y:S02]  /*1aec0*/  LEA.HI.X.SX32 R9, R10, R5, 0x2, P2 ;  /* 0x000000050a097211 */ /* 0x000fe400010f16ff */
[----:B------:R-:W-:-:S03]  /*1aed0*/  LEA R6, P6, R0, R2, 0x2 ;  /* 0x0000000200067211 */ /* 0x000fc600078c10ff */
[----:B------:R1:W-:Y:S01]  /*1aee0*/  @P1 STG.E desc[UR16][R8.64], R32 ;  /* 0x0000002008001986 */ /* 0x0003e2000c101910 */
        /* <DEDUP_REMOVED lines=8> */
[C---:B-1----:R-:W-:Y:S01]  /*1af70*/  LEA R8, P1, R10.reuse, R2, 0x2 ;  /* 0x000000020a087211 */ /* 0x042fe200078210ff */
[----:B------:R-:W4:Y:S01]  /*1af80*/  LDL.LU R11, [R1+0x3f8] ;  /* 0x0003f800010b7983 */ /* 0x000f220000300800 */
[----:B------:R-:W-:Y:S02]  /*1af90*/  ULDC UR4, c[0x0][0x22c] ;  /* 0x00008b0000047ab9 */ /* 0x000fe40000000800 */
[----:B------:R-:W-:Y:S01]  /*1afa0*/  LEA.HI.X.SX32 R9, R10, R5, 0x2, P1 ;  /* 0x000000050a097211 */ /* 0x000fe200008f16ff */
[C---:B------:R-:W-:Y:S01]  /*1afb0*/  IMAD R10, R13.reuse, R4, RZ ;  /* 0x000000040d0a7224 */ /* 0x040fe200078e02ff */
[----:B------:R-:W-:Y:S01]  /*1afc0*/  ISETP.LT.AND P1, PT, R13, UR4, !P0 ;  /* 0x000000040d007c0c */ /* 0x000fe2000c721270 */
[----:B------:R-:W-:Y:S01]  /*1afd0*/  ULDC UR4, c[0x0][0x22c] ;  /* 0x00008b0000047ab9 */ /* 0x000fe20000000800 */
[----:B------:R-:W4:Y:S01]  /*1afe0*/  LDL.LU R13, [R1+0x5e0] ;  /* 0x0005e000010d7983 */ /* 0x000f220000300800 */
[----:B------:R-:W-:-:S03]  /*1aff0*/  LEA R6, P3, R0, R2, 0x2 ;  /* 0x0000000200067211 */ /* 0x000fc600078610ff */
        /* <DEDUP_REMOVED lines=13> */
[----:B------:R1:W-:Y:S04]  /*1b0d0*/  @P1 STG.E desc[UR16][R8.64], R36 ;  /* 0x0000002408001986 */ /* 0x0003e8000c101910 */
[----:B------:R-:W3:Y:S01]  /*1b0e0*/  LDL.LU R16, [R1+0x5f8] ;  /* 0x0005f80001107983 */ /* 0x000ee20000300800 */
[----:B-1----:R-:W-:-:S04]  /*1b0f0*/  LEA R6, P6, R0, R2, 0x2 ;  /* 0x0000000200067211 */ /* 0x002fc800078c10ff */
[----:B------:R-:W-:Y:S02]  /*1b100*/  LEA.HI.X.SX32 R7, R0, R5, 0x2, P6 ;  /* 0x0000000500077211 */ /* 0x000fe400030f16ff */
[----:B------:R-:W-:-:S03]  /*1b110*/  LEA R8, P1, R10, R2, 0x2 ;  /* 0x000000020a087211 */ /* 0x000fc600078210ff */
[----:B------:R1:W-:Y:S01]  /*1b120*/  @P3 STG.E desc[UR16][R6.64], R37 ;  /* 0x0000002506003986 */ /* 0x0003e2000c101910 */
[----:B------:R-:W-:-:S03]  /*1b130*/  LEA.HI.X.SX32 R9, R10, R5, 0x2, P1 ;  /* 0x000000050a097211 */ /* 0x000fc600008f16ff */
[----:B------:R-:W3:Y:S04]  /*1b140*/  LDL.LU R10, [R1+0x5f4] ;  /* 0x0005f400010a7983 */ /* 0x000ee80000300800 */
[----:B------:R1:W-:Y:S01]  /*1b150*/  @P2 STG.E desc[UR16][R8.64], R38 ;  /* 0x0000002608002986 */ /* 0x0003e2000c101910 */
[C---:B--2---:R-:W-:Y:S01]  /*1b160*/  IMAD R0, R14.reuse, R4, RZ ;  /* 0x000000040e007224 */ /* 0x044fe200078e02ff */
[----:B------:R-:W-:Y:S01]  /*1b170*/  ISETP.LT.AND P6, PT, R14, UR4, !P0 ;  /* 0x000000040e007c0c */ /* 0x000fe2000c7c1270 */
[----:B------:R-:W-:Y:S01]  /*1b180*/  ULDC UR4, c[0x0][0x22c] ;  /* 0x00008b0000047ab9 */ /* 0x000fe20000000800 */
[----:B------:R-:W2:Y:S01]  /*1b190*/  LDL.LU R14, [R1+0x604] ;  /* 0x00060400010e7983 */ /* 0x000ea20000300800 */
[C---:B----4-:R-:W-:Y:S02]  /*1b1a0*/  ISETP.LT.AND P1, PT, R11.reuse, UR4, !P0 ;  /* 0x000000040b007c0c */ /* 0x050fe4000c721270 */
[----:B-1----:R-:W-:Y:S01]  /*1b1b0*/  LEA R6, P3, R0, R2, 0x2 ;  /* 0x0000000200067211 */ /* 0x002fe200078610ff */
[----:B------:R-:W-:Y:S01]  /*1b1c0*/  IMAD R11, R11, R4, RZ ;  /* 0x000000040b0b7224 */ /* 0x000fe200078e02ff */
[----:B------:R-:W-:-:S02]  /*1b1d0*/  ULDC UR4, c[0x0][0x22c] ;  /* 0x00008b0000047ab9 */ /* 0x000fc40000000800 */
[-C--:B------:R-:W-:Y:S02]  /*1b1e0*/  LEA.HI.X.SX32 R7, R0, R5.reuse, 0x2, P3 ;  /* 0x0000000500077211 */ /* 0x080fe400018f16ff */
[----:B------:R-:W-:Y:S01]  /*1b1f0*/  ISETP.LT.AND P3, PT, R13, UR4, !P0 ;  /* 0x000000040d007c0c */ /* 0x000fe2000c761270 */
[----:B------:R-:W-:Y:S01]  /*1b200*/  IMAD R13, R4, 0x2, R11 ;  /* 0x00000002040d7824 */ /* 0x000fe200078e020b */
[CC--:B------:R-:W-:Y:S01]  /*1b210*/  LEA R8, P2, R11.reuse, R2.reuse, 0x2 ;  /* 0x000000020b087211 */ /* 0x0c0fe200078410ff */
[----:B------:R1:W-:Y:S01]  /*1b220*/  @P6 STG.E desc[UR16][R6.64], R39 ;  /* 0x0000002706006986 */ /* 0x0003e2000c101910 */
[----:B------:R-:W-:Y:S02]  /*1b230*/  ULDC UR4, c[0x0][0x22c] ;  /* 0x00008b0000047ab9 */ /* 0x000fe40000000800 */
[----:B------:R-:W-:Y:S02]  /*1b240*/  LEA.HI.X.SX32 R9, R11, R5, 0x2, P2 ;  /* 0x000000050b097211 */ /* 0x000fe400010f16ff */
[----:B-1----:R-:W-:-:S04]  /*1b250*/  LEA R6, P6, R13, R2, 0x2 ;  /* 0x000000020d067211 */ /* 0x002fc800078c10ff */
[----:B------:R-:W-:Y:S02]  /*1b260*/  LEA.HI.X.SX32 R7, R13, R5, 0x2, P6 ;  /* 0x000000050d077211 */ /* 0x000fe400030f16ff */
[----:B---3--:R-:W-:Y:S01]  /*1b270*/  ISETP.LT.AND P2, PT, R15, UR4, !P0 ;  /* 0x000000040f007c0c */ /* 0x008fe2000c741270 */
[----:B------:R-:W-:Y:S01]  /*1b280*/  ULDC UR4, c[0x0][0x22c] ;  /* 0x00008b0000047ab9 */ /* 0x000fe20000000800 */
[----:B------:R-:W3:Y:S01]  /*1b290*/  LDL.LU R15, [R1+0x600] ;  /* 0x00060000010f7983 */ /* 0x000ee20000300800 */
[----:B------:R-:W-:Y:S01]  /*1b2a0*/  ISETP.LT.AND P6, PT, R12, UR4, !P0 ;  /* 0x000000040c007c0c */ /* 0x000fe2000c7c1270 */
[----:B------:R-:W-:Y:S02]  /*1b2b0*/  IMAD R11, R4, 0x2, R13 ;  /* 0x00000002040b7824 */ /* 0x000fe400078e020d */
[----:B------:R-:W4:Y:S01]  /*1b2c0*/  LDL.LU R12, [R1+0x610] ;  /* 0x00061000010c7983 */ /* 0x000f220000300800 */
[----:B------:R-:W-:-:S03]  /*1b2d0*/  ULDC UR4, c[0x0][0x22c] ;  /* 0x00008b0000047ab9 */ /* 0x000fc60000000800 */
[----:B------:R-:W4:Y:S01]  /*1b2e0*/  LDL.LU R0, [R1+0x60c] ;  /* 0x00060c0001007983 */ /* 0x000f220000300800 */
[----:B------:R-:W-:-:S03]  /*1b2f0*/  IMAD R13, R4, 0x2, R11 ;  /* 0x00000002040d7824 */ /* 0x000fc600078e020b */
[----:B------:R1:W-:Y:S04]  /*1b300*/  @P1 STG.E desc[UR16][R8.64], R40 ;  /* 0x0000002808001986 */ /* 0x0003e8000c101910 */
[----:B------:R1:W-:Y:S02]  /*1b310*/  @P5 STG.E desc[UR16][R6.64], R41 ;  /* 0x0000002906005986 */ /* 0x0003e4000c101910 */
[-C--:B-1----:R-:W-:Y:S02]  /*1b320*/  LEA R8, P1, R11, R2.reuse, 0x2 ;  /* 0x000000020b087211 */ /* 0x082fe400078210ff */
[-C--:B------:R-:W-:Y:S02]  /*1b330*/  LEA R6, P5, R13, R2.reuse, 0x2 ;  /* 0x000000020d067211 */ /* 0x080fe400078a10ff */
[-C--:B------:R-:W-:Y:S01]  /*1b340*/  LEA.HI.X.SX32 R9, R11, R5.reuse, 0x2, P1 ;  /* 0x000000050b097211 */ /* 0x080fe200008f16ff */
[----:B------:R-:W-:Y:S01]  /*1b350*/  IMAD R11, R4, 0x2, R13 ;  /* 0x00000002040b7824 */ /* 0x000fe200078e020d */
[----:B------:R-:W-:Y:S01]  /*1b360*/  ISETP.LT.AND P1, PT, R16, UR4, !P0 ;  /* 0x0000000410007c0c */ /* 0x000fe2000c721270 */
[----:B------:R-:W-:Y:S01]  /*1b370*/  ULDC UR4, c[0x0][0x22c] ;  /* 0x00008b0000047ab9 */ /* 0x000fe20000000800 */
[----:B------:R-:W-:Y:S01]  /*1b380*/  LEA.HI.X.SX32 R7, R13, R5, 0x2, P5 ;  /* 0x000000050d077211 */ /* 0x000fe200028f16ff */
[----:B------:R1:W-:Y:S01]  /*1b390*/  @P4 STG.E desc[UR16][R8.64], R42 ;  /* 0x0000002a08004986 */ /* 0x0003e2000c101910 */
[----:B------:R-:W-:Y:S01]  /*1b3a0*/  IMAD R13, R4, 0x2, R11 ;  /* 0x00000002040d7824 */ /* 0x000fe200078e020b */
[----:B------:R-:W-:Y:S01]  /*1b3b0*/  ISETP.LT.AND P5, PT, R10, UR4, !P0 ;  /* 0x000000040a007c0c */ /* 0x000fe2000c7a1270 */
[----:B------:R-:W-:Y:S01]  /*1b3c0*/  ULDC UR4, c[0x0][0x22c] ;  /* 0x00008b0000047ab9 */ /* 0x000fe20000000800 */
[----:B------:R-:W4:Y:S04]  /*1b3d0*/  LDL.LU R10, [R1+0x61c] ;  /* 0x00061c00010a7983 */ /* 0x000f280000300800 */
[----:B------:R1:W-:Y:S02]  /*1b3e0*/  @P3 STG.E desc[UR16][R6.64], R43 ;  /* 0x0000002b06003986 */ /* 0x0003e4000c101910 */
[----:B-1----:R-:W-:-:S04]  /*1b3f0*/  LEA R8, P4, R11, R2, 0x2 ;  /* 0x000000020b087211 */ /* 0x002fc800078810ff */
[----:B------:R-:W-:Y:S01]  /*1b400*/  LEA.HI.X.SX32 R9, R11, R5, 0x2, P4 ;  /* 0x000000050b097211 */ /* 0x000fe200020f16ff */
[----:B------:R-:W-:Y:S01]  /*1b410*/  IMAD R11, R4, 0x2, R13 ;  /* 0x00000002040b7824 */ /* 0x000fe200078e020d */
[----:B------:R-:W-:-:S03]  /*1b420*/  LEA R6, P3, R13, R2, 0x2 ;  /* 0x000000020d067211 */ /* 0x000fc600078610ff */
[----:B------:R1:W-:Y:S01]  /*1b430*/  @P2 STG.E desc[UR16][R8.64], R44 ;  /* 0x0000002c08002986 */ /* 0x0003e2000c101910 */
[----:B------:R-:W-:Y:S01]  /*1b440*/  LEA.HI.X.SX32 R7, R13, R5, 0x2, P3 ;  /* 0x000000050d077211 */ /* 0x000fe200018f16ff */
[----:B------:R-:W-:-:S04]  /*1b450*/  IMAD R13, R4, 0x2, R11 ;  /* 0x00000002040d7824 */ /* 0x000fc800078e020b */
[----:B------:R2:W-:Y:S01]  /*1b460*/  @P6 STG.E desc[UR16][R6.64], R45 ;  /* 0x0000002d06006986 */ /* 0x0005e2000c101910 */
[----:B-1----:R-:W-:-:S04]  /*1b470*/  LEA R8, P2, R11, R2, 0x2 ;  /* 0x000000020b087211 */ /* 0x002fc800078410ff */
[----:B------:R-:W-:Y:S02]  /*1b480*/  LEA.HI.X.SX32 R9, R11, R5, 0x2, P2 ;  /* 0x000000050b097211 */ /* 0x000fe400010f16ff */
[----:B--2---:R-:W-:-:S04]  /*1b490*/  LEA R6, P6, R13, R2, 0x2 ;  /* 0x000000020d067211 */ /* 0x004fc800078c10ff */
[----:B------:R-:W-:Y:S02]  /*1b4a0*/  LEA.HI.X.SX32 R7, R13, R5, 0x2, P6 ;  /* 0x000000050d077211 */ /* 0x000fe400030f16ff */
[----:B------:R-:W-:Y:S01]  /*1b4b0*/  ISETP.LT.AND P4, PT, R14, UR4, !P0 ;  /* 0x000000040e007c0c */ /* 0x000fe2000c781270 */
[----:B------:R-:W-:Y:S01]  /*1b4c0*/  ULDC UR4, c[0x0][0x22c] ;  /* 0x00008b0000047ab9 */ /* 0x000fe20000000800 */
[----:B------:R-:W2:Y:S01]  /*1b4d0*/  LDL.LU R14, [R1+0x618] ;  /* 0x00061800010e7983 */ /* 0x000ea20000300800 */
[----:B---3--:R-:W-:Y:S01]  /*1b4e0*/  ISETP.LT.AND P3, PT, R15, UR4, !P0 ;  /* 0x000000040f007c0c */ /* 0x008fe2000c761270 */
[----:B------:R-:W-:Y:S02]  /*1b4f0*/  ULDC UR4, c[0x0][0x22c] ;  /* 0x00008b0000047ab9 */ /* 0x000fe40000000800 */
[----:B------:R-:W3:Y:S01]  /*1b500*/  LDL.LU R15, [R1+0x628] ;  /* 0x00062800010f7983 */ /* 0x000ee20000300800 */
[----:B----4-:R-:W-:Y:S01]  /*1b510*/  ISETP.LT.AND P2, PT, R12, UR4, !P0 ;  /* 0x000000040c007c0c */ /* 0x010fe2000c741270 */
[----:B------:R-:W-:-:S02]  /*1b520*/  ULDC UR4, c[0x0][0x22c] ;  /* 0x00008b0000047ab9 */ /* 0x000fc40000000800 */
[----:B------:R-:W4:Y:S01]  /*1b530*/  LDL.LU R12, [R1+0x624] ;  /* 0x00062400010c7983 */ /* 0x000f220000300800 */
[----:B------:R-:W-:Y:S01]  /*1b540*/  ISETP.LT.AND P6, PT, R0, UR4, !P0 ;  /* 0x0000000400007c0c */ /* 0x000fe2000c7c1270 */
[----:B------:R-:W-:Y:S02]  /*1b550*/  IMAD R11, R4, 0x2, R13 ;  /* 0x00000002040b7824 */ /* 0x000fe400078e020d */
[----:B------:R-:W4:Y:S01]  /*1b560*/  LDL.LU R0, [R1+0x630] ;  /* 0x0006300001007983 */ /* 0x000f220000300800 */
[----:B------:R-:W-:-:S03]  /*1b570*/  ULDC UR4, c[0x0][0x22c] ;  /* 0x00008b0000047ab9 */ /* 0x000fc60000000800 */
[----:B------:R1:W-:Y:S01]  /*1b580*/  @P1 STG.E desc[UR16][R8.64], R46 ;  /* 0x0000002e08001986 */ /* 0x0003e2000c101910 */
[----:B------:R-:W-:-:S03]  /*1b590*/  IMAD R13, R4, 0x2, R11 ;  /* 0x00000002040d7824 */ /* 0x000fc600078e020b */
[----:B------:R1:W-:Y:S02]  /*1b5a0*/  @P5 STG.E desc[UR16][R6.64], R47 ;  /* 0x0000002f06005986 */ /* 0x0003e4000c101910 */
[----:B-1----:R-:W-:-:S04]  /*1b5b0*/  LEA R8, P1, R11, R2, 0x2 ;  /* 0x000000020b087211 */ /* 0x002fc800078210ff */
[----:B------:R-:W-:Y:S01]  /*1b5c0*/  LEA.HI.X.SX32 R9, R11, R5, 0x2, P1 ;  /* 0x000000050b097211 */ /* 0x000fe200008f16ff */
[----:B------:R-:W-:Y:S01]  /*1b5d0*/  IMAD R11, R4, 0x2, R13 ;  /* 0x00000002040b7824 */ /* 0x000fe200078e020d */
[----:B------:R-:W-:-:S03]  /*1b5e0*/  LEA R6, P5, R13, R2, 0x2 ;  /* 0x000000020d067211 */ /* 0x000fc600078a10ff */
[----:B------:R1:W-:Y:S01]  /*1b5f0*/  @P4 STG.E desc[UR16][R8.64], R48 ;  /* 0x0000003008004986 */ /* 0x0003e2000c101910 */
[----:B------:R-:W-:Y:S01]  /*1b600*/  ISETP.LT.AND P1, PT, R10, UR4, !P0 ;  /* 0x000000040a007c0c */ /* 0x000fe2000c721270 */
[----:B------:R-:W-:Y:S02]  /*1b610*/  ULDC UR4, c[0x0][0x22c] ;  /* 0x00008b0000047ab9 */ /* 0x000fe40000000800 */
[----:B------:R-:W4:Y:S01]  /*1b620*/  LDL.LU R10, [R1+0x62c] ;  /* 0x00062c00010a7983 */ /* 0x000f220000300800 */
[----:B------:R-:W-:Y:S01]  /*1b630*/  LEA.HI.X.SX32 R7, R13, R5, 0x2, P5 ;  /* 0x000000050d077211 */ /* 0x000fe200028f16ff */
[----:B------:R-:W-:Y:S01]  /*1b640*/  IMAD R13, R4, 0x2, R11 ;  /* 0x00000002040d7824 */ /* 0x000fe200078e020b */
[----:B-1----:R-:W-:-:S03]  /*1b650*/  LEA R8, P4, R11, R2, 0x2 ;  /* 0x000000020b087211 */ /* 0x002fc600078810ff */
[----:B------:R1:W-:Y:S01]  /*1b660*/  @P3 STG.E desc[UR16][R6.64], R49 ;  /* 0x0000003106003986 */ /* 0x0003e2000c101910 */
[----:B------:R-:W-:Y:S01]  /*1b670*/  LEA.HI.X.SX32 R9, R11, R5, 0x2, P4 ;  /* 0x000000050b097211 */ /* 0x000fe200020f16ff */
[----:B------:R-:W-:-:S04]  /*1b680*/  IMAD R11, R4, 0x2, R13 ;  /* 0x00000002040b7824 */ /* 0x000fc800078e020d */
[----:B------:R1:W-:Y:S02]  /*1b690*/  @P2 STG.E desc[UR16][R8.64], R50 ;  /* 0x0000003208002986 */ /* 0x0003e4000c101910 */
[----:B-1----:R-:W-:-:S04]  /*1b6a0*/  LEA R6, P3, R13, R2, 0x2 ;  /* 0x000000020d067211 */ /* 0x002fc800078610ff */
[----:B------:R-:W-:Y:S02]  /*1b6b0*/  LEA.HI.X.SX32 R7, R13, R5, 0x2, P3 ;  /* 0x000000050d077211 */ /* 0x000fe400018f16ff */
[----:B------:R-:W-:-:S04]  /*1b6c0*/  LEA R8, P2, R11, R2, 0x2 ;  /* 0x000000020b087211 */ /* 0x000fc800078410ff */
[----:B------:R-:W-:Y:S02]  /*1b6d0*/  LEA.HI.X.SX32 R9, R11, R5, 0x2, P2 ;  /* 0x000000050b097211 */ /* 0x000fe400010f16ff */
[----:B--2---:R-:W-:Y:S01]  /*1b6e0*/  ISETP.LT.AND P5, PT, R14, UR4, !P0 ;  /* 0x000000040e007c0c */ /* 0x004fe2000c7a1270 */
[----:B------:R-:W-:Y:S01]  /*1b6f0*/  ULDC UR4, c[0x0][0x22c] ;  /* 0x00008b0000047ab9 */ /* 0x000fe20000000800 */
[----:B------:R-:W2:Y:S04]  /*1b700*/  LDL.LU R14, [R1+0x620] ;  /* 0x00062000010e7983 */ /* 0x000ea80000300800 */
[----:B------:R-:W2:Y:S04]  /*1b710*/  LDL.LU R18, [R1+0x614] ;  /* 0x0006140001127983 */ /* 0x000ea80000300800 */
[----:B------:R-:W2:Y:S01]  /*1b720*/  LDL.LU R17, [R1+0x608] ;  /* 0x0006080001117983 */ /* 0x000ea20000300800 */
[----:B---3--:R-:W-:Y:S01]  /*1b730*/  ISETP.LT.AND P4, PT, R15, UR4, !P0 ;  /* 0x000000040f007c0c */ /* 0x008fe2000c781270 */
[----:B------:R-:W-:-:S02]  /*1b740*/  ULDC UR4, c[0x0][0x22c] ;  /* 0x00008b0000047ab9 */ /* 0x000fc40000000800 */
[----:B----4-:R-:W-:Y:S01]  /*1b750*/  ISETP.LT.AND P3, PT, R12, UR4, !P0 ;  /* 0x000000040c007c0c */ /* 0x010fe2000c761270 */
[----:B------:R-:W-:Y:S02]  /*1b760*/  ULDC UR4, c[0x0][0x22c] ;  /* 0x00008b0000047ab9 */ /* 0x000fe40000000800 */
[----:B------:R-:W-:Y:S01]  /*1b770*/  ISETP.LT.AND P2, PT, R0, UR4, !P0 ;  /* 0x0000000400007c0c */ /* 0x000fe2000c741270 */
[----:B------:R-:W-:Y:S01]  /*1b780*/  IMAD R13, R4, 0x2, R11 ;  /* 0x00000002040d7824 */ /* 0x000fe200078e020b */
[----:B------:R-:W3:Y:S01]  /*1b790*/  LDL.LU R0, [R1+0x5fc] ;  /* 0x0005fc0001007983 */ /* 0x000ee20000300800 */
[----:B------:R-:W-:-:S03]  /*1b7a0*/  ULDC UR4, c[0x0][0x22c] ;  /* 0x00008b0000047ab9 */ /* 0x000fc60000000800 */
[----:B------:R1:W-:Y:S01]  /*1b7b0*/  @P6 STG.E desc[UR16][R6.64], R51 ;  /* 0x0000003306006986 */ /* 0x0003e2000c101910 */
[----:B------:R-:W-:-:S03]  /*1b7c0*/  IMAD R11, R4, 0x2, R13 ;  /* 0x00000002040b7824 */ /* 0x000fc600078e020d */
[----:B------:R4:W-:Y:S04]  /*1b7d0*/  @P1 STG.E desc[UR16][R8.64], R52 ;  /* 0x0000003408001986 */ /* 0x0009e8000c101910 */
[----:B------:R-:W3:Y:S01]  /*1b7e0*/  LDL.LU R16, [R1+0x5f0] ;  /* 0x0005f00001107983 */ /* 0x000ee20000300800 */
[----:B-1----:R-:W-:-:S04]  /*1b7f0*/  LEA R6, P6, R13, R2, 0x2 ;  /* 0x000000020d067211 */ /* 0x002fc800078c10ff */
[----:B------:R-:W-:Y:S01]  /*1b800*/  LEA.HI.X.SX32 R7, R13, R5, 0x2, P6 ;  /* 0x000000050d077211 */ /* 0x000fe200030f16ff */
[----:B------:R-:W-:-:S04]  /*1b810*/  IMAD R13, R4, 0x2, R11 ;  /* 0x00000002040d7824 */ /* 0x000fc800078e020b */
[----:B------:R1:W-:Y:S01]  /*1b820*/  @P5 STG.E desc[UR16][R6.64], R53 ;  /* 0x0000003506005986 */ /* 0x0003e2000c101910 */
[----:B------:R-:W-:Y:S01]  /*1b830*/  ISETP.LT.AND P6, PT, R10, UR4, !P0 ;  /* 0x000000040a007c0c */ /* 0x000fe2000c7c1270 */
[C---:B------:R-:W-:Y:S01]  /*1b840*/  IMAD R15, R4.reuse, 0x2, R13 ;  /* 0x00000002040f7824 */ /* 0x040fe200078e020d */
[-C--:B------:R-:W-:Y:S01]  /*1b850*/  LEA R10, P1, R11, R2.reuse, 0x2 ;  /* 0x000000020b0a7211 */ /* 0x080fe200078210ff */
[----:B------:R-:W-:Y:S01]  /*1b860*/  ULDC UR4, c[0x0][0x22c] ;  /* 0x00008b0000047ab9 */ /* 0x000fe20000000800 */
[----:B------:R-:W-:Y:S02]  /*1b870*/  LEA R12, P5, R13, R2, 0x2 ;  /* 0x000000020d0c7211 */ /* 0x000fe400078a10ff */
[-C--:B------:R-:W-:Y:S01]  /*1b880*/  LEA.HI.X.SX32 R11, R11, R5.reuse, 0x2, P1 ;  /* 0x000000050b0b7211 */ /* 0x080fe200008f16ff */
[----:B----4-:R-:W-:Y:S01]  /*1b890*/  IMAD R9, R4, 0x2, R15 ;  /* 0x0000000204097824 */ /* 0x010fe200078e020f */
[----:B------:R-:W-:-:S03]  /*1b8a0*/  LEA.HI.X.SX32 R13, R13, R5, 0x2, P5 ;  /* 0x000000050d0d7211 */ /* 0x000fc600028f16ff */
[----:B------:R4:W-:Y:S01]  /*1b8b0*/  @P4 STG.E desc[UR16][R10.64], R54 ;  /* 0x000000360a004986 */ /* 0x0009e2000c101910 */
[----:B-1----:R-:W-:-:S03]  /*1b8c0*/  LEA R6, P4, R15, R2, 0x2 ;  /* 0x000000020f067211 */ /* 0x002fc600078810ff */
[----:B------:R1:W-:Y:S01]  /*1b8d0*/  @P3 STG.E desc[UR16][R12.64], R55 ;  /* 0x000000370c003986 */ /* 0x0003e2000c101910 */
[----:B------:R-:W-:Y:S02]  /*1b8e0*/  LEA R8, P3, R9, R2, 0x2 ;  /* 0x0000000209087211 */ /* 0x000fe400078610ff */
[-C--:B------:R-:W-:Y:S01]  /*1b8f0*/  LEA.HI.X.SX32 R7, R15, R5.reuse, 0x2, P4 ;  /* 0x000000050f077211 */ /* 0x080fe200020f16ff */
[----:B------:R-:W-:Y:S01]  /*1b900*/  IMAD R15, R4, 0x2, R9 ;  /* 0x00000002040f7824 */ /* 0x000fe200078e0209 */
[----:B------:R-:W-:Y:S02]  /*1b910*/  LEA.HI.X.SX32 R9, R9, R5, 0x2, P3 ;  /* 0x0000000509097211 */ /* 0x000fe400018f16ff */
[----:B--2---:R-:W-:Y:S01]  /*1b920*/  ISETP.LT.AND P1, PT, R14, UR4, !P0 ;  /* 0x000000040e007c0c */ /* 0x004fe2000c721270 */
[----:B------:R-:W-:Y:S01]  /*1b930*/  ULDC UR4, c[0x0][0x22c] ;  /* 0x00008b0000047ab9 */ /* 0x000fe20000000800 */
[----:B------:R-:W2:Y:S01]  /*1b940*/  LDL.LU R14, [R1+0x5e4] ;  /* 0x0005e400010e7983 */ /* 0x000ea20000300800 */
[----:B------:R-:W-:Y:S01]  /*1b950*/  ISETP.LT.AND P5, PT, R18, UR4, !P0 ;  /* 0x0000000412007c0c */ /* 0x000fe2000c7a1270 */
[----:B------:R-:W-:-:S02]  /*1b960*/  ULDC UR4, c[0x0][0x22c] ;  /* 0x00008b0000047ab9 */ /* 0x000fc40000000800 */
[----:B------:R-:W2:Y:S01]  /*1b970*/  LDL.LU R19, [R1+0x5dc] ;  /* 0x0005dc0001137983 */ /* 0x000ea20000300800 */
[----:B------:R-:W-:Y:S01]  /*1b980*/  ISETP.LT.AND P4, PT, R17, UR4, !P0 ;  /* 0x0000000411007c0c */ /* 0x000fe2000c781270 */
[----:B------:R-:W-:Y:S02]  /*1b990*/  ULDC UR4, c[0x0][0x22c] ;  /* 0x00008b0000047ab9 */ /* 0x000fe40000000800 */
[----:B------:R-:W2:Y:S01]  /*1b9a0*/  LDL.LU R18, [R1+0x5d8] ;  /* 0x0005d80001127983 */ /* 0x000ea20000300800 */
[----:B---3--:R-:W-:-:S03]  /*1b9b0*/  ISETP.LT.AND P3, PT, R0, UR4, !P0 ;  /* 0x0000000400007c0c */ /* 0x008fc6000c761270 */
[----:B------:R3:W-:Y:S04]  /*1b9c0*/  @P2 STG.E desc[UR16][R6.64], R56 ;  /* 0x0000003806002986 */ /* 0x0007e8000c101910 */
[----:B------:R-:W2:Y:S01]  /*1b9d0*/  LDL.LU R0, [R1+0x5d4] ;  /* 0x0005d40001007983 */ /* 0x000ea20000300800 */
[CC--:B----4-:R-:W-:Y:S01]  /*1b9e0*/  LEA R10, P2, R15.reuse, R2.reuse, 0x2 ;  /* 0x000000020f0a7211 */ /* 0x0d0fe200078410ff */
[C---:B------:R-:W-:Y:S01]  /*1b9f0*/  IMAD R17, R4.reuse, 0x2, R15 ;  /* 0x0000000204117824 */ /* 0x040fe200078e020f */
[----:B------:R-:W-:Y:S01]  /*1ba00*/  ULDC UR4, c[0x0][0x22c] ;  /* 0x00008b0000047ab9 */ /* 0x000fe20000000800 */
[----:B------:R4:W-:Y:S01]  /*1ba10*/  @P6 STG.E desc[UR16][R8.64], R57 ;  /* 0x0000003908006986 */ /* 0x0009e2000c101910 */
[----:B------:R-:W-:Y:S01]  /*1ba20*/  LEA.HI.X.SX32 R11, R15, R5, 0x2, P2 ;  /* 0x000000050f0b7211 */ /* 0x000fe200010f16ff */
[----:B------:R-:W-:Y:S01]  /*1ba30*/  IMAD R15, R4, 0x2, R17 ;  /* 0x00000002040f7824 */ /* 0x000fe200078e0211 */
[----:B-1----:R-:W-:-:S03]  /*1ba40*/  LEA R12, P6, R17, R2, 0x2 ;  /* 0x00000002110c7211 */ /* 0x002fc600078c10ff */
[----:B------:R1:W-:Y:S01]  /*1ba50*/  @P1 STG.E desc[UR16][R10.64], R58 ;  /* 0x0000003a0a001986 */ /* 0x0003e2000c101910 */
[-C--:B------:R-:W-:Y:S01]  /*1ba60*/  LEA.HI.X.SX32 R13, R17, R5.reuse, 0x2, P6 ;  /* 0x00000005110d7211 */ /* 0x080fe200030f16ff */
[----:B------:R-:W-:Y:S01]  /*1ba70*/  IMAD R17, R4, 0x2, R15 ;  /* 0x0000000204117824 */ /* 0x000fe200078e020f */
[CC--:B---3--:R-:W-:Y:S02]  /*1ba80*/  LEA R6, P1, R15.reuse, R2.reuse, 0x2 ;  /* 0x000000020f067211 */ /* 0x0c8fe400078210ff */
[----:B------:R-:W-:Y:S01]  /*1ba90*/  ISETP.LT.AND P2, PT, R16, UR4, !P0 ;  /* 0x0000000410007c0c */ /* 0x000fe2000c741270 */
[----:B------:R-:W-:Y:S01]  /*1baa0*/  ULDC UR4, c[0x0][0x22c] ;  /* 0x00008b0000047ab9 */ /* 0x000fe20000000800 */
[----:B------:R-:W3:Y:S01]  /*1bab0*/  LDL.LU R16, [R1+0x5d0] ;  /* 0x0005d00001107983 */ /* 0x000ee20000300800 */
[----:B------:R-:W-:Y:S01]  /*1bac0*/  LEA.HI.X.SX32 R7, R15, R5, 0x2, P1 ;  /* 0x000000050f077211 */ /* 0x000fe200008f16ff */
[----:B------:R-:W-:Y:S02]  /*1bad0*/  IMAD R15, R4, 0x2, R17 ;  /* 0x00000002040f7824 */ /* 0x000fe400078e0211 */
[----:B------:R2:W-:Y:S01]  /*1bae0*/  @P5 STG.E desc[UR16][R12.64], R59 ;  /* 0x0000003b0c005986 */ /* 0x0005e2000c101910 */
[----:B----4-:R-:W-:-:S03]  /*1baf0*/  LEA R8, P5, R17, R2, 0x2 ;  /* 0x0000000211087211 */ /* 0x010fc600078a10ff */
[----:B------:R4:W-:Y:S01]  /*1bb00*/  @P4 STG.E desc[UR16][R6.64], R60 ;  /* 0x0000003c06004986 */ /* 0x0009e2000c101910 */
[----:B-1----:R-:W-:Y:S02]  /*1bb10*/  LEA R10, P4, R15, R2, 0x2 ;  /* 0x000000020f0a7211 */ /* 0x002fe400078810ff */
[-C--:B------:R-:W-:Y:S02]  /*1bb20*/  LEA.HI.X.SX32 R9, R17, R5.reuse, 0x2, P5 ;  /* 0x0000000511097211 */ /* 0x080fe400028f16ff */
        /* <DEDUP_REMOVED lines=10> */
[----:B------:R-:W-:Y:S01]  /*1bbd0*/  ISETP.LT.AND P4, PT, R0, UR4, !P0 ;  /* 0x0000000400007c0c */ /* 0x000fe2000c781270 */
[----:B------:R-:W-:Y:S02]  /*1bbe0*/  IMAD R17, R4, 0x2, R15 ;  /* 0x0000000204117824 */ /* 0x000fe400078e020f */
[----:B------:R-:W2:Y:S01]  /*1bbf0*/  LDL.LU R0, [R1+0x5c0] ;  /* 0x0005c00001007983 */ /* 0x000ea20000300800 */
[----:B------:R-:W-:-:S03]  /*1bc00*/  ULDC UR4, c[0x0][0x22c] ;  /* 0x00008b0000047ab9 */ /* 0x000fc60000000800 */
[----:B------:R1:W-:Y:S01]  /*1bc10*/  @P3 STG.E desc[UR16][R8.64], R61 ;  /* 0x0000003d08003986 */ /* 0x0003e2000c101910 */
[CC--:B------:R-:W-:Y:S01]  /*1bc20*/  LEA R12, P3, R17.reuse, R2.reuse, 0x2 ;  /* 0x00000002110c7211 */ /* 0x0c0fe200078610ff */
[C---:B------:R-:W-:Y:S02]  /*1bc30*/  IMAD R15, R4.reuse, 0x2, R17 ;  /* 0x00000002040f7824 */ /* 0x040fe400078e0211 */
[----:B------:R3:W-:Y:S01]  /*1bc40*/  @P2 STG.E desc[UR16][R10.64], R62 ;  /* 0x0000003e0a002986 */ /* 0x0007e2000c101910 */
[----:B------:R-:W-:Y:S01]  /*1bc50*/  LEA.HI.X.SX32 R13, R17, R5, 0x2, P3 ;  /* 0x00000005110d7211 */ /* 0x000fe200018f16ff */
[----:B------:R-:W-:Y:S01]  /*1bc60*/  IMAD R17, R4, 0x2, R15 ;  /* 0x0000000204117824 */ /* 0x000fe200078e020f */
[----:B----4-:R-:W-:-:S03]  /*1bc70*/  LEA R6, P2, R15, R2, 0x2 ;  /* 0x000000020f067211 */ /* 0x010fc600078410ff */
[----:B------:R4:W-:Y:S01]  /*1bc80*/  @P6 STG.E desc[UR16][R12.64], R63 ;  /* 0x0000003f0c006986 */ /* 0x0009e2000c101910 */
[-C--:B------:R-:W-:Y:S01]  /*1bc90*/  LEA.HI.X.SX32 R7, R15, R5.reuse, 0x2, P2 ;  /* 0x000000050f077211 */ /* 0x080fe200010f16ff */
[----:B------:R-:W-:Y:S01]  /*1bca0*/  IMAD R15, R4, 0x2, R17 ;  /* 0x00000002040f7824 */ /* 0x000fe200078e0211 */
[CC--:B-1----:R-:W-:Y:S02]  /*1bcb0*/  LEA R8, P6, R17.reuse, R2.reuse, 0x2 ;  /* 0x0000000211087211 */ /* 0x0c2fe400078c10ff */
[----:B---3--:R-:W-:Y:S01]  /*1bcc0*/  ISETP.LT.AND P3, PT, R16, UR4, !P0 ;  /* 0x0000000410007c0c */ /* 0x008fe2000c761270 */
[----:B------:R-:W-:Y:S01]  /*1bcd0*/  ULDC UR4, c[0x0][0x22c] ;  /* 0x00008b0000047ab9 */ /* 0x000fe20000000800 */
[----:B------:R-:W3:Y:S01]  /*1bce0*/  LDL.LU R16, [R1+0x5bc] ;  /* 0x0005bc0001107983 */ /* 0x000ee20000300800 */
[----:B------:R-:W-:Y:S01]  /*1bcf0*/  LEA.HI.X.SX32 R9, R17, R5, 0x2, P6 ;  /* 0x0000000511097211 */ /* 0x000fe200030f16ff */
[----:B------:R-:W-:Y:S02]  /*1bd00*/  IMAD R17, R4, 0x2, R15 ;  /* 0x0000000204117824 */ /* 0x000fe400078e020f */
[----:B------:R1:W-:Y:S01]  /*1bd10*/  @P1 STG.E desc[UR16][R6.64], R64 ;  /* 0x0000004006001986 */ /* 0x0003e2000c101910 */
[----:B------:R-:W-:-:S03]  /*1bd20*/  LEA R10, P1, R15, R2, 0x2 ;  /* 0x000000020f0a7211 */ /* 0x000fc600078210ff */
[----:B------:R1:W-:Y:S01]  /*1bd30*/  @P5 STG.E desc[UR16][R8.64], R65 ;  /* 0x0000004108005986 */ /* 0x0003e2000c101910 */
[----:B----4-:R-:W-:Y:S02]  /*1bd40*/  LEA R12, P5, R17, R2, 0x2 ;  /* 0x00000002110c7211 */ /* 0x010fe400078a10ff */
[-C--:B------:R-:W-:Y:S02]  /*1bd50*/  LEA.HI.X.SX32 R11, R15, R5.reuse, 0x2, P1 ;  /* 0x000000050f0b7211 */ /* 0x080fe400008f16ff */
[----:B------:R-:W-:Y:S02]  /*1bd60*/  LEA.HI.X.SX32 R13, R17, R5, 0x2, P5 ;  /* 0x00000005110d7211 */ /* 0x000fe400028f16ff */
[----:B--2---:R-:W-:Y:S01]  /*1bd70*/  ISETP.LT.AND P2, PT, R14, UR4, !P0 ;  /* 0x000000040e007c0c */ /* 0x004fe2000c741270 */
[----:B------:R-:W-:Y:S01]  /*1bd80*/  ULDC UR4, c[0x0][0x22c] ;  /* 0x00008b0000047ab9 */ /* 0x000fe20000000800 */
[----:B------:R-:W2:Y:S01]  /*1bd90*/  LDL.LU R14, [R1+0x5b8] ;  /* 0x0005b800010e7983 */ /* 0x000ea20000300800 */
[----:B------:R-:W-:Y:S01]  /*1bda0*/  ISETP.LT.AND P6, PT, R19, UR4, !P0 ;  /* 0x0000000413007c0c */ /* 0x000fe2000c7c1270 */
[----:B------:R-:W-:-:S02]  /*1bdb0*/  ULDC UR4, c[0x0][0x22c] ;  /* 0x00008b0000047ab9 */ /* 0x000fc40000000800 */
[----:B------:R-:W4:Y:S01]  /*1bdc0*/  LDL.LU R19, [R1+0x5b4] ;  /* 0x0005b40001137983 */ /* 0x000f220000300800 */
[----:B------:R-:W-:Y:S01]  /*1bdd0*/  ISETP.LT.AND P1, PT, R18, UR4, !P0 ;  /* 0x0000000412007c0c */ /* 0x000fe2000c721270 */
[----:B------:R-:W-:Y:S02]  /*1bde0*/  ULDC UR4, c[0x0][0x22c] ;  /* 0x00008b0000047ab9 */ /* 0x000fe40000000800 */
[----:B------:R-:W4:Y:S01]  /*1bdf0*/  LDL.LU R18, [R1+0x5b0] ;  /* 0x0005b00001127983 */ /* 0x000f220000300800 */
[----:B------:R-:W-:Y:S01]  /*1be00*/  ISETP.LT.AND P5, PT, R0, UR4, !P0 ;  /* 0x0000000400007c0c */ /* 0x000fe2000c7a1270 */
[----:B------:R-:W-:Y:S02]  /*1be10*/  IMAD R15, R4, 0x2, R17 ;  /* 0x00000002040f7824 */ /* 0x000fe400078e0211 */
[----:B------:R-:W4:Y:S01]  /*1be20*/  LDL.LU R0, [R1+0x5ac] ;  /* 0x0005ac0001007983 */ /* 0x000f220000300800 */
[----:B------:R-:W-:-:S03]  /*1be30*/  ULDC UR4, c[0x0][0x22c] ;  /* 0x00008b0000047ab9 */ /* 0x000fc60000000800 */
[----:B------:R3:W-:Y:S01]  /*1be40*/  @P4 STG.E desc[UR16][R10.64], R66 ;  /* 0x000000420a004986 */ /* 0x0007e2000c101910 */
[CC--:B-1----:R-:W-:Y:S01]  /*1be50*/  LEA R6, P4, R15.reuse, R2.reuse, 0x2 ;  /* 0x000000020f067211 */ /* 0x0c2fe200078810ff */
[C---:B------:R-:W-:Y:S02]  /*1be60*/  IMAD R17, R4.reuse, 0x2, R15 ;  /* 0x0000000204117824 */ /* 0x040fe400078e020f */
[----:B------:R1:W-:Y:S01]  /*1be70*/  @P3 STG.E desc[UR16][R12.64], R67 ;  /* 0x000000430c003986 */ /* 0x0003e2000c101910 */
[----:B------:R-:W-:Y:S01]  /*1be80*/  LEA.HI.X.SX32 R7, R15, R5, 0x2, P4 ;  /* 0x000000050f077211 */ /* 0x000fe200020f16ff */
[----:B------:R-:W-:Y:S01]  /*1be90*/  IMAD R15, R4, 0x2, R17 ;  /* 0x00000002040f7824 */ /* 0x000fe200078e0211 */
[----:B------:R-:W-:-:S03]  /*1bea0*/  LEA R8, P3, R17, R2, 0x2 ;  /* 0x0000000211087211 */ /* 0x000fc600078610ff */
        /* <DEDUP_REMOVED lines=10> */
[----:B-1----:R-:W-:-:S03]  /*1bf50*/  LEA R12, P6, R17, R2, 0x2 ;  /* 0x00000002110c7211 */ /* 0x002fc600078c10ff */
[----:B------:R1:W-:Y:S01]  /*1bf60*/  @P1 STG.E desc[UR16][R10.64], R70 ;  /* 0x000000460a001986 */ /* 0x0003e2000c101910 */
[----:B------:R-:W-:Y:S02]  /*1bf70*/  LEA R6, P1, R15, R2, 0x2 ;  /* 0x000000020f067211 */ /* 0x000fe400078210ff */
[-C--:B------:R-:W-:Y:S02]  /*1bf80*/  LEA.HI.X.SX32 R13, R17, R5.reuse, 0x2, P6 ;  /* 0x00000005110d7211 */ /* 0x080fe400030f16ff */
[----:B------:R-:W-:Y:S02]  /*1bf90*/  LEA.HI.X.SX32 R7, R15, R5, 0x2, P1 ;  /* 0x000000050f077211 */ /* 0x000fe400008f16ff */
[----:B--2---:R-:W-:Y:S01]  /*1bfa0*/  ISETP.LT.AND P3, PT, R14, UR4, !P0 ;  /* 0x000000040e007c0c */ /* 0x004fe2000c761270 */
[----:B------:R-:W-:Y:S01]  /*1bfb0*/  ULDC UR4, c[0x0][0x22c] ;  /* 0x00008b0000047ab9 */ /* 0x000fe20000000800 */
[----:B------:R-:W2:Y:S01]  /*1bfc0*/  LDL.LU R14, [R1+0x5a4] ;  /* 0x0005a400010e7983 */ /* 0x000ea20000300800 */
[----:B----4-:R-:W-:Y:S01]  /*1bfd0*/  ISETP.LT.AND P2, PT, R19, UR4, !P0 ;  /* 0x0000000413007c0c */ /* 0x010fe2000c741270 */
        /* <DEDUP_REMOVED lines=10> */
[CC--:B------:R-:W-:Y:S01]  /*1c080*/  LEA R8, P5, R17.reuse, R2.reuse, 0x2 ;  /* 0x0000000211087211 */ /* 0x0c0fe200078a10ff */
[C---:B------:R-:W-:Y:S02]  /*1c090*/  IMAD R15, R4.reuse, 0x2, R17 ;  /* 0x00000002040f7824 */ /* 0x040fe400078e0211 */
        /* <DEDUP_REMOVED lines=14> */
[----:B------:R-:W-:-:S03]  /*1c180*/  LEA R6, P2, R15, R2, 0x2 ;  /* 0x000000020f067211 */ /* 0x000fc600078410ff */
[----:B------:R4:W-:Y:S01]  /*1c190*/  @P6 STG.E desc[UR16][R12.64], R75 ;  /* 0x0000004b0c006986 */ /* 0x0009e2000c101910 */
[----:B-1----:R-:W-:Y:S02]  /*1c1a0*/  LEA R8, P6, R17, R2, 0x2 ;  /* 0x0000000211087211 */ /* 0x002fe400078c10ff */
        /* <DEDUP_REMOVED lines=331> */
[----:B------:R-:W-:Y:S01]  /*1d660*/  LEA R12, P3, R17, R2, 0x2 ;  /* 0x00000002110c7211 */ /* 0x000fe200078610ff */
[----:B------:R-:W-:-:S03]  /*1d670*/  IMAD R15, R4, 0x2, R17 ;  /* 0x00000002040f7824 */ /* 0x000fc600078e0211 */
[----:B------:R-:W-:Y:S01]  /*1d680*/  LEA.HI.X.SX32 R13, R17, R5, 0x2, P3 ;  /* 0x00000005110d7211 */ /* 0x000fe200018f16ff */
[----:B------:R-:W-:Y:S01]  /*1d690*/  IMAD R17, R4, 0x2, R15 ;  /* 0x0000000204117824 */ /* 0x000fe200078e020f */
[----:B------:R3:W-:Y:S01]  /*1d6a0*/  @P2 STG.E desc[UR16][R10.64], R122 ;  /* 0x0000007a0a002986 */ /* 0x0007e2000c101910 */
[----:B------:R-:W-:-:S03]  /*1d6b0*/  LEA R6, P2, R15, R2, 0x2 ;  /* 0x000000020f067211 */ /* 0x000fc600078410ff */
[----:B------:R4:W-:Y:S01]  /*1d6c0*/  @P6 STG.E desc[UR16][R12.64], R123 ;  /* 0x0000007b0c006986 */ /* 0x0009e2000c101910 */
[----:B-1----:R-:W-:Y:S02]  /*1d6d0*/  LEA R8, P6, R17, R2, 0x2 ;  /* 0x0000000211087211 */ /* 0x002fe400078c10ff */
[-C--:B------:R-:W-:Y:S01]  /*1d6e0*/  LEA.HI.X.SX32 R7, R15, R5.reuse, 0x2, P2 ;  /* 0x000000050f077211 */ /* 0x080fe200010f16ff */
[----:B------:R-:W-:Y:S01]  /*1d6f0*/  IMAD R15, R4, 0x2, R17 ;  /* 0x00000002040f7824 */ /* 0x000fe200078e0211 */
[----:B------:R-:W-:Y:S02]  /*1d700*/  LEA.HI.X.SX32 R9, R17, R5, 0x2, P6 ;  /* 0x0000000511097211 */ /* 0x000fe400030f16ff */
[----:B---3--:R-:W-:Y:S01]  /*1d710*/  ISETP.LT.AND P3, PT, R16, UR4, !P0 ;  /* 0x0000000410007c0c */ /* 0x008fe2000c761270 */
[----:B------:R1:W-:Y:S01]  /*1d720*/  @P1 STG.E desc[UR16][R6.64], R124 ;  /* 0x0000007c06001986 */ /* 0x0003e2000c101910 */
[----:B------:R-:W-:-:S03]  /*1d730*/  ULDC UR4, c[0x0][0x22c] ;  /* 0x00008b0000047ab9 */ /* 0x000fc60000000800 */
[----:B------:R3:W-:Y:S01]  /*1d740*/  @P5 STG.E desc[UR16][R8.64], R125 ;  /* 0x0000007d08005986 */ /* 0x0007e2000c101910 */
[----:B------:R-:W-:-:S03]  /*1d750*/  LEA R10, P5, R15, R2, 0x2 ;  /* 0x000000020f0a7211 */ /* 0x000fc600078a10ff */
[----:B------:R-:W3:Y:S01]  /*1d760*/  LDL.LU R16, [R1+0x4c4] ;  /* 0x0004c40001107983 */ /* 0x000ee20000300800 */
[----:B------:R-:W-:-:S05]  /*1d770*/  LEA.HI.X.SX32 R11, R15, R5, 0x2, P5 ;  /* 0x000000050f0b7211 */ /* 0x000fca00028f16ff */
[----:B------:R3:W-:Y:S01]  /*1d780*/  @P4 STG.E desc[UR16][R10.64], R126 ;  /* 0x0000007e0a004986 */ /* 0x0007e2000c101910 */
[----:B--2---:R-:W-:Y:S01]  /*1d790*/  ISETP.LT.AND P2, PT, R14, UR4, !P0 ;  /* 0x000000040e007c0c */ /* 0x004fe2000c741270 */
[----:B------:R-:W-:Y:S02]  /*1d7a0*/  ULDC UR4, c[0x0][0x22c] ;  /* 0x00008b0000047ab9 */ /* 0x000fe40000000800 */
[----:B------:R-:W2:Y:S01]  /*1d7b0*/  LDL.LU R14, [R1+0x4c0] ;  /* 0x0004c000010e7983 */ /* 0x000ea20000300800 */
[----:B----4-:R-:W-:Y:S01]  /*1d7c0*/  ISETP.LT.AND P1, PT, R19, UR4, !P0 ;  /* 0x0000000413007c0c */ /* 0x010fe2000c721270 */
[----:B------:R-:W-:Y:S02]  /*1d7d0*/  ULDC UR4, c[0x0][0x22c] ;  /* 0x00008b0000047ab9 */ /* 0x000fe40000000800 */
[----:B------:R-:W-:Y:S01]  /*1d7e0*/  ISETP.LT.AND P5, PT, R18, UR4, !P0 ;  /* 0x0000000412007c0c */ /* 0x000fe2000c7a1270 */
[----:B------:R-:W-:Y:S01]  /*1d7f0*/  ULDC UR4, c[0x0][0x22c] ;  /* 0x00008b0000047ab9 */ /* 0x000fe20000000800 */
[----:B------:R-:W4:Y:S01]  /*1d800*/  LDL.LU R18, [R1+0x4bc] ;  /* 0x0004bc0001127983 */ /* 0x000f220000300800 */
[----:B------:R-:W-:Y:S01]  /*1d810*/  ISETP.LT.AND P4, PT, R0, UR4, !P0 ;  /* 0x0000000400007c0c */ /* 0x000fe2000c781270 */
[----:B------:R-:W-:-:S02]  /*1d820*/  IMAD R17, R4, 0x2, R15 ;  /* 0x0000000204117824 */ /* 0x000fc400078e020f */
[----:B------:R-:W4:Y:S01]  /*1d830*/  LDL.LU R0, [R1+0x4b8] ;  /* 0x0004b80001007983 */ /* 0x000f220000300800 */
[----:B------:R-:W-:Y:S01]  /*1d840*/  ULDC UR4, c[0x0][0x22c] ;  /* 0x00008b0000047ab9 */ /* 0x000fe20000000800 */
[----:B------:R-:W-:Y:S01]  /*1d850*/  IMAD R19, R4, 0x2, R17 ;  /* 0x0000000204137824 */ /* 0x000fe200078e0211 */
[----:B------:R-:W-:-:S03]  /*1d860*/  LEA R12, P6, R17, R2, 0x2 ;  /* 0x00000002110c7211 */ /* 0x000fc600078c10ff */
[----:B------:R-:W-:Y:S01]  /*1d870*/  IMAD R15, R4, 0x2, R19 ;  /* 0x00000002040f7824 */ /* 0x000fe200078e0213 */
[----:B------:R-:W-:-:S03]  /*1d880*/  LEA.HI.X.SX32 R13, R17, R5, 0x2, P6 ;  /* 0x00000005110d7211 */ /* 0x000fc600030f16ff */
[C---:B------:R-:W-:Y:S02]  /*1d890*/  IMAD R17, R4.reuse, 0x2, R15 ;  /* 0x0000000204117824 */ /* 0x040fe400078e020f */
[----:B------:R3:W-:Y:S01]  /*1d8a0*/  @P3 STG.E desc[UR16][R12.64], R127 ;  /* 0x0000007f0c003986 */ /* 0x0007e2000c101910 */
[-C--:B-1----:R-:W-:Y:S01]  /*1d8b0*/  LEA R6, P3, R19, R2.reuse, 0x2 ;  /* 0x0000000213067211 */ /* 0x082fe200078610ff */
[C---:B------:R-:W-:Y:S01]  /*1d8c0*/  IMAD R21, R4.reuse, 0x2, R17 ;  /* 0x0000000204157824 */ /* 0x040fe200078e0211 */
[----:B---3--:R-:W-:Y:S02]  /*1d8d0*/  LEA R8, P6, R15, R2, 0x2 ;  /* 0x000000020f087211 */ /* 0x008fe400078c10ff */
[-C--:B------:R-:W-:Y:S01]  /*1d8e0*/  LEA.HI.X.SX32 R7, R19, R5.reuse, 0x2, P3 ;  /* 0x0000000513077211 */ /* 0x080fe200018f16ff */
[----:B------:R-:W-:Y:S01]  /*1d8f0*/  IMAD R19, R4, 0x2, R21 ;  /* 0x0000000204137824 */ /* 0x000fe200078e0215 */
[----:B------:R-:W-:-:S03]  /*1d900*/  LEA.HI.X.SX32 R9, R15, R5, 0x2, P6 ;  /* 0x000000050f097211 */ /* 0x000fc600030f16ff */
[----:B------:R1:W-:Y:S01]  /*1d910*/  @P2 STG.E desc[UR16][R6.64], R128 ;  /* 0x0000008006002986 */ /* 0x0003e2000c101910 */
[C---:B------:R-:W-:Y:S01]  /*1d920*/  IMAD R3, R4.reuse, 0x2, R19 ;  /* 0x0000000204037824 */ /* 0x040fe200078e0213 */
[-C--:B------:R-:W-:Y:S02]  /*1d930*/  LEA R10, P6, R17, R2.reuse, 0x2 ;  /* 0x00000002110a7211 */ /* 0x080fe400078c10ff */
[----:B------:R3:W-:Y:S01]  /*1d940*/  @P1 STG.E desc[UR16][R8.64], R129 ;  /* 0x0000008108001986 */ /* 0x0007e2000c101910 */
[C---:B------:R-:W-:Y:S01]  /*1d950*/  LEA R12, P1, R21.reuse, R2, 0x2 ;  /* 0x00000002150c7211 */ /* 0x040fe200078210ff */
[----:B------:R-:W-:Y:S01]  /*1d960*/  IMAD R23, R4, 0x2, R3 ;  /* 0x0000000204177824 */ /* 0x000fe200078e0203 */
[----:B------:R-:W-:Y:S01]  /*1d970*/  ISETP.LT.AND P3, PT, R16, UR4, !P0 ;  /* 0x0000000410007c0c */ /* 0x000fe2000c761270 */
[----:B------:R-:W-:Y:S01]  /*1d980*/  ULDC UR4, c[0x0][0x22c] ;  /* 0x00008b0000047ab9 */ /* 0x000fe20000000800 */
[-C--:B------:R-:W-:Y:S01]  /*1d990*/  LEA.HI.X.SX32 R13, R21, R5.reuse, 0x2, P1 ;  /* 0x00000005150d7211 */ /* 0x080fe200008f16ff */
[----:B------:R-:W-:Y:S01]  /*1d9a0*/  IMAD R4, R4, 0x2, R23 ;  /* 0x0000000204047824 */ /* 0x000fe200078e0217 */
[----:B------:R-:W-:-:S02]  /*1d9b0*/  LEA.HI.X.SX32 R11, R17, R5, 0x2, P6 ;  /* 0x00000005110b7211 */ /* 0x000fc400030f16ff */
[----:B-1----:R-:W-:-:S04]  /*1d9c0*/  LEA R6, P1, R3, R2, 0x2 ;  /* 0x0000000203067211 */ /* 0x002fc800078210ff */
[----:B------:R-:W-:Y:S01]  /*1d9d0*/  LEA.HI.X.SX32 R7, R3, R5, 0x2, P1 ;  /* 0x0000000503077211 */ /* 0x000fe200008f16ff */
[----:B------:R3:W-:Y:S04]  /*1d9e0*/  @P5 STG.E desc[UR16][R10.64], R130 ;  /* 0x000000820a005986 */ /* 0x0007e8000c101910 */
[----:B------:R3:W-:Y:S01]  /*1d9f0*/  @P4 STG.E desc[UR16][R12.64], R131 ;  /* 0x000000830c004986 */ /* 0x0007e2000c101910 */
[----:B--2---:R-:W-:Y:S01]  /*1da00*/  ISETP.LT.AND P2, PT, R14, UR4, !P0 ;  /* 0x000000040e007c0c */ /* 0x004fe2000c741270 */
[----:B------:R-:W-:Y:S01]  /*1da10*/  ULDC UR4, c[0x0][0x22c] ;  /* 0x00008b0000047ab9 */ /* 0x000fe20000000800 */
[----:B------:R-:W-:-:S04]  /*1da20*/  LEA R14, P6, R19, R2, 0x2 ;  /* 0x00000002130e7211 */ /* 0x000fc800078c10ff */
[----:B------:R-:W-:Y:S02]  /*1da30*/  LEA.HI.X.SX32 R15, R19, R5, 0x2, P6 ;  /* 0x00000005130f7211 */ /* 0x000fe400030f16ff */
[----:B----4-:R-:W-:Y:S01]  /*1da40*/  ISETP.LT.AND P1, PT, R18, UR4, !P0 ;  /* 0x0000000412007c0c */ /* 0x010fe2000c721270 */
[----:B------:R-:W-:Y:S01]  /*1da50*/  ULDC UR4, c[0x0][0x22c] ;  /* 0x00008b0000047ab9 */ /* 0x000fe20000000800 */
[----:B------:R-:W-:-:S04]  /*1da60*/  LEA R16, P6, R4, R2, 0x2 ;  /* 0x0000000204107211 */ /* 0x000fc800078c10ff */
[-C--:B------:R-:W-:Y:S02]  /*1da70*/  LEA.HI.X.SX32 R17, R4, R5.reuse, 0x2, P6 ;  /* 0x0000000504117211 */ /* 0x080fe400030f16ff */
[C---:B------:R-:W-:Y:S01]  /*1da80*/  LEA R2, P6, R23.reuse, R2, 0x2 ;  /* 0x0000000217027211 */ /* 0x040fe200078c10ff */
[----:B------:R3:W-:Y:S03]  /*1da90*/  @P3 STG.E desc[UR16][R14.64], R24 ;  /* 0x000000180e003986 */ /* 0x0007e6000c101910 */
[----:B------:R-:W-:Y:S01]  /*1daa0*/  LEA.HI.X.SX32 R3, R23, R5, 0x2, P6 ;  /* 0x0000000517037211 */ /* 0x000fe200030f16ff */
[----:B------:R3:W-:Y:S04]  /*1dab0*/  @P2 STG.E desc[UR16][R6.64], R25 ;  /* 0x0000001906002986 */ /* 0x0007e8000c101910 */
[----:B------:R3:W-:Y:S01]  /*1dac0*/  @P1 STG.E desc[UR16][R2.64], R26 ;  /* 0x0000001a02001986 */ /* 0x0007e2000c101910 */
[----:B------:R-:W-:-:S13]  /*1dad0*/  ISETP.LT.AND P0, PT, R0, UR4, !P0 ;  /* 0x0000000400007c0c */ /* 0x000fda000c701270 */
[----:B---3--:R-:W-:Y:S05]  /*1dae0*/  @!P0 EXIT ;  /* 0x000000000000894d */ /* 0x008fea0003800000 */
[----:B------:R-:W-:Y:S01]  /*1daf0*/  STG.E desc[UR16][R16.64], R27 ;  /* 0x0000001b10007986 */ /* 0x000fe2000c101910 */
[----:B------:R-:W-:Y:S05]  /*1db00*/  EXIT ;  /* 0x000000000000794d */ /* 0x000fea0003800000 */
.L_x_2:
[----:B------:R-:W-:-:S00]  /*1db10*/  BRA `(.L_x_2) ;  /* 0xfffffffc00fc7947 */ /* 0x000fc0000383ffff */
[----:B------:R-:W-:-:S00]  /*1db20*/  NOP ;  /* 0x0000000000007918 */ /* 0x000fc00000000000 */
        /* <DEDUP_REMOVED lines=13> */
.L_x_3:


//--------------------- .nv.shared.matmul_kernel  --------------------------
	.section	.nv.shared.matmul_kernel,"aw",@nobits
	.sectionflags	@""
	.align	16
	.zero		1024


//--------------------- .nv.shared.reserved.0     --------------------------
	.section	.nv.shared.reserved.0,"aw",@nobits
	.weak		__nv_reservedSMEM_offset_0_alias
	.size		__nv_reservedSMEM_offset_0_alias, 0, 0
	.other		__nv_reservedSMEM_offset_0_alias,@"STO_CUDA_RESERVED_SHARED STV_DEFAULT"
__nv_reservedSMEM_offset_0_alias:
	.zero		0


//--------------------- .nv.constant0.matmul_kernel --------------------------
	.section	.nv.constant0.matmul_kernel,"a",@progbits
	.sectionflags	@""
	.align	4
.nv.constant0.matmul_kernel:
	.zero		608


//--------------------- SYMBOLS --------------------------

	.type		.nv.reservedSmem.offset0,@object
	.size		.nv.reservedSmem.offset0,0x4
